//
// Generated by NVIDIA NVVM Compiler
//
// Compiler Build ID: CL-36424714
// Cuda compilation tools, release 13.0, V13.0.88
// Based on NVVM 20.0.0
//

.version 9.0
.target sm_100
.address_size 64

	// .globl	_Z11cylBesselI0Pdd
.func  (.param .align 16 .b8 func_retval0[16]) __internal_trig_reduction_slowpathd
(
	.param .b64 __internal_trig_reduction_slowpathd_param_0
)
;
.global .align 8 .b8 __cudart_i2opi_d[144] = {8, 93, 141, 31, 177, 95, 251, 107, 234, 146, 82, 138, 247, 57, 7, 61, 123, 241, 229, 235, 199, 186, 39, 117, 45, 234, 95, 158, 102, 63, 70, 79, 183, 9, 203, 39, 207, 126, 54, 109, 31, 109, 10, 90, 139, 17, 47, 239, 15, 152, 5, 222, 255, 151, 248, 31, 59, 40, 249, 189, 139, 95, 132, 156, 244, 57, 83, 131, 57, 214, 145, 57, 65, 126, 95, 180, 38, 112, 156, 233, 132, 68, 187, 46, 245, 53, 130, 232, 62, 167, 41, 177, 28, 235, 29, 254, 28, 146, 209, 9, 234, 46, 73, 6, 224, 210, 77, 66, 58, 110, 36, 183, 97, 197, 187, 222, 171, 99, 81, 254, 65, 144, 67, 60, 153, 149, 98, 219, 192, 221, 52, 245, 209, 87, 39, 252, 41, 21, 68, 78, 110, 131, 249, 162};
.global .align 16 .b8 __cudart_sin_cos_coeffs[128] = {70, 210, 176, 44, 241, 229, 90, 190, 146, 227, 172, 105, 227, 29, 199, 62, 161, 98, 219, 25, 160, 1, 42, 191, 24, 8, 17, 17, 17, 17, 129, 63, 84, 85, 85, 85, 85, 85, 197, 191, 0, 0, 0, 0, 0, 0, 0, 0, 0, 0, 0, 0, 0, 0, 0, 0, 100, 129, 253, 32, 131, 255, 168, 189, 40, 133, 239, 193, 167, 238, 33, 62, 217, 230, 6, 142, 79, 126, 146, 190, 233, 188, 221, 25, 160, 1, 250, 62, 71, 93, 193, 22, 108, 193, 86, 191, 81, 85, 85, 85, 85, 85, 165, 63, 0, 0, 0, 0, 0, 0, 224, 191, 0, 0, 0, 0, 0, 0, 240, 63};

.visible .entry _Z11cylBesselI0Pdd(
	.param .u64 .ptr .align 1 _Z11cylBesselI0Pdd_param_0,
	.param .f64 _Z11cylBesselI0Pdd_param_1
)
{
	.reg .pred 	%p<5>;
	.reg .b32 	%r<18>;
	.reg .b32 	%f<3>;
	.reg .b64 	%rd<3>;
	.reg .b64 	%fd<80>;

	ld.param.u64 	%rd1, [_Z11cylBesselI0Pdd_param_0];
	ld.param.f64 	%fd10, [_Z11cylBesselI0Pdd_param_1];
	abs.f64 	%fd1, %fd10;
	{
	.reg .b32 %temp; 
	mov.b64 	{%temp, %r4}, %fd1;
	}
	add.s32 	%r5, %r4, -1076238844;
	setp.gt.u32 	%p1, %r5, 127526403;
	@%p1 bra 	$L__BB0_5;
	mul.f64 	%fd2, %fd1, 0d3FE0000000000000;
	fma.rn.f64 	%fd28, %fd2, 0d3FF71547652B82FE, 0d4338000000000000;
	{
	.reg .b32 %temp; 
	mov.b64 	{%r1, %temp}, %fd28;
	}
	mov.f64 	%fd29, 0dC338000000000000;
	add.rn.f64 	%fd30, %fd28, %fd29;
	fma.rn.f64 	%fd31, %fd30, 0dBFE62E42FEFA39EF, %fd2;
	fma.rn.f64 	%fd32, %fd30, 0dBC7ABC9E3B39803F, %fd31;
	fma.rn.f64 	%fd33, %fd32, 0d3E5ADE1569CE2BDF, 0d3E928AF3FCA213EA;
	fma.rn.f64 	%fd34, %fd33, %fd32, 0d3EC71DEE62401315;
	fma.rn.f64 	%fd35, %fd34, %fd32, 0d3EFA01997C89EB71;
	fma.rn.f64 	%fd36, %fd35, %fd32, 0d3F2A01A014761F65;
	fma.rn.f64 	%fd37, %fd36, %fd32, 0d3F56C16C1852B7AF;
	fma.rn.f64 	%fd38, %fd37, %fd32, 0d3F81111111122322;
	fma.rn.f64 	%fd39, %fd38, %fd32, 0d3FA55555555502A1;
	fma.rn.f64 	%fd40, %fd39, %fd32, 0d3FC5555555555511;
	fma.rn.f64 	%fd41, %fd40, %fd32, 0d3FE000000000000B;
	fma.rn.f64 	%fd42, %fd41, %fd32, 0d3FF0000000000000;
	fma.rn.f64 	%fd43, %fd42, %fd32, 0d3FF0000000000000;
	{
	.reg .b32 %temp; 
	mov.b64 	{%r2, %temp}, %fd43;
	}
	{
	.reg .b32 %temp; 
	mov.b64 	{%temp, %r3}, %fd43;
	}
	shl.b32 	%r6, %r1, 20;
	add.s32 	%r7, %r6, %r3;
	mov.b64 	%fd78, {%r2, %r7};
	{
	.reg .b32 %temp; 
	mov.b64 	{%temp, %r8}, %fd2;
	}
	mov.b32 	%f2, %r8;
	abs.f32 	%f1, %f2;
	setp.lt.f32 	%p2, %f1, 0f4086232B;
	@%p2 bra 	$L__BB0_4;
	setp.lt.f64 	%p3, %fd2, 0d0000000000000000;
	add.f64 	%fd44, %fd2, 0d7FF0000000000000;
	selp.f64 	%fd78, 0d0000000000000000, %fd44, %p3;
	setp.geu.f32 	%p4, %f1, 0f40874800;
	@%p4 bra 	$L__BB0_4;
	shr.u32 	%r9, %r1, 31;
	add.s32 	%r10, %r1, %r9;
	shr.s32 	%r11, %r10, 1;
	shl.b32 	%r12, %r11, 20;
	add.s32 	%r13, %r3, %r12;
	mov.b64 	%fd45, {%r2, %r13};
	sub.s32 	%r14, %r1, %r11;
	shl.b32 	%r15, %r14, 20;
	add.s32 	%r16, %r15, 1072693248;
	mov.b32 	%r17, 0;
	mov.b64 	%fd46, {%r17, %r16};
	mul.f64 	%fd78, %fd46, %fd45;
$L__BB0_4:
	rcp.approx.ftz.f64 	%fd47, %fd1;
	neg.f64 	%fd48, %fd1;
	fma.rn.f64 	%fd49, %fd48, %fd47, 0d3FF0000000000000;
	fma.rn.f64 	%fd50, %fd49, %fd49, %fd49;
	fma.rn.f64 	%fd51, %fd50, %fd47, %fd47;
	rsqrt.approx.ftz.f64 	%fd52, %fd1;
	mul.rn.f64 	%fd53, %fd52, %fd52;
	neg.f64 	%fd54, %fd53;
	fma.rn.f64 	%fd55, %fd1, %fd54, 0d3FF0000000000000;
	mul.rn.f64 	%fd56, %fd55, %fd52;
	fma.rn.f64 	%fd57, %fd55, 0d3FD8000000000000, 0d3FE0000000000000;
	fma.rn.f64 	%fd58, %fd57, %fd56, %fd52;
	fma.rn.f64 	%fd59, %fd51, 0d41F2F851FC237B1D, 0d41FFEFDD4FF37461;
	fma.rn.f64 	%fd60, %fd59, %fd51, 0dC1FA8A1907F57F70;
	fma.rn.f64 	%fd61, %fd60, %fd51, 0d41E10B6852851C22;
	fma.rn.f64 	%fd62, %fd61, %fd51, 0dC1B925FC57CCB350;
	fma.rn.f64 	%fd63, %fd62, %fd51, 0d41885261A7176974;
	fma.rn.f64 	%fd64, %fd63, %fd51, 0dC1506BFA24BE44DB;
	fma.rn.f64 	%fd65, %fd64, %fd51, 0d411003CC0DA58B08;
	fma.rn.f64 	%fd66, %fd65, %fd51, 0dC0C6E73AA6A2C47A;
	fma.rn.f64 	%fd67, %fd66, %fd51, 0d40785E17BC10541A;
	fma.rn.f64 	%fd68, %fd67, %fd51, 0dC0216C6690365068;
	fma.rn.f64 	%fd69, %fd68, %fd51, 0d3FD934E08086004C;
	fma.rn.f64 	%fd70, %fd69, %fd51, 0d3FB6AA7C7D428943;
	fma.rn.f64 	%fd71, %fd70, %fd51, 0d3FA6EAC2735A091E;
	fma.rn.f64 	%fd72, %fd71, %fd51, 0d3F9DEBAA90561E71;
	fma.rn.f64 	%fd73, %fd72, %fd51, 0d3F9CB94DDFD23F70;
	fma.rn.f64 	%fd74, %fd73, %fd51, 0d3FA9884533D30179;
	fma.rn.f64 	%fd75, %fd74, %fd51, 0d3FD9884533D43657;
	mul.f64 	%fd76, %fd58, %fd75;
	mul.f64 	%fd77, %fd76, %fd78;
	mul.f64 	%fd79, %fd78, %fd77;
	bra.uni 	$L__BB0_6;
$L__BB0_5:
	mul.f64 	%fd11, %fd10, %fd10;
	fma.rn.f64 	%fd12, %fd11, 0d37D4D7F592957DA6, 0d3858C41D50AB516F;
	fma.rn.f64 	%fd13, %fd12, %fd11, 0d39095DDA3F2C417B;
	fma.rn.f64 	%fd14, %fd13, %fd11, 0d39A367189A01363E;
	fma.rn.f64 	%fd15, %fd14, %fd11, 0d3A3E90745678B866;
	fma.rn.f64 	%fd16, %fd15, %fd11, 0d3AD416D14FA3A4BD;
	fma.rn.f64 	%fd17, %fd16, %fd11, 0d3B669D021FDE720E;
	fma.rn.f64 	%fd18, %fd17, %fd11, 0d3BF5601014E95430;
	fma.rn.f64 	%fd19, %fd18, %fd11, 0d3C80B313C0325230;
	fma.rn.f64 	%fd20, %fd19, %fd11, 0d3D0522A42FFEF890;
	fma.rn.f64 	%fd21, %fd20, %fd11, 0d3D8522A440809476;
	fma.rn.f64 	%fd22, %fd21, %fd11, 0d3E002E85C07BA843;
	fma.rn.f64 	%fd23, %fd22, %fd11, 0d3E723456789B9DE8;
	fma.rn.f64 	%fd24, %fd23, %fd11, 0d3EDC71C71C71B63C;
	fma.rn.f64 	%fd25, %fd24, %fd11, 0d3F3C71C71C71C7C2;
	fma.rn.f64 	%fd26, %fd25, %fd11, 0d3F8FFFFFFFFFFFFB;
	fma.rn.f64 	%fd27, %fd26, %fd11, 0d3FD0000000000000;
	fma.rn.f64 	%fd79, %fd27, %fd11, 0d3FF0000000000000;
$L__BB0_6:
	cvta.to.global.u64 	%rd2, %rd1;
	st.global.f64 	[%rd2], %fd79;
	ret;

}
	// .globl	_Z11cylBesselI1Pdd
.visible .entry _Z11cylBesselI1Pdd(
	.param .u64 .ptr .align 1 _Z11cylBesselI1Pdd_param_0,
	.param .f64 _Z11cylBesselI1Pdd_param_1
)
{
	.reg .pred 	%p<5>;
	.reg .b32 	%r<18>;
	.reg .b32 	%f<3>;
	.reg .b64 	%rd<3>;
	.reg .b64 	%fd<82>;

	ld.param.u64 	%rd1, [_Z11cylBesselI1Pdd_param_0];
	ld.param.f64 	%fd10, [_Z11cylBesselI1Pdd_param_1];
	abs.f64 	%fd1, %fd10;
	{
	.reg .b32 %temp; 
	mov.b64 	{%temp, %r4}, %fd1;
	}
	add.s32 	%r5, %r4, -1076232192;
	setp.gt.u32 	%p1, %r5, 127533055;
	@%p1 bra 	$L__BB1_5;
	mul.f64 	%fd2, %fd1, 0d3FE0000000000000;
	fma.rn.f64 	%fd29, %fd2, 0d3FF71547652B82FE, 0d4338000000000000;
	{
	.reg .b32 %temp; 
	mov.b64 	{%r1, %temp}, %fd29;
	}
	mov.f64 	%fd30, 0dC338000000000000;
	add.rn.f64 	%fd31, %fd29, %fd30;
	fma.rn.f64 	%fd32, %fd31, 0dBFE62E42FEFA39EF, %fd2;
	fma.rn.f64 	%fd33, %fd31, 0dBC7ABC9E3B39803F, %fd32;
	fma.rn.f64 	%fd34, %fd33, 0d3E5ADE1569CE2BDF, 0d3E928AF3FCA213EA;
	fma.rn.f64 	%fd35, %fd34, %fd33, 0d3EC71DEE62401315;
	fma.rn.f64 	%fd36, %fd35, %fd33, 0d3EFA01997C89EB71;
	fma.rn.f64 	%fd37, %fd36, %fd33, 0d3F2A01A014761F65;
	fma.rn.f64 	%fd38, %fd37, %fd33, 0d3F56C16C1852B7AF;
	fma.rn.f64 	%fd39, %fd38, %fd33, 0d3F81111111122322;
	fma.rn.f64 	%fd40, %fd39, %fd33, 0d3FA55555555502A1;
	fma.rn.f64 	%fd41, %fd40, %fd33, 0d3FC5555555555511;
	fma.rn.f64 	%fd42, %fd41, %fd33, 0d3FE000000000000B;
	fma.rn.f64 	%fd43, %fd42, %fd33, 0d3FF0000000000000;
	fma.rn.f64 	%fd44, %fd43, %fd33, 0d3FF0000000000000;
	{
	.reg .b32 %temp; 
	mov.b64 	{%r2, %temp}, %fd44;
	}
	{
	.reg .b32 %temp; 
	mov.b64 	{%temp, %r3}, %fd44;
	}
	shl.b32 	%r6, %r1, 20;
	add.s32 	%r7, %r6, %r3;
	mov.b64 	%fd80, {%r2, %r7};
	{
	.reg .b32 %temp; 
	mov.b64 	{%temp, %r8}, %fd2;
	}
	mov.b32 	%f2, %r8;
	abs.f32 	%f1, %f2;
	setp.lt.f32 	%p2, %f1, 0f4086232B;
	@%p2 bra 	$L__BB1_4;
	setp.lt.f64 	%p3, %fd2, 0d0000000000000000;
	add.f64 	%fd45, %fd2, 0d7FF0000000000000;
	selp.f64 	%fd80, 0d0000000000000000, %fd45, %p3;
	setp.geu.f32 	%p4, %f1, 0f40874800;
	@%p4 bra 	$L__BB1_4;
	shr.u32 	%r9, %r1, 31;
	add.s32 	%r10, %r1, %r9;
	shr.s32 	%r11, %r10, 1;
	shl.b32 	%r12, %r11, 20;
	add.s32 	%r13, %r3, %r12;
	mov.b64 	%fd46, {%r2, %r13};
	sub.s32 	%r14, %r1, %r11;
	shl.b32 	%r15, %r14, 20;
	add.s32 	%r16, %r15, 1072693248;
	mov.b32 	%r17, 0;
	mov.b64 	%fd47, {%r17, %r16};
	mul.f64 	%fd80, %fd47, %fd46;
$L__BB1_4:
	rcp.approx.ftz.f64 	%fd48, %fd1;
	neg.f64 	%fd49, %fd1;
	fma.rn.f64 	%fd50, %fd49, %fd48, 0d3FF0000000000000;
	fma.rn.f64 	%fd51, %fd50, %fd50, %fd50;
	fma.rn.f64 	%fd52, %fd51, %fd48, %fd48;
	rsqrt.approx.ftz.f64 	%fd53, %fd1;
	mul.rn.f64 	%fd54, %fd53, %fd53;
	neg.f64 	%fd55, %fd54;
	fma.rn.f64 	%fd56, %fd1, %fd55, 0d3FF0000000000000;
	mul.rn.f64 	%fd57, %fd56, %fd53;
	fma.rn.f64 	%fd58, %fd56, 0d3FD8000000000000, 0d3FE0000000000000;
	fma.rn.f64 	%fd59, %fd58, %fd57, %fd53;
	fma.rn.f64 	%fd60, %fd52, 0d41D8729DA7E5A092, 0dC20A9923A6810426;
	fma.rn.f64 	%fd61, %fd60, %fd52, 0d42015D3DB3C5FFE0;
	fma.rn.f64 	%fd62, %fd61, %fd52, 0dC1E4D2D89A3913C1;
	fma.rn.f64 	%fd63, %fd62, %fd52, 0d41BDCDFF9B080398;
	fma.rn.f64 	%fd64, %fd63, %fd52, 0dC18C5F2E01FB2FF9;
	fma.rn.f64 	%fd65, %fd64, %fd52, 0d4152FCFB5FD54150;
	fma.rn.f64 	%fd66, %fd65, %fd52, 0dC1126D4CD831FC06;
	fma.rn.f64 	%fd67, %fd66, %fd52, 0d40CA49ABC2CAD407;
	fma.rn.f64 	%fd68, %fd67, %fd52, 0dC07BF09A8D0B4BCF;
	fma.rn.f64 	%fd69, %fd68, %fd52, 0d4023F8F8F6F26890;
	fma.rn.f64 	%fd70, %fd69, %fd52, 0dBFDD6E31961ECE73;
	fma.rn.f64 	%fd71, %fd70, %fd52, 0dBFBBBDC121C5123B;
	fma.rn.f64 	%fd72, %fd71, %fd52, 0dBFAD76AACF55FC53;
	fma.rn.f64 	%fd73, %fd72, %fd52, 0dBFA4F1C4FF86494B;
	fma.rn.f64 	%fd74, %fd73, %fd52, 0dBFA7EFC0E3C7167E;
	fma.rn.f64 	%fd75, %fd74, %fd52, 0dBFC32633E6DECF48;
	fma.rn.f64 	%fd76, %fd75, %fd52, 0d3FD9884533D43649;
	mul.rn.f64 	%fd77, %fd76, %fd59;
	mul.rn.f64 	%fd78, %fd77, %fd80;
	mul.rn.f64 	%fd79, %fd78, %fd80;
	copysign.f64 	%fd81, %fd10, %fd79;
	bra.uni 	$L__BB1_6;
$L__BB1_5:
	mul.rn.f64 	%fd11, %fd10, %fd10;
	fma.rn.f64 	%fd12, %fd11, 0d38268D52E367973F, 0d38A76B71C28918B0;
	fma.rn.f64 	%fd13, %fd12, %fd11, 0d3958082FE6606ACB;
	fma.rn.f64 	%fd14, %fd13, %fd11, 0d39F0EC04908E2753;
	fma.rn.f64 	%fd15, %fd14, %fd11, 0d3A88D983808A730D;
	fma.rn.f64 	%fd16, %fd15, %fd11, 0d3B1E21624AF0555A;
	fma.rn.f64 	%fd17, %fd16, %fd11, 0d3BAF18024073231E;
	fma.rn.f64 	%fd18, %fd17, %fd11, 0d3C3AB810D07C53A4;
	fma.rn.f64 	%fd19, %fd18, %fd11, 0d3CC2C97677FAB629;
	fma.rn.f64 	%fd20, %fd19, %fd11, 0d3D4522A42918D8A1;
	fma.rn.f64 	%fd21, %fd20, %fd11, 0d3DC27E4FB8F617FC;
	fma.rn.f64 	%fd22, %fd21, %fd11, 0d3E3845C8A0ABD799;
	fma.rn.f64 	%fd23, %fd22, %fd11, 0d3EA6C16C16C369A2;
	fma.rn.f64 	%fd24, %fd23, %fd11, 0d3F0C71C71C71A4B2;
	fma.rn.f64 	%fd25, %fd24, %fd11, 0d3F65555555555681;
	fma.rn.f64 	%fd26, %fd25, %fd11, 0d3FAFFFFFFFFFFFF1;
	mul.rn.f64 	%fd27, %fd26, %fd11;
	mul.f64 	%fd28, %fd10, 0d3FE0000000000000;
	fma.rn.f64 	%fd81, %fd10, %fd27, %fd28;
$L__BB1_6:
	cvta.to.global.u64 	%rd2, %rd1;
	st.global.f64 	[%rd2], %fd81;
	ret;

}
	// .globl	_Z8_erfcinvPdd
.visible .entry _Z8_erfcinvPdd(
	.param .u64 .ptr .align 1 _Z8_erfcinvPdd_param_0,
	.param .f64 _Z8_erfcinvPdd_param_1
)
{
	.reg .pred 	%p<11>;
	.reg .b32 	%r<47>;
	.reg .b32 	%f<2>;
	.reg .b64 	%rd<3>;
	.reg .b64 	%fd<179>;

	ld.param.u64 	%rd1, [_Z8_erfcinvPdd_param_0];
	ld.param.f64 	%fd18, [_Z8_erfcinvPdd_param_1];
	neg.f64 	%fd1, %fd18;
	mov.f64 	%fd19, 0d4000000000000000;
	add.rn.f64 	%fd2, %fd19, %fd1;
	setp.ltu.f64 	%p1, %fd18, 0d3F4FA4D2AD8F904D;
	setp.gtu.f64 	%p2, %fd18, 0d3FFFFC0B65AA4E0E;
	or.pred  	%p3, %p1, %p2;
	@%p3 bra 	$L__BB2_2;
	mul.rn.f64 	%fd119, %fd2, %fd18;
	{
	.reg .b32 %temp; 
	mov.b64 	{%temp, %r34}, %fd119;
	}
	{
	.reg .b32 %temp; 
	mov.b64 	{%r35, %temp}, %fd119;
	}
	shr.u32 	%r36, %r34, 20;
	and.b32  	%r37, %r36, 2046;
	add.s32 	%r38, %r37, 2147482626;
	mov.b32 	%r39, 1127219200;
	mov.b64 	%fd120, {%r38, %r39};
	mov.b32 	%r40, -2147483648;
	mov.b64 	%fd121, {%r40, %r39};
	sub.f64 	%fd122, %fd120, %fd121;
	and.b32  	%r41, %r34, -2145386497;
	or.b32  	%r42, %r41, 1071644672;
	mov.b64 	%fd123, {%r35, %r42};
	add.f64 	%fd124, %fd123, 0dBFF0000000000000;
	add.f64 	%fd125, %fd123, 0d3FF0000000000000;
	rcp.approx.ftz.f64 	%fd126, %fd125;
	neg.f64 	%fd127, %fd125;
	fma.rn.f64 	%fd128, %fd127, %fd126, 0d3FF0000000000000;
	fma.rn.f64 	%fd129, %fd128, %fd128, %fd128;
	fma.rn.f64 	%fd130, %fd129, %fd126, %fd126;
	mul.f64 	%fd131, %fd124, %fd130;
	fma.rn.f64 	%fd132, %fd131, 0dC000000000000000, %fd124;
	neg.f64 	%fd133, %fd131;
	fma.rn.f64 	%fd134, %fd133, %fd124, %fd132;
	fma.rn.f64 	%fd135, %fd134, %fd130, %fd131;
	mul.f64 	%fd136, %fd135, %fd135;
	fma.rn.f64 	%fd137, %fd136, 0d3FB5C5C218C775C9, 0d3FA55CF59CDC5D89;
	fma.rn.f64 	%fd138, %fd137, %fd136, 0d3FAEFD18CF6EBB9C;
	fma.rn.f64 	%fd139, %fd138, %fd136, 0d3FB10682EDCB8D1B;
	fma.rn.f64 	%fd140, %fd139, %fd136, 0d3FB3B1DD3AC7FC96;
	fma.rn.f64 	%fd141, %fd140, %fd136, 0d3FB745CB459B54A6;
	fma.rn.f64 	%fd142, %fd141, %fd136, 0d3FBC71C741A0669F;
	fma.rn.f64 	%fd143, %fd142, %fd136, 0d3FC249249209112E;
	fma.rn.f64 	%fd144, %fd143, %fd136, 0d3FC99999999A06C1;
	fma.rn.f64 	%fd145, %fd144, %fd136, 0d3FD5555555555535;
	mul.f64 	%fd146, %fd136, %fd145;
	fma.rn.f64 	%fd147, %fd146, %fd135, %fd135;
	add.f64 	%fd148, %fd147, %fd147;
	fma.rn.f64 	%fd149, %fd122, 0d3FE62E42FEFA39EF, %fd148;
	mov.f64 	%fd150, 0dC009000000000000;
	sub.f64 	%fd151, %fd150, %fd149;
	fma.rn.f64 	%fd152, %fd151, 0dBBB135D2E746E627, 0dBC08DDF93324D327;
	fma.rn.f64 	%fd153, %fd152, %fd151, 0d3C37B83EEF0B7C9F;
	fma.rn.f64 	%fd154, %fd153, %fd151, 0d3C69BA72CD589B91;
	fma.rn.f64 	%fd155, %fd154, %fd151, 0dBCA33689090A6B96;
	fma.rn.f64 	%fd156, %fd155, %fd151, 0d3C782E11898132E0;
	fma.rn.f64 	%fd157, %fd156, %fd151, 0d3CFDE4ACFD9E26BA;
	fma.rn.f64 	%fd158, %fd157, %fd151, 0dBD26D33EED66C487;
	fma.rn.f64 	%fd159, %fd158, %fd151, 0dBD36F2167040D8E2;
	fma.rn.f64 	%fd160, %fd159, %fd151, 0d3D872A22C2D77E20;
	fma.rn.f64 	%fd161, %fd160, %fd151, 0dBDAC8859C4E5C0AF;
	fma.rn.f64 	%fd162, %fd161, %fd151, 0dBDCDC583D118A561;
	fma.rn.f64 	%fd163, %fd162, %fd151, 0d3E120F47CCF46B3C;
	fma.rn.f64 	%fd164, %fd163, %fd151, 0dBE31A9E38DC84D60;
	fma.rn.f64 	%fd165, %fd164, %fd151, 0dBE5F36CD6D3D46A9;
	fma.rn.f64 	%fd166, %fd165, %fd151, 0d3E9C6B4F5D03B787;
	fma.rn.f64 	%fd167, %fd166, %fd151, 0dBEB6E8A5434AE8A2;
	fma.rn.f64 	%fd168, %fd167, %fd151, 0dBEED1D1F7B8736F6;
	fma.rn.f64 	%fd169, %fd168, %fd151, 0d3F2879C2A212F024;
	fma.rn.f64 	%fd170, %fd169, %fd151, 0dBF4845769484FCA8;
	fma.rn.f64 	%fd171, %fd170, %fd151, 0dBF78B6C33114F909;
	fma.rn.f64 	%fd172, %fd171, %fd151, 0d3FCEBD80D9B13E28;
	fma.rn.f64 	%fd173, %fd172, %fd151, 0d3FFA755E7C99AE86;
	fma.rn.f64 	%fd178, %fd173, %fd1, %fd173;
	bra.uni 	$L__BB2_13;
$L__BB2_2:
	{
	.reg .b32 %temp; 
	mov.b64 	{%temp, %r1}, %fd18;
	}
	setp.gt.s32 	%p4, %r1, 1072693247;
	selp.f64 	%fd174, %fd2, %fd18, %p4;
	{
	.reg .b32 %temp; 
	mov.b64 	{%temp, %r43}, %fd174;
	}
	mov.b32 	%f1, %r43;
	setp.ltu.f32 	%p5, %f1, 0f2B2BFF2F;
	@%p5 bra 	$L__BB2_4;
	{
	.reg .b32 %temp; 
	mov.b64 	{%r12, %temp}, %fd174;
	}
	shr.u32 	%r13, %r43, 20;
	and.b32  	%r14, %r13, 2046;
	add.s32 	%r15, %r14, 2147482626;
	mov.b32 	%r16, 1127219200;
	mov.b64 	%fd20, {%r15, %r16};
	mov.b32 	%r17, -2147483648;
	mov.b64 	%fd21, {%r17, %r16};
	sub.f64 	%fd22, %fd20, %fd21;
	and.b32  	%r18, %r43, -2145386497;
	or.b32  	%r19, %r18, 1071644672;
	mov.b64 	%fd23, {%r12, %r19};
	add.f64 	%fd24, %fd23, 0dBFF0000000000000;
	add.f64 	%fd25, %fd23, 0d3FF0000000000000;
	rcp.approx.ftz.f64 	%fd26, %fd25;
	neg.f64 	%fd27, %fd25;
	fma.rn.f64 	%fd28, %fd27, %fd26, 0d3FF0000000000000;
	fma.rn.f64 	%fd29, %fd28, %fd28, %fd28;
	fma.rn.f64 	%fd30, %fd29, %fd26, %fd26;
	mul.f64 	%fd31, %fd24, %fd30;
	fma.rn.f64 	%fd32, %fd31, 0dC000000000000000, %fd24;
	neg.f64 	%fd33, %fd31;
	fma.rn.f64 	%fd34, %fd33, %fd24, %fd32;
	fma.rn.f64 	%fd35, %fd34, %fd30, %fd31;
	mul.f64 	%fd36, %fd35, %fd35;
	fma.rn.f64 	%fd37, %fd36, 0d3FB5C5C218C775C9, 0d3FA55CF59CDC5D89;
	fma.rn.f64 	%fd38, %fd37, %fd36, 0d3FAEFD18CF6EBB9C;
	fma.rn.f64 	%fd39, %fd38, %fd36, 0d3FB10682EDCB8D1B;
	fma.rn.f64 	%fd40, %fd39, %fd36, 0d3FB3B1DD3AC7FC96;
	fma.rn.f64 	%fd41, %fd40, %fd36, 0d3FB745CB459B54A6;
	fma.rn.f64 	%fd42, %fd41, %fd36, 0d3FBC71C741A0669F;
	fma.rn.f64 	%fd43, %fd42, %fd36, 0d3FC249249209112E;
	fma.rn.f64 	%fd44, %fd43, %fd36, 0d3FC99999999A06C1;
	fma.rn.f64 	%fd45, %fd44, %fd36, 0d3FD5555555555535;
	mul.f64 	%fd46, %fd36, %fd45;
	fma.rn.f64 	%fd47, %fd46, %fd35, %fd35;
	add.f64 	%fd48, %fd47, %fd47;
	fma.rn.f64 	%fd49, %fd22, 0d3FE62E42FEFA39EF, %fd48;
	neg.f64 	%fd50, %fd49;
	rsqrt.approx.ftz.f64 	%fd51, %fd50;
	mul.rn.f64 	%fd52, %fd51, %fd51;
	fma.rn.f64 	%fd53, %fd49, %fd52, 0d3FF0000000000000;
	fma.rn.f64 	%fd54, %fd53, 0d3FD8000000000000, 0d3FE0000000000000;
	mul.rn.f64 	%fd55, %fd53, %fd51;
	fma.rn.f64 	%fd56, %fd54, %fd55, %fd51;
	fma.rn.f64 	%fd57, %fd56, 0d3FEBE9222591AFAB, 0d4000A0E7333839AA;
	fma.rn.f64 	%fd58, %fd57, %fd56, 0d4008768CF7E57D5C;
	fma.rn.f64 	%fd59, %fd58, %fd56, 0d400B77E7E28DA583;
	fma.rn.f64 	%fd60, %fd59, %fd56, 0d3FF34F26A4F99CF9;
	fma.rn.f64 	%fd61, %fd60, %fd56, 0d3FC1F674ADB019ED;
	fma.rn.f64 	%fd62, %fd61, %fd56, 0d3F75DDAE9506431D;
	fma.rn.f64 	%fd63, %fd62, %fd56, 0d3F0ADA49AA32489C;
	add.f64 	%fd64, %fd56, 0d4001E90FF51C2197;
	fma.rn.f64 	%fd65, %fd64, %fd56, 0d40111EA3A7CF3820;
	fma.rn.f64 	%fd66, %fd65, %fd56, 0d4011A0E4A4749594;
	fma.rn.f64 	%fd67, %fd66, %fd56, 0d400D4E977D38C14D;
	fma.rn.f64 	%fd68, %fd67, %fd56, 0d3FF37FD567EC0D5F;
	fma.rn.f64 	%fd69, %fd68, %fd56, 0d3FC1FB9D7F676033;
	fma.rn.f64 	%fd70, %fd69, %fd56, 0d3F75DDCDF98946E4;
	fma.rn.f64 	%fd71, %fd70, %fd56, 0d3F0ADA42D79D8DBB;
	mul.f64 	%fd72, %fd56, %fd71;
	div.rn.f64 	%fd177, %fd63, %fd72;
	bra.uni 	$L__BB2_12;
$L__BB2_4:
	{
	.reg .b32 %temp; 
	mov.b64 	{%r44, %temp}, %fd174;
	}
	setp.gt.s32 	%p6, %r43, 1048575;
	mov.b32 	%r45, -1023;
	@%p6 bra 	$L__BB2_6;
	mul.f64 	%fd174, %fd174, 0d4350000000000000;
	{
	.reg .b32 %temp; 
	mov.b64 	{%temp, %r43}, %fd174;
	}
	{
	.reg .b32 %temp; 
	mov.b64 	{%r44, %temp}, %fd174;
	}
	mov.b32 	%r45, -1077;
$L__BB2_6:
	add.s32 	%r22, %r43, -1;
	setp.gt.u32 	%p7, %r22, 2146435070;
	@%p7 bra 	$L__BB2_10;
	shr.u32 	%r25, %r43, 20;
	add.s32 	%r46, %r45, %r25;
	and.b32  	%r26, %r43, 1048575;
	or.b32  	%r27, %r26, 1072693248;
	mov.b64 	%fd175, {%r44, %r27};
	setp.lt.u32 	%p9, %r27, 1073127583;
	@%p9 bra 	$L__BB2_9;
	{
	.reg .b32 %temp; 
	mov.b64 	{%r28, %temp}, %fd175;
	}
	{
	.reg .b32 %temp; 
	mov.b64 	{%temp, %r29}, %fd175;
	}
	add.s32 	%r30, %r29, -1048576;
	mov.b64 	%fd175, {%r28, %r30};
	add.s32 	%r46, %r46, 1;
$L__BB2_9:
	add.f64 	%fd74, %fd175, 0dBFF0000000000000;
	add.f64 	%fd75, %fd175, 0d3FF0000000000000;
	rcp.approx.ftz.f64 	%fd76, %fd75;
	neg.f64 	%fd77, %fd75;
	fma.rn.f64 	%fd78, %fd77, %fd76, 0d3FF0000000000000;
	fma.rn.f64 	%fd79, %fd78, %fd78, %fd78;
	fma.rn.f64 	%fd80, %fd79, %fd76, %fd76;
	mul.f64 	%fd81, %fd74, %fd80;
	fma.rn.f64 	%fd82, %fd74, %fd80, %fd81;
	mul.f64 	%fd83, %fd82, %fd82;
	fma.rn.f64 	%fd84, %fd83, 0d3EB1380B3AE80F1E, 0d3ED0EE258B7A8B04;
	fma.rn.f64 	%fd85, %fd84, %fd83, 0d3EF3B2669F02676F;
	fma.rn.f64 	%fd86, %fd85, %fd83, 0d3F1745CBA9AB0956;
	fma.rn.f64 	%fd87, %fd86, %fd83, 0d3F3C71C72D1B5154;
	fma.rn.f64 	%fd88, %fd87, %fd83, 0d3F624924923BE72D;
	fma.rn.f64 	%fd89, %fd88, %fd83, 0d3F8999999999A3C4;
	fma.rn.f64 	%fd90, %fd89, %fd83, 0d3FB5555555555554;
	sub.f64 	%fd91, %fd74, %fd82;
	add.f64 	%fd92, %fd91, %fd91;
	neg.f64 	%fd93, %fd82;
	fma.rn.f64 	%fd94, %fd93, %fd74, %fd92;
	mul.f64 	%fd95, %fd80, %fd94;
	mul.f64 	%fd96, %fd83, %fd90;
	fma.rn.f64 	%fd97, %fd96, %fd82, %fd95;
	xor.b32  	%r31, %r46, -2147483648;
	mov.b32 	%r32, 1127219200;
	mov.b64 	%fd98, {%r31, %r32};
	mov.b32 	%r33, -2147483648;
	mov.b64 	%fd99, {%r33, %r32};
	sub.f64 	%fd100, %fd98, %fd99;
	fma.rn.f64 	%fd101, %fd100, 0d3FE62E42FEFA39EF, %fd82;
	fma.rn.f64 	%fd102, %fd100, 0dBFE62E42FEFA39EF, %fd101;
	sub.f64 	%fd103, %fd102, %fd82;
	sub.f64 	%fd104, %fd97, %fd103;
	fma.rn.f64 	%fd105, %fd100, 0d3C7ABC9E3B39803F, %fd104;
	add.f64 	%fd176, %fd101, %fd105;
	bra.uni 	$L__BB2_11;
$L__BB2_10:
	fma.rn.f64 	%fd73, %fd174, 0d7FF0000000000000, 0d7FF0000000000000;
	{
	.reg .b32 %temp; 
	mov.b64 	{%temp, %r23}, %fd174;
	}
	and.b32  	%r24, %r23, 2147483647;
	setp.eq.s32 	%p8, %r24, 0;
	selp.f64 	%fd176, 0dFFF0000000000000, %fd73, %p8;
$L__BB2_11:
	neg.f64 	%fd106, %fd176;
	rsqrt.approx.f64 	%fd107, %fd106;
	fma.rn.f64 	%fd108, %fd107, 0d3FE8E2101C71B0BF, 0d3FFA2013964E259C;
	fma.rn.f64 	%fd109, %fd108, %fd107, 0d3FDABFE90921BE68;
	fma.rn.f64 	%fd110, %fd109, %fd107, 0d3F97E41314DE00D4;
	fma.rn.f64 	%fd111, %fd110, %fd107, 0d3F311BD487102E94;
	add.f64 	%fd112, %fd107, 0d3FF59895C30BAA54;
	fma.rn.f64 	%fd113, %fd112, %fd107, 0d3FFAE8E5956A143F;
	fma.rn.f64 	%fd114, %fd113, %fd107, 0d3FDACCE85FF7383D;
	fma.rn.f64 	%fd115, %fd114, %fd107, 0d3F97E43B6CAC34FE;
	fma.rn.f64 	%fd116, %fd115, %fd107, 0d3F311BD08289EB12;
	mul.f64 	%fd117, %fd107, %fd116;
	div.rn.f64 	%fd177, %fd111, %fd117;
$L__BB2_12:
	setp.gt.s32 	%p10, %r1, 1072693247;
	neg.f64 	%fd118, %fd177;
	selp.f64 	%fd178, %fd118, %fd177, %p10;
$L__BB2_13:
	cvta.to.global.u64 	%rd2, %rd1;
	st.global.f64 	[%rd2], %fd178;
	ret;

}
	// .globl	_Z7_erfinvPdd
.visible .entry _Z7_erfinvPdd(
	.param .u64 .ptr .align 1 _Z7_erfinvPdd_param_0,
	.param .f64 _Z7_erfinvPdd_param_1
)
{
	.reg .pred 	%p<6>;
	.reg .b32 	%r<13>;
	.reg .b32 	%f<3>;
	.reg .b64 	%rd<3>;
	.reg .b64 	%fd<101>;

	ld.param.u64 	%rd1, [_Z7_erfinvPdd_param_0];
	ld.param.f64 	%fd8, [_Z7_erfinvPdd_param_1];
	{
	.reg .b32 %temp; 
	mov.b64 	{%temp, %r1}, %fd8;
	}
	mov.b32 	%f1, %r1;
	abs.f32 	%f2, %f1;
	setp.geu.f32 	%p1, %f2, 0f3FF00000;
	@%p1 bra 	$L__BB3_6;
	neg.f64 	%fd10, %fd8;
	fma.rn.f64 	%fd11, %fd8, %fd10, 0d3FF0000000000000;
	{
	.reg .b32 %temp; 
	mov.b64 	{%temp, %r2}, %fd11;
	}
	{
	.reg .b32 %temp; 
	mov.b64 	{%r3, %temp}, %fd11;
	}
	shr.u32 	%r4, %r2, 20;
	and.b32  	%r5, %r4, 2046;
	add.s32 	%r6, %r5, 2147482626;
	mov.b32 	%r7, 1127219200;
	mov.b64 	%fd12, {%r6, %r7};
	mov.b32 	%r8, -2147483648;
	mov.b64 	%fd13, {%r8, %r7};
	sub.f64 	%fd14, %fd12, %fd13;
	and.b32  	%r9, %r2, -2145386497;
	or.b32  	%r10, %r9, 1071644672;
	mov.b64 	%fd15, {%r3, %r10};
	add.f64 	%fd16, %fd15, 0dBFF0000000000000;
	add.f64 	%fd17, %fd15, 0d3FF0000000000000;
	rcp.approx.ftz.f64 	%fd18, %fd17;
	neg.f64 	%fd19, %fd17;
	fma.rn.f64 	%fd20, %fd19, %fd18, 0d3FF0000000000000;
	fma.rn.f64 	%fd21, %fd20, %fd20, %fd20;
	fma.rn.f64 	%fd22, %fd21, %fd18, %fd18;
	mul.f64 	%fd23, %fd16, %fd22;
	fma.rn.f64 	%fd24, %fd23, 0dC000000000000000, %fd16;
	neg.f64 	%fd25, %fd23;
	fma.rn.f64 	%fd26, %fd25, %fd16, %fd24;
	fma.rn.f64 	%fd27, %fd26, %fd22, %fd23;
	mul.f64 	%fd28, %fd27, %fd27;
	fma.rn.f64 	%fd29, %fd28, 0d3FB5C5C218C775C9, 0d3FA55CF59CDC5D89;
	fma.rn.f64 	%fd30, %fd29, %fd28, 0d3FAEFD18CF6EBB9C;
	fma.rn.f64 	%fd31, %fd30, %fd28, 0d3FB10682EDCB8D1B;
	fma.rn.f64 	%fd32, %fd31, %fd28, 0d3FB3B1DD3AC7FC96;
	fma.rn.f64 	%fd33, %fd32, %fd28, 0d3FB745CB459B54A6;
	fma.rn.f64 	%fd34, %fd33, %fd28, 0d3FBC71C741A0669F;
	fma.rn.f64 	%fd35, %fd34, %fd28, 0d3FC249249209112E;
	fma.rn.f64 	%fd36, %fd35, %fd28, 0d3FC99999999A06C1;
	fma.rn.f64 	%fd37, %fd36, %fd28, 0d3FD5555555555535;
	mul.f64 	%fd38, %fd28, %fd37;
	fma.rn.f64 	%fd39, %fd38, %fd27, %fd27;
	add.f64 	%fd40, %fd39, %fd39;
	fma.rn.f64 	%fd1, %fd14, 0d3FE62E42FEFA39EF, %fd40;
	{
	.reg .b32 %temp; 
	mov.b64 	{%temp, %r11}, %fd1;
	}
	setp.gt.u32 	%p4, %r11, -1072103425;
	@%p4 bra 	$L__BB3_3;
	mov.f64 	%fd76, 0dC009000000000000;
	sub.f64 	%fd77, %fd76, %fd1;
	fma.rn.f64 	%fd78, %fd77, 0dBBB135D2E746E627, 0dBC08DDF93324D327;
	fma.rn.f64 	%fd79, %fd78, %fd77, 0d3C37B83EEF0B7C9F;
	fma.rn.f64 	%fd80, %fd79, %fd77, 0d3C69BA72CD589B91;
	fma.rn.f64 	%fd81, %fd80, %fd77, 0dBCA33689090A6B96;
	fma.rn.f64 	%fd82, %fd81, %fd77, 0d3C782E11898132E0;
	fma.rn.f64 	%fd83, %fd82, %fd77, 0d3CFDE4ACFD9E26BA;
	fma.rn.f64 	%fd84, %fd83, %fd77, 0dBD26D33EED66C487;
	fma.rn.f64 	%fd85, %fd84, %fd77, 0dBD36F2167040D8E2;
	fma.rn.f64 	%fd86, %fd85, %fd77, 0d3D872A22C2D77E20;
	fma.rn.f64 	%fd87, %fd86, %fd77, 0dBDAC8859C4E5C0AF;
	fma.rn.f64 	%fd88, %fd87, %fd77, 0dBDCDC583D118A561;
	fma.rn.f64 	%fd89, %fd88, %fd77, 0d3E120F47CCF46B3C;
	fma.rn.f64 	%fd90, %fd89, %fd77, 0dBE31A9E38DC84D60;
	fma.rn.f64 	%fd91, %fd90, %fd77, 0dBE5F36CD6D3D46A9;
	fma.rn.f64 	%fd92, %fd91, %fd77, 0d3E9C6B4F5D03B787;
	fma.rn.f64 	%fd93, %fd92, %fd77, 0dBEB6E8A5434AE8A2;
	fma.rn.f64 	%fd94, %fd93, %fd77, 0dBEED1D1F7B8736F6;
	fma.rn.f64 	%fd95, %fd94, %fd77, 0d3F2879C2A212F024;
	fma.rn.f64 	%fd96, %fd95, %fd77, 0dBF4845769484FCA8;
	fma.rn.f64 	%fd97, %fd96, %fd77, 0dBF78B6C33114F909;
	fma.rn.f64 	%fd98, %fd97, %fd77, 0d3FCEBD80D9B13E28;
	fma.rn.f64 	%fd100, %fd98, %fd77, 0d3FFA755E7C99AE86;
	bra.uni 	$L__BB3_8;
$L__BB3_3:
	neg.f64 	%fd41, %fd1;
	sqrt.rn.f64 	%fd3, %fd41;
	{
	.reg .b32 %temp; 
	mov.b64 	{%temp, %r12}, %fd3;
	}
	setp.gt.s32 	%p5, %r12, 1074790399;
	@%p5 bra 	$L__BB3_5;
	add.f64 	%fd58, %fd3, 0dC00A000000000000;
	fma.rn.f64 	%fd59, %fd58, 0d3E23040F87DBD932, 0d3E785CBE52878635;
	fma.rn.f64 	%fd60, %fd59, %fd58, 0dBE92777453DD3955;
	fma.rn.f64 	%fd61, %fd60, %fd58, 0d3E5395ABCD554C6C;
	fma.rn.f64 	%fd62, %fd61, %fd58, 0d3EB936388A3790AD;
	fma.rn.f64 	%fd63, %fd62, %fd58, 0dBED0D5DB812B5083;
	fma.rn.f64 	%fd64, %fd63, %fd58, 0d3EC8860CD5D652F6;
	fma.rn.f64 	%fd65, %fd64, %fd58, 0d3EEA29A0CACDFB23;
	fma.rn.f64 	%fd66, %fd65, %fd58, 0dBF08CEF1F80281F2;
	fma.rn.f64 	%fd67, %fd66, %fd58, 0d3F11E684D0B9188A;
	fma.rn.f64 	%fd68, %fd67, %fd58, 0d3EF932CD54C8A222;
	fma.rn.f64 	%fd69, %fd68, %fd58, 0dBF37448A89EF8AA3;
	fma.rn.f64 	%fd70, %fd69, %fd58, 0d3F4F3CC55AD40C25;
	fma.rn.f64 	%fd71, %fd70, %fd58, 0dBF5BA924132F38B1;
	fma.rn.f64 	%fd72, %fd71, %fd58, 0d3F6468EECA533CF8;
	fma.rn.f64 	%fd73, %fd72, %fd58, 0dBF6EBADABB891BBD;
	fma.rn.f64 	%fd74, %fd73, %fd58, 0d3F75FFCFE5B76AFC;
	fma.rn.f64 	%fd75, %fd74, %fd58, 0d3FF0158A6D641D39;
	fma.rn.f64 	%fd100, %fd75, %fd58, 0d4008ABCC380D5A48;
	bra.uni 	$L__BB3_8;
$L__BB3_5:
	add.f64 	%fd42, %fd3, 0dC014000000000000;
	fma.rn.f64 	%fd43, %fd42, 0dBDBDCEC3A7785389, 0dBDF18FEEC0E38727;
	fma.rn.f64 	%fd44, %fd43, %fd42, 0d3E19E6BF2DDA45E3;
	fma.rn.f64 	%fd45, %fd44, %fd42, 0dBE30468FB24E2F5F;
	fma.rn.f64 	%fd46, %fd45, %fd42, 0d3E405AC6A8FBA182;
	fma.rn.f64 	%fd47, %fd46, %fd42, 0dBE50102E495FB9C0;
	fma.rn.f64 	%fd48, %fd47, %fd42, 0d3E5F4C20E1334AF8;
	fma.rn.f64 	%fd49, %fd48, %fd42, 0dBE722D220FDF9C3E;
	fma.rn.f64 	%fd50, %fd49, %fd42, 0d3E8EBC8BB824CB54;
	fma.rn.f64 	%fd51, %fd50, %fd42, 0dBEB0A8D40EA372CC;
	fma.rn.f64 	%fd52, %fd51, %fd42, 0d3ED2FBD29D093D2B;
	fma.rn.f64 	%fd53, %fd52, %fd42, 0dBEF4A3497E1E0FAC;
	fma.rn.f64 	%fd54, %fd53, %fd42, 0d3F13EBF4EB00938F;
	fma.rn.f64 	%fd55, %fd54, %fd42, 0dBF2C2F36A8FC5D53;
	fma.rn.f64 	%fd56, %fd55, %fd42, 0dBF222EA5DF04047C;
	fma.rn.f64 	%fd57, %fd56, %fd42, 0d3FF02A30D1FBA0DC;
	fma.rn.f64 	%fd100, %fd57, %fd42, 0d4013664DDD1AD7FB;
	bra.uni 	$L__BB3_8;
$L__BB3_6:
	setp.nan.f64 	%p2, %fd8, %fd8;
	mov.f64 	%fd100, %fd8;
	@%p2 bra 	$L__BB3_8;
	abs.f64 	%fd9, %fd8;
	setp.eq.f64 	%p3, %fd9, 0d3FF0000000000000;
	selp.f64 	%fd100, 0d7FF0000000000000, 0dFFF8000000000000, %p3;
$L__BB3_8:
	cvta.to.global.u64 	%rd2, %rd1;
	mul.f64 	%fd99, %fd8, %fd100;
	st.global.f64 	[%rd2], %fd99;
	ret;

}
	// .globl	_Z3_j0Pdd
.visible .entry _Z3_j0Pdd(
	.param .u64 .ptr .align 1 _Z3_j0Pdd_param_0,
	.param .f64 _Z3_j0Pdd_param_1
)
{
	.reg .pred 	%p<10>;
	.reg .b32 	%r<19>;
	.reg .b64 	%rd<7>;
	.reg .b64 	%fd<136>;

	ld.param.u64 	%rd1, [_Z3_j0Pdd_param_0];
	ld.param.f64 	%fd19, [_Z3_j0Pdd_param_1];
	abs.f64 	%fd1, %fd19;
	setp.gtu.f64 	%p1, %fd1, 0d400FB319F277BBE5;
	@%p1 bra 	$L__BB4_2;
	add.f64 	%fd20, %fd1, 0dC0033D152E971B40;
	add.f64 	%fd21, %fd20, 0d3CA0F539D7DA258E;
	fma.rn.f64 	%fd22, %fd21, 0dBCC0D18564C48C61, 0dBCFCF8F9A8C294BC;
	fma.rn.f64 	%fd23, %fd22, %fd21, 0d3D3FAB983CAE498B;
	fma.rn.f64 	%fd24, %fd23, %fd21, 0d3D7CD7C018579B88;
	fma.rn.f64 	%fd25, %fd24, %fd21, 0dBDBBDD2342D64FDD;
	fma.rn.f64 	%fd26, %fd25, %fd21, 0dBDF5C2D9416B1E2B;
	fma.rn.f64 	%fd27, %fd26, %fd21, 0d3E32951D73174DD5;
	fma.rn.f64 	%fd28, %fd27, %fd21, 0d3E67FF99802CAEB5;
	fma.rn.f64 	%fd29, %fd28, %fd21, 0dBEA1CCE305C4C9F7;
	fma.rn.f64 	%fd30, %fd29, %fd21, 0dBED232C77E29E1BB;
	fma.rn.f64 	%fd31, %fd30, %fd21, 0d3F06ED3B9F0EF757;
	fma.rn.f64 	%fd32, %fd31, %fd21, 0d3F315382BA096A62;
	fma.rn.f64 	%fd33, %fd32, %fd21, 0dBF61F992590D1AE4;
	fma.rn.f64 	%fd34, %fd33, %fd21, 0dBF81BB1CBE1A465F;
	fma.rn.f64 	%fd35, %fd34, %fd21, 0d3FACFAE864368D84;
	fma.rn.f64 	%fd36, %fd35, %fd21, 0d3FBBA1DEEA0294A3;
	fma.rn.f64 	%fd37, %fd36, %fd21, 0dBFE09CDB36551280;
	mul.f64 	%fd135, %fd21, %fd37;
	bra.uni 	$L__BB4_15;
$L__BB4_2:
	setp.gtu.f64 	%p2, %fd1, 0d401C58FD1A62F5EC;
	@%p2 bra 	$L__BB4_4;
	add.f64 	%fd38, %fd1, 0dC016148F5B2C2E45;
	add.f64 	%fd39, %fd38, 0dBC975054CD60A517;
	fma.rn.f64 	%fd40, %fd39, 0d3CBCB0A8F126B343, 0d3CF83FD1F333EB61;
	fma.rn.f64 	%fd41, %fd40, %fd39, 0dBD4100E33E3FB413;
	fma.rn.f64 	%fd42, %fd41, %fd39, 0dBD7846076D004627;
	fma.rn.f64 	%fd43, %fd42, %fd39, 0d3DBE2F1D4F90720D;
	fma.rn.f64 	%fd44, %fd43, %fd39, 0d3DF1D03B1E4A119B;
	fma.rn.f64 	%fd45, %fd44, %fd39, 0dBE341D72B1B3BCE9;
	fma.rn.f64 	%fd46, %fd45, %fd39, 0dBE62DA37CE2A9EF8;
	fma.rn.f64 	%fd47, %fd46, %fd39, 0d3EA32E6D9974F763;
	fma.rn.f64 	%fd48, %fd47, %fd39, 0d3ECAD77D744A1879;
	fma.rn.f64 	%fd49, %fd48, %fd39, 0dBF0863F481A37337;
	fma.rn.f64 	%fd50, %fd49, %fd39, 0dBF26F641F418F0F4;
	fma.rn.f64 	%fd51, %fd50, %fd39, 0d3F627E31FE9A969E;
	fma.rn.f64 	%fd52, %fd51, %fd39, 0d3F72F7FFE9025628;
	fma.rn.f64 	%fd53, %fd52, %fd39, 0dBFAB2150CB41E8BF;
	fma.rn.f64 	%fd54, %fd53, %fd39, 0dBF9F8F72E7A848DE;
	fma.rn.f64 	%fd55, %fd54, %fd39, 0d3FD5C6E60A097823;
	mul.f64 	%fd135, %fd39, %fd55;
	bra.uni 	$L__BB4_15;
$L__BB4_4:
	setp.gtu.f64 	%p3, %fd1, 0d402471FCB6A7A8C0;
	@%p3 bra 	$L__BB4_6;
	add.f64 	%fd56, %fd1, 0dC0214EB56CCCDECA;
	add.f64 	%fd57, %fd56, 0d3CB51970714C7C25;
	fma.rn.f64 	%fd58, %fd57, 0dBCBDB7FFCF659E24, 0dBCF4B3A71AAAC629;
	fma.rn.f64 	%fd59, %fd58, %fd57, 0d3D417EC150ECDCE7;
	fma.rn.f64 	%fd60, %fd59, %fd57, 0d3D7438F5EA1D10B2;
	fma.rn.f64 	%fd61, %fd60, %fd57, 0dBDBEDAE7EC2C9E87;
	fma.rn.f64 	%fd62, %fd61, %fd57, 0dBDECADD2C4B91F58;
	fma.rn.f64 	%fd63, %fd62, %fd57, 0d3E34582C8EE12204;
	fma.rn.f64 	%fd64, %fd63, %fd57, 0d3E5CEDA451DD20F8;
	fma.rn.f64 	%fd65, %fd64, %fd57, 0dBEA30E8CC3165E2F;
	fma.rn.f64 	%fd66, %fd65, %fd57, 0dBEC3324842BB1A2E;
	fma.rn.f64 	%fd67, %fd66, %fd57, 0d3F07800BC54FBDDB;
	fma.rn.f64 	%fd68, %fd67, %fd57, 0d3F1D79605276949A;
	fma.rn.f64 	%fd69, %fd68, %fd57, 0dBF60E0D60385A629;
	fma.rn.f64 	%fd70, %fd69, %fd57, 0dBF648E63600D82F3;
	fma.rn.f64 	%fd71, %fd70, %fd57, 0d3FA68B984EC6493A;
	fma.rn.f64 	%fd72, %fd71, %fd57, 0d3F900F7FCF183E0B;
	fma.rn.f64 	%fd73, %fd72, %fd57, 0dBFD15F7977A772D4;
	mul.f64 	%fd135, %fd57, %fd73;
	bra.uni 	$L__BB4_15;
$L__BB4_6:
	setp.eq.f64 	%p4, %fd1, 0d7FF0000000000000;
	mov.f64 	%fd135, 0d0000000000000000;
	@%p4 bra 	$L__BB4_15;
	rcp.approx.ftz.f64 	%fd75, %fd1;
	neg.f64 	%fd76, %fd1;
	fma.rn.f64 	%fd77, %fd76, %fd75, 0d3FF0000000000000;
	fma.rn.f64 	%fd78, %fd77, %fd77, %fd77;
	fma.rn.f64 	%fd79, %fd78, %fd75, %fd75;
	mul.f64 	%fd80, %fd79, %fd79;
	fma.rn.f64 	%fd81, %fd80, 0dC0D115CB8C11A9DC, 0d409927467A655012;
	fma.rn.f64 	%fd82, %fd81, %fd80, 0dC05751787E247BD4;
	fma.rn.f64 	%fd83, %fd82, %fd80, 0d401704C4E5FC36B2;
	fma.rn.f64 	%fd84, %fd83, %fd80, 0dBFE15B747A2FD531;
	fma.rn.f64 	%fd85, %fd84, %fd80, 0d3FBA7FEACF6CB79B;
	fma.rn.f64 	%fd86, %fd85, %fd80, 0dBFAFFFFFEDDCF548;
	fma.rn.f64 	%fd87, %fd86, %fd80, 0d3FEFFFFFFFFFC9E5;
	fma.rn.f64 	%fd88, %fd80, 0dC14602FE1C34685E, 0d410ECD4523B12B84;
	fma.rn.f64 	%fd89, %fd88, %fd80, 0dC0C7A2FC1972F05A;
	fma.rn.f64 	%fd90, %fd89, %fd80, 0d407EBA131F7E5BEB;
	fma.rn.f64 	%fd91, %fd90, %fd80, 0dC0373B92E6E7CC7D;
	fma.rn.f64 	%fd92, %fd91, %fd80, 0d3FFA31BEE63A2F08;
	fma.rn.f64 	%fd93, %fd92, %fd80, 0dBFCAD320104D5D05;
	fma.rn.f64 	%fd94, %fd93, %fd80, 0d3FB0AAAA9C76D07E;
	fma.rn.f64 	%fd95, %fd94, %fd80, 0dBFBFFFFFFFFDACEC;
	fma.rn.f64 	%fd5, %fd95, %fd79, %fd1;
	rsqrt.approx.f64 	%fd96, %fd1;
	mul.f64 	%fd97, %fd96, 0d3FE9884533D43651;
	mul.f64 	%fd6, %fd97, %fd87;
	mul.f64 	%fd98, %fd5, 0d3FE45F306DC9C883;
	cvt.rni.s32.f64 	%r16, %fd98;
	cvt.rn.f64.s32 	%fd99, %r16;
	fma.rn.f64 	%fd100, %fd99, 0dBFF921FB54442D18, %fd5;
	fma.rn.f64 	%fd101, %fd99, 0dBC91A62633145C00, %fd100;
	fma.rn.f64 	%fd132, %fd99, 0dB97B839A252049C0, %fd101;
	abs.f64 	%fd102, %fd5;
	setp.ltu.f64 	%p5, %fd102, 0d41E0000000000000;
	@%p5 bra 	$L__BB4_9;
	{ // callseq 0, 0
	.param .b64 param0;
	st.param.f64 	[param0], %fd5;
	.param .align 16 .b8 retval0[16];
	call.uni (retval0), 
	__internal_trig_reduction_slowpathd, 
	(
	param0
	);
	ld.param.f64 	%fd132, [retval0];
	ld.param.b32 	%r16, [retval0+8];
	} // callseq 0
$L__BB4_9:
	and.b32  	%r10, %r16, 3;
	cvt.rn.f64.u32 	%fd104, %r10;
	add.f64 	%fd105, %fd132, 0dBFE921FB54442D18;
	fma.rn.f64 	%fd10, %fd104, 0d3FF921FB54442D18, %fd105;
	abs.f64 	%fd11, %fd10;
	setp.neu.f64 	%p6, %fd11, 0d7FF0000000000000;
	@%p6 bra 	$L__BB4_11;
	mov.f64 	%fd111, 0d0000000000000000;
	mul.rn.f64 	%fd134, %fd10, %fd111;
	mov.b32 	%r18, 1;
	bra.uni 	$L__BB4_14;
$L__BB4_11:
	mul.f64 	%fd106, %fd10, 0d3FE45F306DC9C883;
	cvt.rni.s32.f64 	%r17, %fd106;
	cvt.rn.f64.s32 	%fd107, %r17;
	fma.rn.f64 	%fd108, %fd107, 0dBFF921FB54442D18, %fd10;
	fma.rn.f64 	%fd109, %fd107, 0dBC91A62633145C00, %fd108;
	fma.rn.f64 	%fd134, %fd107, 0dB97B839A252049C0, %fd109;
	setp.ltu.f64 	%p7, %fd11, 0d41E0000000000000;
	@%p7 bra 	$L__BB4_13;
	{ // callseq 1, 0
	.param .b64 param0;
	st.param.f64 	[param0], %fd10;
	.param .align 16 .b8 retval0[16];
	call.uni (retval0), 
	__internal_trig_reduction_slowpathd, 
	(
	param0
	);
	ld.param.f64 	%fd134, [retval0];
	ld.param.b32 	%r17, [retval0+8];
	} // callseq 1
$L__BB4_13:
	add.s32 	%r18, %r17, 1;
$L__BB4_14:
	shl.b32 	%r13, %r18, 6;
	cvt.u64.u32 	%rd2, %r13;
	and.b64  	%rd3, %rd2, 64;
	mov.u64 	%rd4, __cudart_sin_cos_coeffs;
	add.s64 	%rd5, %rd4, %rd3;
	mul.rn.f64 	%fd112, %fd134, %fd134;
	and.b32  	%r14, %r18, 1;
	setp.eq.b32 	%p8, %r14, 1;
	selp.f64 	%fd113, 0dBDA8FF8320FD8164, 0d3DE5DB65F9785EBA, %p8;
	ld.global.nc.v2.f64 	{%fd114, %fd115}, [%rd5];
	fma.rn.f64 	%fd116, %fd113, %fd112, %fd114;
	fma.rn.f64 	%fd117, %fd116, %fd112, %fd115;
	ld.global.nc.v2.f64 	{%fd118, %fd119}, [%rd5+16];
	fma.rn.f64 	%fd120, %fd117, %fd112, %fd118;
	fma.rn.f64 	%fd121, %fd120, %fd112, %fd119;
	ld.global.nc.v2.f64 	{%fd122, %fd123}, [%rd5+32];
	fma.rn.f64 	%fd124, %fd121, %fd112, %fd122;
	fma.rn.f64 	%fd125, %fd124, %fd112, %fd123;
	fma.rn.f64 	%fd126, %fd125, %fd134, %fd134;
	fma.rn.f64 	%fd127, %fd125, %fd112, 0d3FF0000000000000;
	selp.f64 	%fd128, %fd127, %fd126, %p8;
	and.b32  	%r15, %r18, 2;
	setp.eq.s32 	%p9, %r15, 0;
	mov.f64 	%fd129, 0d0000000000000000;
	sub.f64 	%fd130, %fd129, %fd128;
	selp.f64 	%fd131, %fd128, %fd130, %p9;
	mul.f64 	%fd135, %fd6, %fd131;
$L__BB4_15:
	cvta.to.global.u64 	%rd6, %rd1;
	st.global.f64 	[%rd6], %fd135;
	ret;

}
	// .globl	_Z3_j1Pdd
.visible .entry _Z3_j1Pdd(
	.param .u64 .ptr .align 1 _Z3_j1Pdd_param_0,
	.param .f64 _Z3_j1Pdd_param_1
)
{
	.reg .pred 	%p<12>;
	.reg .b32 	%r<19>;
	.reg .b64 	%rd<7>;
	.reg .b64 	%fd<136>;

	ld.param.u64 	%rd1, [_Z3_j1Pdd_param_0];
	ld.param.f64 	%fd19, [_Z3_j1Pdd_param_1];
	abs.f64 	%fd1, %fd19;
	setp.gtu.f64 	%p1, %fd1, 0d400353AABAD7B784;
	@%p1 bra 	$L__BB5_2;
	fma.rn.f64 	%fd20, %fd1, 0d3D020E4ADCDE2AD3, 0dBD4DD167A0DC3F55;
	fma.rn.f64 	%fd21, %fd20, %fd1, 0d3D5503F5A491E487;
	fma.rn.f64 	%fd22, %fd21, %fd1, 0d3DC1F29940C2403A;
	fma.rn.f64 	%fd23, %fd22, %fd1, 0d3D84CF9302EACDEF;
	fma.rn.f64 	%fd24, %fd23, %fd1, 0dBE384A53DBBCA436;
	fma.rn.f64 	%fd25, %fd24, %fd1, 0d3D9779BEE4F63BCC;
	fma.rn.f64 	%fd26, %fd25, %fd1, 0d3EA6C160E414F3F0;
	fma.rn.f64 	%fd27, %fd26, %fd1, 0d3D8F3D2F12430699;
	fma.rn.f64 	%fd28, %fd27, %fd1, 0dBF0C71C72C0CED04;
	fma.rn.f64 	%fd29, %fd28, %fd1, 0d3D659BCA506F1128;
	fma.rn.f64 	%fd30, %fd29, %fd1, 0d3F65555555506982;
	fma.rn.f64 	%fd31, %fd30, %fd1, 0d3D15BA0B425F1BFB;
	fma.rn.f64 	%fd32, %fd31, %fd1, 0dBFB0000000000065;
	fma.rn.f64 	%fd33, %fd32, %fd1, 0d3C8729A7253FB679;
	fma.rn.f64 	%fd34, %fd33, %fd1, 0d3FE0000000000000;
	mul.f64 	%fd135, %fd1, %fd34;
	bra.uni 	$L__BB5_15;
$L__BB5_2:
	setp.gtu.f64 	%p2, %fd1, 0d4015B1D0574614EA;
	@%p2 bra 	$L__BB5_4;
	add.f64 	%fd35, %fd1, 0dC00EA75575AF6F09;
	add.f64 	%fd36, %fd35, 0d3CA60155A9D1B256;
	fma.rn.f64 	%fd37, %fd36, 0dBCF8D3CDBB60175E, 0d3D41011A1DF02DAD;
	fma.rn.f64 	%fd38, %fd37, %fd36, 0d3D76013AC1E5E222;
	fma.rn.f64 	%fd39, %fd38, %fd36, 0dBDBEC315D96D5F03;
	fma.rn.f64 	%fd40, %fd39, %fd36, 0dBDF03BE1B4B57207;
	fma.rn.f64 	%fd41, %fd40, %fd36, 0d3E345695F8B660F7;
	fma.rn.f64 	%fd42, %fd41, %fd36, 0d3E617069FCFCFFF4;
	fma.rn.f64 	%fd43, %fd42, %fd36, 0dBEA33825C36745EB;
	fma.rn.f64 	%fd44, %fd43, %fd36, 0dBEC9799D4F90931B;
	fma.rn.f64 	%fd45, %fd44, %fd36, 0d3F083A06E2F7DF13;
	fma.rn.f64 	%fd46, %fd45, %fd36, 0d3F26E4C2D53A7CF6;
	fma.rn.f64 	%fd47, %fd46, %fd36, 0dBF624B3409957B1C;
	fma.rn.f64 	%fd48, %fd47, %fd36, 0dBF7537544C3325DF;
	fma.rn.f64 	%fd49, %fd48, %fd36, 0d3FAB589D1DA138E2;
	fma.rn.f64 	%fd50, %fd49, %fd36, 0d3FAAE8A39F51AD13;
	fma.rn.f64 	%fd51, %fd50, %fd36, 0dBFD9C6CF582CBF7F;
	mul.f64 	%fd135, %fd36, %fd51;
	bra.uni 	$L__BB5_15;
$L__BB5_4:
	setp.gtu.f64 	%p3, %fd1, 0d40213065E54C1AA9;
	@%p3 bra 	$L__BB5_6;
	add.f64 	%fd52, %fd1, 0dC01C0FF5F3B47250;
	add.f64 	%fd53, %fd52, 0d3C9B226D9D243827;
	fma.rn.f64 	%fd54, %fd53, 0d3CF3EB867515FAD6, 0dBD40E8363DB649A9;
	fma.rn.f64 	%fd55, %fd54, %fd53, 0dBD73B7DD4A6608FB;
	fma.rn.f64 	%fd56, %fd55, %fd53, 0d3DBEC5E01482C750;
	fma.rn.f64 	%fd57, %fd56, %fd53, 0d3DEC62BB9E882103;
	fma.rn.f64 	%fd58, %fd57, %fd53, 0dBE34462EED732A23;
	fma.rn.f64 	%fd59, %fd58, %fd53, 0dBE5D48DCAD7DC59B;
	fma.rn.f64 	%fd60, %fd59, %fd53, 0d3EA3026DF29167E9;
	fma.rn.f64 	%fd61, %fd60, %fd53, 0d3EC4255B0119666C;
	fma.rn.f64 	%fd62, %fd61, %fd53, 0dBF0796A751B32693;
	fma.rn.f64 	%fd63, %fd62, %fd53, 0dBF207358BBDBA284;
	fma.rn.f64 	%fd64, %fd63, %fd53, 0d3F613FBC7D6927B1;
	fma.rn.f64 	%fd65, %fd64, %fd53, 0d3F69A4B292E3DD75;
	fma.rn.f64 	%fd66, %fd65, %fd53, 0dBFA80C83BDEEE4FB;
	fma.rn.f64 	%fd67, %fd66, %fd53, 0dBF95E70DC60362BF;
	fma.rn.f64 	%fd68, %fd67, %fd53, 0d3FD33518B3874E8A;
	mul.f64 	%fd135, %fd53, %fd68;
	bra.uni 	$L__BB5_15;
$L__BB5_6:
	setp.eq.f64 	%p4, %fd1, 0d7FF0000000000000;
	mov.f64 	%fd135, 0d0000000000000000;
	@%p4 bra 	$L__BB5_15;
	rcp.approx.ftz.f64 	%fd70, %fd1;
	neg.f64 	%fd71, %fd1;
	fma.rn.f64 	%fd72, %fd71, %fd70, 0d3FF0000000000000;
	fma.rn.f64 	%fd73, %fd72, %fd72, %fd72;
	fma.rn.f64 	%fd74, %fd73, %fd70, %fd70;
	mul.f64 	%fd75, %fd74, %fd74;
	fma.rn.f64 	%fd76, %fd75, 0d40CD02EA3F2F6751, 0dC099C06322A3F8BE;
	fma.rn.f64 	%fd77, %fd76, %fd75, 0d405B89354DA77324;
	fma.rn.f64 	%fd78, %fd77, %fd75, 0dC01E352294653188;
	fma.rn.f64 	%fd79, %fd78, %fd75, 0d3FE9BC7DB16BD7A7;
	fma.rn.f64 	%fd80, %fd79, %fd75, 0dBFC8BFE1C3A4F741;
	fma.rn.f64 	%fd81, %fd80, %fd75, 0d3FC7FFFFF0D00BE2;
	fma.rn.f64 	%fd5, %fd81, %fd75, 0d3FF00000000068CC;
	fma.rn.f64 	%fd82, %fd75, 0dC18DA26B212FDC9A, 0d415A30AC6857BEE0;
	fma.rn.f64 	%fd83, %fd82, %fd75, 0dC11764222AD7C910;
	fma.rn.f64 	%fd84, %fd83, %fd75, 0d40CEB02E0C306857;
	fma.rn.f64 	%fd85, %fd84, %fd75, 0dC08351859FA2B23B;
	fma.rn.f64 	%fd86, %fd85, %fd75, 0d403E65A07AF51F42;
	fma.rn.f64 	%fd87, %fd86, %fd75, 0dC002F2B817F77A57;
	fma.rn.f64 	%fd88, %fd87, %fd75, 0d3FD7BCC34DA069FD;
	fma.rn.f64 	%fd89, %fd88, %fd75, 0dBFC4FFFFF8A44463;
	fma.rn.f64 	%fd90, %fd89, %fd75, 0d3FD7FFFFFFFF5CD7;
	fma.rn.f64 	%fd6, %fd90, %fd74, %fd1;
	mul.f64 	%fd91, %fd6, 0d3FE45F306DC9C883;
	cvt.rni.s32.f64 	%r16, %fd91;
	cvt.rn.f64.s32 	%fd92, %r16;
	fma.rn.f64 	%fd93, %fd92, 0dBFF921FB54442D18, %fd6;
	fma.rn.f64 	%fd94, %fd92, 0dBC91A62633145C00, %fd93;
	fma.rn.f64 	%fd132, %fd92, 0dB97B839A252049C0, %fd94;
	abs.f64 	%fd95, %fd6;
	setp.ltu.f64 	%p5, %fd95, 0d41E0000000000000;
	@%p5 bra 	$L__BB5_9;
	{ // callseq 2, 0
	.param .b64 param0;
	st.param.f64 	[param0], %fd6;
	.param .align 16 .b8 retval0[16];
	call.uni (retval0), 
	__internal_trig_reduction_slowpathd, 
	(
	param0
	);
	ld.param.f64 	%fd132, [retval0];
	ld.param.b32 	%r16, [retval0+8];
	} // callseq 2
$L__BB5_9:
	and.b32  	%r10, %r16, 3;
	cvt.rn.f64.u32 	%fd97, %r10;
	add.f64 	%fd98, %fd132, 0dC002D97C7F3321D2;
	fma.rn.f64 	%fd10, %fd97, 0d3FF921FB54442D18, %fd98;
	abs.f64 	%fd11, %fd10;
	setp.neu.f64 	%p6, %fd11, 0d7FF0000000000000;
	@%p6 bra 	$L__BB5_11;
	mov.f64 	%fd104, 0d0000000000000000;
	mul.rn.f64 	%fd134, %fd10, %fd104;
	mov.b32 	%r18, 1;
	bra.uni 	$L__BB5_14;
$L__BB5_11:
	mul.f64 	%fd99, %fd10, 0d3FE45F306DC9C883;
	cvt.rni.s32.f64 	%r17, %fd99;
	cvt.rn.f64.s32 	%fd100, %r17;
	fma.rn.f64 	%fd101, %fd100, 0dBFF921FB54442D18, %fd10;
	fma.rn.f64 	%fd102, %fd100, 0dBC91A62633145C00, %fd101;
	fma.rn.f64 	%fd134, %fd100, 0dB97B839A252049C0, %fd102;
	setp.ltu.f64 	%p7, %fd11, 0d41E0000000000000;
	@%p7 bra 	$L__BB5_13;
	{ // callseq 3, 0
	.param .b64 param0;
	st.param.f64 	[param0], %fd10;
	.param .align 16 .b8 retval0[16];
	call.uni (retval0), 
	__internal_trig_reduction_slowpathd, 
	(
	param0
	);
	ld.param.f64 	%fd134, [retval0];
	ld.param.b32 	%r17, [retval0+8];
	} // callseq 3
$L__BB5_13:
	add.s32 	%r18, %r17, 1;
$L__BB5_14:
	shl.b32 	%r13, %r18, 6;
	cvt.u64.u32 	%rd2, %r13;
	and.b64  	%rd3, %rd2, 64;
	mov.u64 	%rd4, __cudart_sin_cos_coeffs;
	add.s64 	%rd5, %rd4, %rd3;
	mul.rn.f64 	%fd105, %fd134, %fd134;
	and.b32  	%r14, %r18, 1;
	setp.eq.b32 	%p8, %r14, 1;
	selp.f64 	%fd106, 0dBDA8FF8320FD8164, 0d3DE5DB65F9785EBA, %p8;
	ld.global.nc.v2.f64 	{%fd107, %fd108}, [%rd5];
	fma.rn.f64 	%fd109, %fd106, %fd105, %fd107;
	fma.rn.f64 	%fd110, %fd109, %fd105, %fd108;
	ld.global.nc.v2.f64 	{%fd111, %fd112}, [%rd5+16];
	fma.rn.f64 	%fd113, %fd110, %fd105, %fd111;
	fma.rn.f64 	%fd114, %fd113, %fd105, %fd112;
	ld.global.nc.v2.f64 	{%fd115, %fd116}, [%rd5+32];
	fma.rn.f64 	%fd117, %fd114, %fd105, %fd115;
	fma.rn.f64 	%fd118, %fd117, %fd105, %fd116;
	fma.rn.f64 	%fd119, %fd118, %fd134, %fd134;
	fma.rn.f64 	%fd120, %fd118, %fd105, 0d3FF0000000000000;
	selp.f64 	%fd121, %fd120, %fd119, %p8;
	and.b32  	%r15, %r18, 2;
	setp.eq.s32 	%p9, %r15, 0;
	mov.f64 	%fd122, 0d0000000000000000;
	sub.f64 	%fd123, %fd122, %fd121;
	selp.f64 	%fd124, %fd121, %fd123, %p9;
	rsqrt.approx.f64 	%fd125, %fd1;
	mul.f64 	%fd126, %fd125, 0d3FE9884533D43651;
	mul.f64 	%fd127, %fd126, %fd5;
	mul.f64 	%fd135, %fd127, %fd124;
$L__BB5_15:
	cvta.to.global.u64 	%rd6, %rd1;
	setp.lt.f64 	%p10, %fd19, 0d0000000000000000;
	neg.f64 	%fd128, %fd135;
	selp.f64 	%fd129, %fd128, %fd135, %p10;
	setp.lt.f64 	%p11, %fd1, 0d39B4484BFEEBC2A0;
	mul.f64 	%fd130, %fd19, 0d3FE0000000000000;
	selp.f64 	%fd131, %fd130, %fd129, %p11;
	st.global.f64 	[%rd6], %fd131;
	ret;

}
	// .globl	_Z11setVecValuePdd
.visible .entry _Z11setVecValuePdd(
	.param .u64 .ptr .align 1 _Z11setVecValuePdd_param_0,
	.param .f64 _Z11setVecValuePdd_param_1
)
{
	.reg .b64 	%rd<3>;
	.reg .b64 	%fd<2>;

	ld.param.u64 	%rd1, [_Z11setVecValuePdd_param_0];
	ld.param.f64 	%fd1, [_Z11setVecValuePdd_param_1];
	cvta.to.global.u64 	%rd2, %rd1;
	st.global.f64 	[%rd2], %fd1;
	ret;

}
	// .globl	_Z5_normPdiPKd
.visible .entry _Z5_normPdiPKd(
	.param .u64 .ptr .align 1 _Z5_normPdiPKd_param_0,
	.param .u32 _Z5_normPdiPKd_param_1,
	.param .u64 .ptr .align 1 _Z5_normPdiPKd_param_2
)
{
	.reg .pred 	%p<67>;
	.reg .b32 	%r<103>;
	.reg .b64 	%rd<28>;
	.reg .b64 	%fd<235>;

	ld.param.u64 	%rd11, [_Z5_normPdiPKd_param_0];
	ld.param.u32 	%r38, [_Z5_normPdiPKd_param_1];
	ld.param.u64 	%rd12, [_Z5_normPdiPKd_param_2];
	cvta.to.global.u64 	%rd1, %rd12;
	ld.global.f64 	%fd29, [%rd1];
	abs.f64 	%fd226, %fd29;
	setp.lt.s32 	%p1, %r38, 2;
	@%p1 bra 	$L__BB7_14;
	add.s32 	%r1, %r38, -1;
	add.s32 	%r40, %r38, -2;
	and.b32  	%r2, %r1, 15;
	setp.lt.u32 	%p2, %r40, 15;
	mov.b32 	%r92, 1;
	@%p2 bra 	$L__BB7_5;
	and.b32  	%r42, %r1, -16;
	neg.s32 	%r90, %r42;
	add.s64 	%rd25, %rd1, 64;
	mov.b32 	%r89, 0;
$L__BB7_3:
	.pragma "nounroll";
	ld.global.f64 	%fd31, [%rd25+-56];
	abs.f64 	%fd32, %fd31;
	max.f64 	%fd33, %fd32, %fd226;
	ld.global.f64 	%fd34, [%rd25+-48];
	abs.f64 	%fd35, %fd34;
	max.f64 	%fd36, %fd35, %fd33;
	ld.global.f64 	%fd37, [%rd25+-40];
	abs.f64 	%fd38, %fd37;
	max.f64 	%fd39, %fd38, %fd36;
	ld.global.f64 	%fd40, [%rd25+-32];
	abs.f64 	%fd41, %fd40;
	max.f64 	%fd42, %fd41, %fd39;
	ld.global.f64 	%fd43, [%rd25+-24];
	abs.f64 	%fd44, %fd43;
	max.f64 	%fd45, %fd44, %fd42;
	ld.global.f64 	%fd46, [%rd25+-16];
	abs.f64 	%fd47, %fd46;
	max.f64 	%fd48, %fd47, %fd45;
	ld.global.f64 	%fd49, [%rd25+-8];
	abs.f64 	%fd50, %fd49;
	max.f64 	%fd51, %fd50, %fd48;
	ld.global.f64 	%fd52, [%rd25];
	abs.f64 	%fd53, %fd52;
	max.f64 	%fd54, %fd53, %fd51;
	ld.global.f64 	%fd55, [%rd25+8];
	abs.f64 	%fd56, %fd55;
	max.f64 	%fd57, %fd56, %fd54;
	ld.global.f64 	%fd58, [%rd25+16];
	abs.f64 	%fd59, %fd58;
	max.f64 	%fd60, %fd59, %fd57;
	ld.global.f64 	%fd61, [%rd25+24];
	abs.f64 	%fd62, %fd61;
	max.f64 	%fd63, %fd62, %fd60;
	ld.global.f64 	%fd64, [%rd25+32];
	abs.f64 	%fd65, %fd64;
	max.f64 	%fd66, %fd65, %fd63;
	ld.global.f64 	%fd67, [%rd25+40];
	abs.f64 	%fd68, %fd67;
	max.f64 	%fd69, %fd68, %fd66;
	ld.global.f64 	%fd70, [%rd25+48];
	abs.f64 	%fd71, %fd70;
	max.f64 	%fd72, %fd71, %fd69;
	ld.global.f64 	%fd73, [%rd25+56];
	abs.f64 	%fd74, %fd73;
	max.f64 	%fd75, %fd74, %fd72;
	ld.global.f64 	%fd76, [%rd25+64];
	abs.f64 	%fd77, %fd76;
	max.f64 	%fd226, %fd77, %fd75;
	add.s32 	%r90, %r90, 16;
	add.s32 	%r89, %r89, 16;
	add.s64 	%rd25, %rd25, 128;
	setp.ne.s32 	%p3, %r90, 0;
	@%p3 bra 	$L__BB7_3;
	add.s32 	%r92, %r89, 1;
$L__BB7_5:
	setp.eq.s32 	%p4, %r2, 0;
	@%p4 bra 	$L__BB7_14;
	and.b32  	%r10, %r1, 7;
	setp.lt.u32 	%p5, %r2, 8;
	@%p5 bra 	$L__BB7_8;
	mul.wide.u32 	%rd13, %r92, 8;
	add.s64 	%rd14, %rd1, %rd13;
	ld.global.f64 	%fd79, [%rd14];
	abs.f64 	%fd80, %fd79;
	max.f64 	%fd81, %fd80, %fd226;
	ld.global.f64 	%fd82, [%rd14+8];
	abs.f64 	%fd83, %fd82;
	max.f64 	%fd84, %fd83, %fd81;
	ld.global.f64 	%fd85, [%rd14+16];
	abs.f64 	%fd86, %fd85;
	max.f64 	%fd87, %fd86, %fd84;
	ld.global.f64 	%fd88, [%rd14+24];
	abs.f64 	%fd89, %fd88;
	max.f64 	%fd90, %fd89, %fd87;
	ld.global.f64 	%fd91, [%rd14+32];
	abs.f64 	%fd92, %fd91;
	max.f64 	%fd93, %fd92, %fd90;
	ld.global.f64 	%fd94, [%rd14+40];
	abs.f64 	%fd95, %fd94;
	max.f64 	%fd96, %fd95, %fd93;
	ld.global.f64 	%fd97, [%rd14+48];
	abs.f64 	%fd98, %fd97;
	max.f64 	%fd99, %fd98, %fd96;
	ld.global.f64 	%fd100, [%rd14+56];
	abs.f64 	%fd101, %fd100;
	max.f64 	%fd226, %fd101, %fd99;
	add.s32 	%r92, %r92, 8;
$L__BB7_8:
	setp.eq.s32 	%p6, %r10, 0;
	@%p6 bra 	$L__BB7_14;
	and.b32  	%r13, %r1, 3;
	setp.lt.u32 	%p7, %r10, 4;
	@%p7 bra 	$L__BB7_11;
	mul.wide.u32 	%rd15, %r92, 8;
	add.s64 	%rd16, %rd1, %rd15;
	ld.global.f64 	%fd103, [%rd16];
	abs.f64 	%fd104, %fd103;
	max.f64 	%fd105, %fd104, %fd226;
	ld.global.f64 	%fd106, [%rd16+8];
	abs.f64 	%fd107, %fd106;
	max.f64 	%fd108, %fd107, %fd105;
	ld.global.f64 	%fd109, [%rd16+16];
	abs.f64 	%fd110, %fd109;
	max.f64 	%fd111, %fd110, %fd108;
	ld.global.f64 	%fd112, [%rd16+24];
	abs.f64 	%fd113, %fd112;
	max.f64 	%fd226, %fd113, %fd111;
	add.s32 	%r92, %r92, 4;
$L__BB7_11:
	setp.eq.s32 	%p8, %r13, 0;
	@%p8 bra 	$L__BB7_14;
	mul.wide.u32 	%rd17, %r92, 8;
	add.s64 	%rd26, %rd1, %rd17;
	neg.s32 	%r94, %r13;
$L__BB7_13:
	.pragma "nounroll";
	ld.global.f64 	%fd114, [%rd26];
	abs.f64 	%fd115, %fd114;
	max.f64 	%fd226, %fd115, %fd226;
	add.s64 	%rd26, %rd26, 8;
	add.s32 	%r94, %r94, 1;
	setp.ne.s32 	%p9, %r94, 0;
	@%p9 bra 	$L__BB7_13;
$L__BB7_14:
	{
	.reg .b32 %temp; 
	mov.b64 	{%temp, %r19}, %fd226;
	}
	and.b32  	%r20, %r19, -4194304;
	xor.b32  	%r43, %r20, 2144337920;
	mov.b32 	%r44, 0;
	mov.b64 	%fd15, {%r44, %r43};
	mul.f64 	%fd16, %fd226, %fd15;
	setp.lt.s32 	%p10, %r38, 1;
	mov.f64 	%fd234, 0d0000000000000000;
	@%p10 bra 	$L__BB7_26;
	and.b32  	%r21, %r38, 7;
	setp.lt.u32 	%p11, %r38, 8;
	mov.f64 	%fd234, 0d0000000000000000;
	mov.b32 	%r97, 0;
	mov.u32 	%r100, %r97;
	@%p11 bra 	$L__BB7_18;
	and.b32  	%r100, %r38, 2147483640;
	add.s64 	%rd27, %rd1, 32;
	mov.f64 	%fd234, 0d0000000000000000;
	mov.b32 	%r97, 0;
	mov.u32 	%r96, %r97;
$L__BB7_17:
	.pragma "nounroll";
	ld.global.f64 	%fd120, [%rd27+-32];
	abs.f64 	%fd121, %fd120;
	mul.f64 	%fd122, %fd15, %fd121;
	setp.neu.f64 	%p12, %fd122, %fd16;
	setp.ne.s32 	%p13, %r96, %r97;
	or.pred  	%p14, %p12, %p13;
	fma.rn.f64 	%fd124, %fd122, %fd122, %fd234;
	selp.f64 	%fd125, %fd124, %fd234, %p14;
	selp.u32 	%r47, 1, 0, %p14;
	add.s32 	%r48, %r97, %r47;
	ld.global.f64 	%fd126, [%rd27+-24];
	abs.f64 	%fd127, %fd126;
	mul.f64 	%fd128, %fd15, %fd127;
	setp.neu.f64 	%p15, %fd128, %fd16;
	add.s32 	%r49, %r96, 1;
	setp.ne.s32 	%p16, %r49, %r48;
	or.pred  	%p17, %p15, %p16;
	fma.rn.f64 	%fd129, %fd128, %fd128, %fd125;
	selp.f64 	%fd130, %fd129, %fd125, %p17;
	selp.u32 	%r50, 1, 0, %p17;
	add.s32 	%r51, %r48, %r50;
	ld.global.f64 	%fd131, [%rd27+-16];
	abs.f64 	%fd132, %fd131;
	mul.f64 	%fd133, %fd15, %fd132;
	setp.neu.f64 	%p19, %fd133, %fd16;
	add.s32 	%r52, %r96, 2;
	setp.ne.s32 	%p20, %r52, %r51;
	or.pred  	%p21, %p19, %p20;
	fma.rn.f64 	%fd135, %fd133, %fd133, %fd130;
	selp.f64 	%fd136, %fd135, %fd130, %p21;
	selp.u32 	%r53, 1, 0, %p21;
	add.s32 	%r54, %r51, %r53;
	ld.global.f64 	%fd137, [%rd27+-8];
	abs.f64 	%fd138, %fd137;
	mul.f64 	%fd139, %fd15, %fd138;
	setp.neu.f64 	%p22, %fd139, %fd16;
	add.s32 	%r55, %r96, 3;
	setp.ne.s32 	%p23, %r55, %r54;
	or.pred  	%p24, %p22, %p23;
	fma.rn.f64 	%fd141, %fd139, %fd139, %fd136;
	selp.f64 	%fd142, %fd141, %fd136, %p24;
	selp.u32 	%r56, 1, 0, %p24;
	add.s32 	%r57, %r54, %r56;
	ld.global.f64 	%fd143, [%rd27];
	abs.f64 	%fd144, %fd143;
	mul.f64 	%fd145, %fd15, %fd144;
	setp.neu.f64 	%p25, %fd145, %fd16;
	add.s32 	%r58, %r96, 4;
	setp.ne.s32 	%p26, %r58, %r57;
	or.pred  	%p27, %p25, %p26;
	fma.rn.f64 	%fd147, %fd145, %fd145, %fd142;
	selp.f64 	%fd148, %fd147, %fd142, %p27;
	selp.u32 	%r59, 1, 0, %p27;
	add.s32 	%r60, %r57, %r59;
	ld.global.f64 	%fd149, [%rd27+8];
	abs.f64 	%fd150, %fd149;
	mul.f64 	%fd151, %fd15, %fd150;
	setp.neu.f64 	%p28, %fd151, %fd16;
	add.s32 	%r61, %r96, 5;
	setp.ne.s32 	%p29, %r61, %r60;
	or.pred  	%p30, %p28, %p29;
	fma.rn.f64 	%fd153, %fd151, %fd151, %fd148;
	selp.f64 	%fd154, %fd153, %fd148, %p30;
	selp.u32 	%r62, 1, 0, %p30;
	add.s32 	%r63, %r60, %r62;
	ld.global.f64 	%fd155, [%rd27+16];
	abs.f64 	%fd156, %fd155;
	mul.f64 	%fd157, %fd15, %fd156;
	setp.neu.f64 	%p31, %fd157, %fd16;
	add.s32 	%r64, %r96, 6;
	setp.ne.s32 	%p32, %r64, %r63;
	or.pred  	%p33, %p31, %p32;
	fma.rn.f64 	%fd159, %fd157, %fd157, %fd154;
	selp.f64 	%fd160, %fd159, %fd154, %p33;
	selp.u32 	%r65, 1, 0, %p33;
	add.s32 	%r66, %r63, %r65;
	ld.global.f64 	%fd161, [%rd27+24];
	abs.f64 	%fd162, %fd161;
	mul.f64 	%fd163, %fd15, %fd162;
	setp.neu.f64 	%p34, %fd163, %fd16;
	add.s32 	%r67, %r96, 7;
	setp.ne.s32 	%p35, %r67, %r66;
	or.pred  	%p36, %p34, %p35;
	fma.rn.f64 	%fd164, %fd163, %fd163, %fd160;
	selp.f64 	%fd234, %fd164, %fd160, %p36;
	selp.u32 	%r68, 1, 0, %p36;
	add.s32 	%r97, %r66, %r68;
	add.s64 	%rd27, %rd27, 64;
	add.s32 	%r96, %r96, 8;
	setp.ne.s32 	%p37, %r96, %r100;
	@%p37 bra 	$L__BB7_17;
$L__BB7_18:
	setp.eq.s32 	%p38, %r21, 0;
	@%p38 bra 	$L__BB7_26;
	and.b32  	%r29, %r38, 3;
	setp.lt.u32 	%p39, %r21, 4;
	@%p39 bra 	$L__BB7_21;
	mul.wide.u32 	%rd18, %r100, 8;
	add.s64 	%rd19, %rd1, %rd18;
	ld.global.f64 	%fd166, [%rd19];
	abs.f64 	%fd167, %fd166;
	mul.f64 	%fd168, %fd15, %fd167;
	setp.neu.f64 	%p40, %fd168, %fd16;
	setp.ne.s32 	%p41, %r100, %r97;
	or.pred  	%p42, %p40, %p41;
	fma.rn.f64 	%fd170, %fd168, %fd168, %fd234;
	selp.f64 	%fd171, %fd170, %fd234, %p42;
	selp.u32 	%r70, 1, 0, %p42;
	add.s32 	%r71, %r97, %r70;
	add.s32 	%r72, %r100, 1;
	ld.global.f64 	%fd172, [%rd19+8];
	abs.f64 	%fd173, %fd172;
	mul.f64 	%fd174, %fd15, %fd173;
	setp.neu.f64 	%p43, %fd174, %fd16;
	setp.ne.s32 	%p44, %r72, %r71;
	or.pred  	%p45, %p43, %p44;
	fma.rn.f64 	%fd175, %fd174, %fd174, %fd171;
	selp.f64 	%fd176, %fd175, %fd171, %p45;
	selp.u32 	%r73, 1, 0, %p45;
	add.s32 	%r74, %r71, %r73;
	add.s32 	%r75, %r100, 2;
	ld.global.f64 	%fd177, [%rd19+16];
	abs.f64 	%fd178, %fd177;
	mul.f64 	%fd179, %fd15, %fd178;
	setp.neu.f64 	%p47, %fd179, %fd16;
	setp.ne.s32 	%p48, %r75, %r74;
	or.pred  	%p49, %p47, %p48;
	fma.rn.f64 	%fd181, %fd179, %fd179, %fd176;
	selp.f64 	%fd182, %fd181, %fd176, %p49;
	selp.u32 	%r76, 1, 0, %p49;
	add.s32 	%r77, %r74, %r76;
	add.s32 	%r78, %r100, 3;
	ld.global.f64 	%fd183, [%rd19+24];
	abs.f64 	%fd184, %fd183;
	mul.f64 	%fd185, %fd15, %fd184;
	setp.neu.f64 	%p50, %fd185, %fd16;
	setp.ne.s32 	%p51, %r78, %r77;
	or.pred  	%p52, %p50, %p51;
	fma.rn.f64 	%fd186, %fd185, %fd185, %fd182;
	selp.f64 	%fd234, %fd186, %fd182, %p52;
	selp.u32 	%r79, 1, 0, %p52;
	add.s32 	%r97, %r77, %r79;
	add.s32 	%r100, %r100, 4;
$L__BB7_21:
	setp.eq.s32 	%p53, %r29, 0;
	@%p53 bra 	$L__BB7_26;
	setp.eq.s32 	%p54, %r29, 1;
	@%p54 bra 	$L__BB7_24;
	mul.wide.u32 	%rd20, %r100, 8;
	add.s64 	%rd21, %rd1, %rd20;
	ld.global.f64 	%fd188, [%rd21];
	abs.f64 	%fd189, %fd188;
	mul.f64 	%fd190, %fd15, %fd189;
	setp.neu.f64 	%p55, %fd190, %fd16;
	setp.ne.s32 	%p56, %r100, %r97;
	or.pred  	%p57, %p55, %p56;
	fma.rn.f64 	%fd192, %fd190, %fd190, %fd234;
	selp.f64 	%fd193, %fd192, %fd234, %p57;
	selp.u32 	%r80, 1, 0, %p57;
	add.s32 	%r81, %r97, %r80;
	add.s32 	%r82, %r100, 1;
	ld.global.f64 	%fd194, [%rd21+8];
	abs.f64 	%fd195, %fd194;
	mul.f64 	%fd196, %fd15, %fd195;
	setp.neu.f64 	%p58, %fd196, %fd16;
	setp.ne.s32 	%p59, %r82, %r81;
	or.pred  	%p60, %p58, %p59;
	fma.rn.f64 	%fd197, %fd196, %fd196, %fd193;
	selp.f64 	%fd234, %fd197, %fd193, %p60;
	selp.u32 	%r83, 1, 0, %p60;
	add.s32 	%r97, %r81, %r83;
	add.s32 	%r100, %r100, 2;
$L__BB7_24:
	and.b32  	%r84, %r38, 1;
	setp.eq.b32 	%p61, %r84, 1;
	not.pred 	%p62, %p61;
	@%p62 bra 	$L__BB7_26;
	mul.wide.u32 	%rd22, %r100, 8;
	add.s64 	%rd23, %rd1, %rd22;
	ld.global.f64 	%fd198, [%rd23];
	abs.f64 	%fd199, %fd198;
	mul.f64 	%fd200, %fd15, %fd199;
	setp.neu.f64 	%p63, %fd200, %fd16;
	setp.ne.s32 	%p64, %r100, %r97;
	fma.rn.f64 	%fd201, %fd200, %fd200, %fd234;
	selp.f64 	%fd202, %fd201, %fd234, %p64;
	selp.f64 	%fd234, %fd201, %fd202, %p63;
$L__BB7_26:
	fma.rn.f64 	%fd203, %fd16, %fd16, %fd234;
	min.f64 	%fd204, %fd203, 0d7FEFFFFFFFFFFFFF;
	rsqrt.approx.ftz.f64 	%fd205, %fd204;
	mul.rn.f64 	%fd206, %fd205, %fd205;
	neg.f64 	%fd207, %fd206;
	fma.rn.f64 	%fd208, %fd204, %fd207, 0d3FF0000000000000;
	fma.rn.f64 	%fd209, %fd208, 0d3FD8000000000000, 0d3FE0000000000000;
	mul.rn.f64 	%fd210, %fd208, %fd205;
	fma.rn.f64 	%fd211, %fd209, %fd210, %fd205;
	mul.f64 	%fd212, %fd203, %fd211;
	add.s32 	%r85, %r20, 1048576;
	mov.b32 	%r86, 0;
	mov.b64 	%fd213, {%r86, %r85};
	mul.f64 	%fd214, %fd213, %fd212;
	setp.neu.f64 	%p65, %fd234, 0d0000000000000000;
	mov.f64 	%fd215, 0d7FF0000000000000;
	{
	.reg .b32 %temp; 
	mov.b64 	{%temp, %r87}, %fd215;
	}
	setp.lt.u32 	%p66, %r19, %r87;
	selp.f64 	%fd216, %fd214, %fd226, %p66;
	selp.f64 	%fd217, %fd216, %fd226, %p65;
	cvta.to.global.u64 	%rd24, %rd11;
	st.global.f64 	[%rd24], %fd217;
	ret;

}
	// .globl	_Z8_normcdfPdd
.visible .entry _Z8_normcdfPdd(
	.param .u64 .ptr .align 1 _Z8_normcdfPdd_param_0,
	.param .f64 _Z8_normcdfPdd_param_1
)
{
	.reg .pred 	%p<9>;
	.reg .b32 	%r<17>;
	.reg .b64 	%rd<3>;
	.reg .b64 	%fd<104>;

	ld.param.u64 	%rd1, [_Z8_normcdfPdd_param_0];
	ld.param.f64 	%fd10, [_Z8_normcdfPdd_param_1];
	abs.f64 	%fd11, %fd10;
	setp.gt.f64 	%p1, %fd11, 0d4043400000000000;
	mov.f64 	%fd12, 0d4043400000000000;
	copysign.f64 	%fd13, %fd10, %fd12;
	selp.f64 	%fd1, %fd13, %fd10, %p1;
	mov.f64 	%fd14, 0dBFE6A09E667F3BCD;
	mul.rn.f64 	%fd2, %fd1, %fd14;
	neg.f64 	%fd15, %fd2;
	fma.rn.f64 	%fd16, %fd1, 0dBFE6A09E667F3BCD, %fd15;
	fma.rn.f64 	%fd3, %fd1, 0d3C8BDD3413B26456, %fd16;
	add.rn.f64 	%fd4, %fd2, %fd3;
	{
	.reg .b32 %temp; 
	mov.b64 	{%temp, %r1}, %fd4;
	}
	and.b32  	%r2, %r1, 2147483647;
	{
	.reg .b32 %temp; 
	mov.b64 	{%r3, %temp}, %fd4;
	}
	setp.gt.u32 	%p2, %r2, 2146435071;
	@%p2 bra 	$L__BB8_2;
	mov.b64 	%fd20, {%r3, %r2};
	add.f64 	%fd21, %fd20, 0dC010000000000000;
	add.f64 	%fd22, %fd20, 0d4010000000000000;
	rcp.approx.ftz.f64 	%fd23, %fd22;
	neg.f64 	%fd24, %fd22;
	fma.rn.f64 	%fd25, %fd24, %fd23, 0d3FF0000000000000;
	fma.rn.f64 	%fd26, %fd25, %fd25, %fd25;
	fma.rn.f64 	%fd27, %fd26, %fd23, %fd23;
	mul.f64 	%fd28, %fd21, %fd27;
	mov.f64 	%fd29, 0d3FF0000000000000;
	add.rn.f64 	%fd30, %fd28, %fd29;
	fma.rn.f64 	%fd31, %fd30, 0dC010000000000000, %fd20;
	neg.f64 	%fd32, %fd28;
	fma.rn.f64 	%fd33, %fd32, %fd20, %fd31;
	fma.rn.f64 	%fd34, %fd27, %fd33, %fd28;
	fma.rn.f64 	%fd35, %fd34, 0dBDF8774AD4E0BFD7, 0dBE44E1C6FD03D328;
	fma.rn.f64 	%fd36, %fd35, %fd34, 0dBE4330149F7A56B6;
	fma.rn.f64 	%fd37, %fd36, %fd34, 0d3E7BEDDED8376273;
	fma.rn.f64 	%fd38, %fd37, %fd34, 0d3E6F9254C3ABF22B;
	fma.rn.f64 	%fd39, %fd38, %fd34, 0dBEAB9068C2148CF0;
	fma.rn.f64 	%fd40, %fd39, %fd34, 0d3E94C6454DB34009;
	fma.rn.f64 	%fd41, %fd40, %fd34, 0d3ED7F1C378F2311D;
	fma.rn.f64 	%fd42, %fd41, %fd34, 0dBEE78E051C6D5C58;
	fma.rn.f64 	%fd43, %fd42, %fd34, 0dBEF995B4EAD14A90;
	fma.rn.f64 	%fd44, %fd43, %fd34, 0d3F23BE27CF0A29B2;
	fma.rn.f64 	%fd45, %fd44, %fd34, 0dBF2A1DEF3E81672E;
	fma.rn.f64 	%fd46, %fd45, %fd34, 0dBF48D4ABE68C1713;
	fma.rn.f64 	%fd47, %fd46, %fd34, 0d3F749C67210DD6B4;
	fma.rn.f64 	%fd48, %fd47, %fd34, 0dBF9096238568E357;
	fma.rn.f64 	%fd49, %fd48, %fd34, 0d3FA3079EDF8C2DC9;
	fma.rn.f64 	%fd50, %fd49, %fd34, 0dBFB0FB06DFF601FC;
	fma.rn.f64 	%fd51, %fd50, %fd34, 0d3FB7FEE004DFBCDC;
	fma.rn.f64 	%fd52, %fd51, %fd34, 0dBFB9DDB23C3DB8C6;
	fma.rn.f64 	%fd53, %fd52, %fd34, 0d3FB16ECEFCFA5FDA;
	fma.rn.f64 	%fd54, %fd53, %fd34, 0d3F8F7F5DF66FB6D6;
	fma.rn.f64 	%fd55, %fd54, %fd34, 0dBFC1DF1AD154A29D;
	fma.rn.f64 	%fd56, %fd55, %fd34, 0d3FF3BA5916E9FD7F;
	fma.rn.f64 	%fd57, %fd20, 0d4000000000000000, 0d3FF0000000000000;
	rcp.approx.ftz.f64 	%fd58, %fd57;
	neg.f64 	%fd59, %fd57;
	fma.rn.f64 	%fd60, %fd59, %fd58, 0d3FF0000000000000;
	fma.rn.f64 	%fd61, %fd60, %fd60, %fd60;
	fma.rn.f64 	%fd62, %fd61, %fd58, %fd58;
	mul.f64 	%fd63, %fd62, %fd56;
	mul.f64 	%fd64, %fd63, 0dC000000000000000;
	fma.rn.f64 	%fd65, %fd20, %fd64, %fd56;
	neg.f64 	%fd66, %fd63;
	add.rn.f64 	%fd67, %fd65, %fd66;
	fma.rn.f64 	%fd68, %fd67, %fd62, %fd63;
	neg.f64 	%fd69, %fd20;
	mul.f64 	%fd70, %fd20, %fd69;
	fma.rn.f64 	%fd71, %fd70, 0d3FF71547652B82FE, 0d4338000000000000;
	{
	.reg .b32 %temp; 
	mov.b64 	{%r4, %temp}, %fd71;
	}
	mov.f64 	%fd72, 0dC338000000000000;
	add.rn.f64 	%fd73, %fd71, %fd72;
	fma.rn.f64 	%fd74, %fd73, 0dBFE62E42FEFA39EF, %fd70;
	fma.rn.f64 	%fd75, %fd73, 0dBC7ABC9E3B39803F, %fd74;
	fma.rn.f64 	%fd76, %fd75, 0d3E5ADE1569CE2BDF, 0d3E928AF3FCA213EA;
	fma.rn.f64 	%fd77, %fd76, %fd75, 0d3EC71DEE62401315;
	fma.rn.f64 	%fd78, %fd77, %fd75, 0d3EFA01997C89EB71;
	fma.rn.f64 	%fd79, %fd78, %fd75, 0d3F2A01A014761F65;
	fma.rn.f64 	%fd80, %fd79, %fd75, 0d3F56C16C1852B7AF;
	fma.rn.f64 	%fd81, %fd80, %fd75, 0d3F81111111122322;
	fma.rn.f64 	%fd82, %fd81, %fd75, 0d3FA55555555502A1;
	fma.rn.f64 	%fd83, %fd82, %fd75, 0d3FC5555555555511;
	fma.rn.f64 	%fd84, %fd83, %fd75, 0d3FE000000000000B;
	fma.rn.f64 	%fd85, %fd84, %fd75, 0d3FF0000000000000;
	fma.rn.f64 	%fd86, %fd85, %fd75, 0d3FF0000000000000;
	shr.u32 	%r5, %r4, 31;
	add.s32 	%r6, %r4, %r5;
	shr.s32 	%r7, %r6, 1;
	{
	.reg .b32 %temp; 
	mov.b64 	{%r8, %temp}, %fd86;
	}
	{
	.reg .b32 %temp; 
	mov.b64 	{%temp, %r9}, %fd86;
	}
	shl.b32 	%r10, %r7, 20;
	add.s32 	%r11, %r9, %r10;
	mov.b64 	%fd87, {%r8, %r11};
	sub.s32 	%r12, %r4, %r7;
	shl.b32 	%r13, %r12, 20;
	add.s32 	%r14, %r13, 1072693248;
	mov.b32 	%r15, 0;
	mov.b64 	%fd88, {%r15, %r14};
	mul.f64 	%fd89, %fd88, %fd87;
	neg.f64 	%fd90, %fd70;
	fma.rn.f64 	%fd91, %fd69, %fd20, %fd90;
	fma.rn.f64 	%fd92, %fd89, %fd91, %fd89;
	mul.f64 	%fd93, %fd92, %fd68;
	setp.gt.u32 	%p6, %r2, 1077624832;
	selp.f64 	%fd94, 0d0000000000000000, %fd93, %p6;
	setp.lt.s32 	%p7, %r1, 0;
	mov.f64 	%fd95, 0d4000000000000000;
	sub.f64 	%fd96, %fd95, %fd94;
	selp.f64 	%fd103, %fd96, %fd94, %p7;
	bra.uni 	$L__BB8_3;
$L__BB8_2:
	setp.eq.s32 	%p3, %r2, 2146435072;
	setp.eq.s32 	%p4, %r3, 0;
	setp.lt.s32 	%p5, %r1, 0;
	selp.f64 	%fd17, 0d4000000000000000, 0d0000000000000000, %p5;
	add.f64 	%fd18, %fd4, %fd4;
	selp.f64 	%fd19, %fd17, %fd18, %p4;
	selp.f64 	%fd103, %fd19, %fd18, %p3;
$L__BB8_3:
	{
	.reg .b32 %temp; 
	mov.b64 	{%temp, %r16}, %fd1;
	}
	setp.lt.u32 	%p8, %r16, -1074790399;
	@%p8 bra 	$L__BB8_5;
	sub.f64 	%fd97, %fd2, %fd4;
	add.rn.f64 	%fd98, %fd97, %fd3;
	mul.f64 	%fd99, %fd4, 0dC000000000000000;
	mul.f64 	%fd100, %fd99, %fd103;
	fma.rn.f64 	%fd103, %fd100, %fd98, %fd103;
$L__BB8_5:
	cvta.to.global.u64 	%rd2, %rd1;
	mul.f64 	%fd101, %fd103, 0d3FE0000000000000;
	st.global.f64 	[%rd2], %fd101;
	ret;

}
	// .globl	_Z11_normcdfinvPdd
.visible .entry _Z11_normcdfinvPdd(
	.param .u64 .ptr .align 1 _Z11_normcdfinvPdd_param_0,
	.param .f64 _Z11_normcdfinvPdd_param_1
)
{
	.reg .pred 	%p<11>;
	.reg .b32 	%r<47>;
	.reg .b32 	%f<2>;
	.reg .b64 	%rd<3>;
	.reg .b64 	%fd<184>;

	ld.param.u64 	%rd1, [_Z11_normcdfinvPdd_param_0];
	ld.param.f64 	%fd19, [_Z11_normcdfinvPdd_param_1];
	add.f64 	%fd1, %fd19, %fd19;
	neg.f64 	%fd2, %fd1;
	mov.f64 	%fd20, 0d4000000000000000;
	add.rn.f64 	%fd3, %fd20, %fd2;
	setp.ltu.f64 	%p1, %fd1, 0d3F4FA4D2AD8F904D;
	setp.gtu.f64 	%p2, %fd1, 0d3FFFFC0B65AA4E0E;
	or.pred  	%p3, %p1, %p2;
	@%p3 bra 	$L__BB9_2;
	mul.rn.f64 	%fd120, %fd3, %fd1;
	{
	.reg .b32 %temp; 
	mov.b64 	{%temp, %r34}, %fd120;
	}
	{
	.reg .b32 %temp; 
	mov.b64 	{%r35, %temp}, %fd120;
	}
	shr.u32 	%r36, %r34, 20;
	and.b32  	%r37, %r36, 2046;
	add.s32 	%r38, %r37, 2147482626;
	mov.b32 	%r39, 1127219200;
	mov.b64 	%fd121, {%r38, %r39};
	mov.b32 	%r40, -2147483648;
	mov.b64 	%fd122, {%r40, %r39};
	sub.f64 	%fd123, %fd121, %fd122;
	and.b32  	%r41, %r34, -2145386497;
	or.b32  	%r42, %r41, 1071644672;
	mov.b64 	%fd124, {%r35, %r42};
	add.f64 	%fd125, %fd124, 0dBFF0000000000000;
	add.f64 	%fd126, %fd124, 0d3FF0000000000000;
	rcp.approx.ftz.f64 	%fd127, %fd126;
	neg.f64 	%fd128, %fd126;
	fma.rn.f64 	%fd129, %fd128, %fd127, 0d3FF0000000000000;
	fma.rn.f64 	%fd130, %fd129, %fd129, %fd129;
	fma.rn.f64 	%fd131, %fd130, %fd127, %fd127;
	mul.f64 	%fd132, %fd125, %fd131;
	fma.rn.f64 	%fd133, %fd132, 0dC000000000000000, %fd125;
	neg.f64 	%fd134, %fd132;
	fma.rn.f64 	%fd135, %fd134, %fd125, %fd133;
	fma.rn.f64 	%fd136, %fd135, %fd131, %fd132;
	mul.f64 	%fd137, %fd136, %fd136;
	fma.rn.f64 	%fd138, %fd137, 0d3FB5C5C218C775C9, 0d3FA55CF59CDC5D89;
	fma.rn.f64 	%fd139, %fd138, %fd137, 0d3FAEFD18CF6EBB9C;
	fma.rn.f64 	%fd140, %fd139, %fd137, 0d3FB10682EDCB8D1B;
	fma.rn.f64 	%fd141, %fd140, %fd137, 0d3FB3B1DD3AC7FC96;
	fma.rn.f64 	%fd142, %fd141, %fd137, 0d3FB745CB459B54A6;
	fma.rn.f64 	%fd143, %fd142, %fd137, 0d3FBC71C741A0669F;
	fma.rn.f64 	%fd144, %fd143, %fd137, 0d3FC249249209112E;
	fma.rn.f64 	%fd145, %fd144, %fd137, 0d3FC99999999A06C1;
	fma.rn.f64 	%fd146, %fd145, %fd137, 0d3FD5555555555535;
	mul.f64 	%fd147, %fd137, %fd146;
	fma.rn.f64 	%fd148, %fd147, %fd136, %fd136;
	add.f64 	%fd149, %fd148, %fd148;
	fma.rn.f64 	%fd150, %fd123, 0d3FE62E42FEFA39EF, %fd149;
	mov.f64 	%fd151, 0dC009000000000000;
	sub.f64 	%fd152, %fd151, %fd150;
	fma.rn.f64 	%fd153, %fd152, 0dBBB135D2E746E627, 0dBC08DDF93324D327;
	fma.rn.f64 	%fd154, %fd153, %fd152, 0d3C37B83EEF0B7C9F;
	fma.rn.f64 	%fd155, %fd154, %fd152, 0d3C69BA72CD589B91;
	fma.rn.f64 	%fd156, %fd155, %fd152, 0dBCA33689090A6B96;
	fma.rn.f64 	%fd157, %fd156, %fd152, 0d3C782E11898132E0;
	fma.rn.f64 	%fd158, %fd157, %fd152, 0d3CFDE4ACFD9E26BA;
	fma.rn.f64 	%fd159, %fd158, %fd152, 0dBD26D33EED66C487;
	fma.rn.f64 	%fd160, %fd159, %fd152, 0dBD36F2167040D8E2;
	fma.rn.f64 	%fd161, %fd160, %fd152, 0d3D872A22C2D77E20;
	fma.rn.f64 	%fd162, %fd161, %fd152, 0dBDAC8859C4E5C0AF;
	fma.rn.f64 	%fd163, %fd162, %fd152, 0dBDCDC583D118A561;
	fma.rn.f64 	%fd164, %fd163, %fd152, 0d3E120F47CCF46B3C;
	fma.rn.f64 	%fd165, %fd164, %fd152, 0dBE31A9E38DC84D60;
	fma.rn.f64 	%fd166, %fd165, %fd152, 0dBE5F36CD6D3D46A9;
	fma.rn.f64 	%fd167, %fd166, %fd152, 0d3E9C6B4F5D03B787;
	fma.rn.f64 	%fd168, %fd167, %fd152, 0dBEB6E8A5434AE8A2;
	fma.rn.f64 	%fd169, %fd168, %fd152, 0dBEED1D1F7B8736F6;
	fma.rn.f64 	%fd170, %fd169, %fd152, 0d3F2879C2A212F024;
	fma.rn.f64 	%fd171, %fd170, %fd152, 0dBF4845769484FCA8;
	fma.rn.f64 	%fd172, %fd171, %fd152, 0dBF78B6C33114F909;
	fma.rn.f64 	%fd173, %fd172, %fd152, 0d3FCEBD80D9B13E28;
	fma.rn.f64 	%fd174, %fd173, %fd152, 0d3FFA755E7C99AE86;
	fma.rn.f64 	%fd183, %fd174, %fd2, %fd174;
	bra.uni 	$L__BB9_13;
$L__BB9_2:
	{
	.reg .b32 %temp; 
	mov.b64 	{%temp, %r1}, %fd1;
	}
	setp.gt.s32 	%p4, %r1, 1072693247;
	selp.f64 	%fd179, %fd3, %fd1, %p4;
	{
	.reg .b32 %temp; 
	mov.b64 	{%temp, %r43}, %fd179;
	}
	mov.b32 	%f1, %r43;
	setp.ltu.f32 	%p5, %f1, 0f2B2BFF2F;
	@%p5 bra 	$L__BB9_4;
	{
	.reg .b32 %temp; 
	mov.b64 	{%r12, %temp}, %fd179;
	}
	shr.u32 	%r13, %r43, 20;
	and.b32  	%r14, %r13, 2046;
	add.s32 	%r15, %r14, 2147482626;
	mov.b32 	%r16, 1127219200;
	mov.b64 	%fd21, {%r15, %r16};
	mov.b32 	%r17, -2147483648;
	mov.b64 	%fd22, {%r17, %r16};
	sub.f64 	%fd23, %fd21, %fd22;
	and.b32  	%r18, %r43, -2145386497;
	or.b32  	%r19, %r18, 1071644672;
	mov.b64 	%fd24, {%r12, %r19};
	add.f64 	%fd25, %fd24, 0dBFF0000000000000;
	add.f64 	%fd26, %fd24, 0d3FF0000000000000;
	rcp.approx.ftz.f64 	%fd27, %fd26;
	neg.f64 	%fd28, %fd26;
	fma.rn.f64 	%fd29, %fd28, %fd27, 0d3FF0000000000000;
	fma.rn.f64 	%fd30, %fd29, %fd29, %fd29;
	fma.rn.f64 	%fd31, %fd30, %fd27, %fd27;
	mul.f64 	%fd32, %fd25, %fd31;
	fma.rn.f64 	%fd33, %fd32, 0dC000000000000000, %fd25;
	neg.f64 	%fd34, %fd32;
	fma.rn.f64 	%fd35, %fd34, %fd25, %fd33;
	fma.rn.f64 	%fd36, %fd35, %fd31, %fd32;
	mul.f64 	%fd37, %fd36, %fd36;
	fma.rn.f64 	%fd38, %fd37, 0d3FB5C5C218C775C9, 0d3FA55CF59CDC5D89;
	fma.rn.f64 	%fd39, %fd38, %fd37, 0d3FAEFD18CF6EBB9C;
	fma.rn.f64 	%fd40, %fd39, %fd37, 0d3FB10682EDCB8D1B;
	fma.rn.f64 	%fd41, %fd40, %fd37, 0d3FB3B1DD3AC7FC96;
	fma.rn.f64 	%fd42, %fd41, %fd37, 0d3FB745CB459B54A6;
	fma.rn.f64 	%fd43, %fd42, %fd37, 0d3FBC71C741A0669F;
	fma.rn.f64 	%fd44, %fd43, %fd37, 0d3FC249249209112E;
	fma.rn.f64 	%fd45, %fd44, %fd37, 0d3FC99999999A06C1;
	fma.rn.f64 	%fd46, %fd45, %fd37, 0d3FD5555555555535;
	mul.f64 	%fd47, %fd37, %fd46;
	fma.rn.f64 	%fd48, %fd47, %fd36, %fd36;
	add.f64 	%fd49, %fd48, %fd48;
	fma.rn.f64 	%fd50, %fd23, 0d3FE62E42FEFA39EF, %fd49;
	neg.f64 	%fd51, %fd50;
	rsqrt.approx.ftz.f64 	%fd52, %fd51;
	mul.rn.f64 	%fd53, %fd52, %fd52;
	fma.rn.f64 	%fd54, %fd50, %fd53, 0d3FF0000000000000;
	fma.rn.f64 	%fd55, %fd54, 0d3FD8000000000000, 0d3FE0000000000000;
	mul.rn.f64 	%fd56, %fd54, %fd52;
	fma.rn.f64 	%fd57, %fd55, %fd56, %fd52;
	fma.rn.f64 	%fd58, %fd57, 0d3FEBE9222591AFAB, 0d4000A0E7333839AA;
	fma.rn.f64 	%fd59, %fd58, %fd57, 0d4008768CF7E57D5C;
	fma.rn.f64 	%fd60, %fd59, %fd57, 0d400B77E7E28DA583;
	fma.rn.f64 	%fd61, %fd60, %fd57, 0d3FF34F26A4F99CF9;
	fma.rn.f64 	%fd62, %fd61, %fd57, 0d3FC1F674ADB019ED;
	fma.rn.f64 	%fd63, %fd62, %fd57, 0d3F75DDAE9506431D;
	fma.rn.f64 	%fd64, %fd63, %fd57, 0d3F0ADA49AA32489C;
	add.f64 	%fd65, %fd57, 0d4001E90FF51C2197;
	fma.rn.f64 	%fd66, %fd65, %fd57, 0d40111EA3A7CF3820;
	fma.rn.f64 	%fd67, %fd66, %fd57, 0d4011A0E4A4749594;
	fma.rn.f64 	%fd68, %fd67, %fd57, 0d400D4E977D38C14D;
	fma.rn.f64 	%fd69, %fd68, %fd57, 0d3FF37FD567EC0D5F;
	fma.rn.f64 	%fd70, %fd69, %fd57, 0d3FC1FB9D7F676033;
	fma.rn.f64 	%fd71, %fd70, %fd57, 0d3F75DDCDF98946E4;
	fma.rn.f64 	%fd72, %fd71, %fd57, 0d3F0ADA42D79D8DBB;
	mul.f64 	%fd73, %fd57, %fd72;
	div.rn.f64 	%fd182, %fd64, %fd73;
	bra.uni 	$L__BB9_12;
$L__BB9_4:
	{
	.reg .b32 %temp; 
	mov.b64 	{%r44, %temp}, %fd179;
	}
	setp.gt.s32 	%p6, %r43, 1048575;
	mov.b32 	%r45, -1023;
	@%p6 bra 	$L__BB9_6;
	mul.f64 	%fd179, %fd179, 0d4350000000000000;
	{
	.reg .b32 %temp; 
	mov.b64 	{%temp, %r43}, %fd179;
	}
	{
	.reg .b32 %temp; 
	mov.b64 	{%r44, %temp}, %fd179;
	}
	mov.b32 	%r45, -1077;
$L__BB9_6:
	add.s32 	%r22, %r43, -1;
	setp.gt.u32 	%p7, %r22, 2146435070;
	@%p7 bra 	$L__BB9_10;
	shr.u32 	%r25, %r43, 20;
	add.s32 	%r46, %r45, %r25;
	and.b32  	%r26, %r43, 1048575;
	or.b32  	%r27, %r26, 1072693248;
	mov.b64 	%fd180, {%r44, %r27};
	setp.lt.u32 	%p9, %r27, 1073127583;
	@%p9 bra 	$L__BB9_9;
	{
	.reg .b32 %temp; 
	mov.b64 	{%r28, %temp}, %fd180;
	}
	{
	.reg .b32 %temp; 
	mov.b64 	{%temp, %r29}, %fd180;
	}
	add.s32 	%r30, %r29, -1048576;
	mov.b64 	%fd180, {%r28, %r30};
	add.s32 	%r46, %r46, 1;
$L__BB9_9:
	add.f64 	%fd75, %fd180, 0dBFF0000000000000;
	add.f64 	%fd76, %fd180, 0d3FF0000000000000;
	rcp.approx.ftz.f64 	%fd77, %fd76;
	neg.f64 	%fd78, %fd76;
	fma.rn.f64 	%fd79, %fd78, %fd77, 0d3FF0000000000000;
	fma.rn.f64 	%fd80, %fd79, %fd79, %fd79;
	fma.rn.f64 	%fd81, %fd80, %fd77, %fd77;
	mul.f64 	%fd82, %fd75, %fd81;
	fma.rn.f64 	%fd83, %fd75, %fd81, %fd82;
	mul.f64 	%fd84, %fd83, %fd83;
	fma.rn.f64 	%fd85, %fd84, 0d3EB1380B3AE80F1E, 0d3ED0EE258B7A8B04;
	fma.rn.f64 	%fd86, %fd85, %fd84, 0d3EF3B2669F02676F;
	fma.rn.f64 	%fd87, %fd86, %fd84, 0d3F1745CBA9AB0956;
	fma.rn.f64 	%fd88, %fd87, %fd84, 0d3F3C71C72D1B5154;
	fma.rn.f64 	%fd89, %fd88, %fd84, 0d3F624924923BE72D;
	fma.rn.f64 	%fd90, %fd89, %fd84, 0d3F8999999999A3C4;
	fma.rn.f64 	%fd91, %fd90, %fd84, 0d3FB5555555555554;
	sub.f64 	%fd92, %fd75, %fd83;
	add.f64 	%fd93, %fd92, %fd92;
	neg.f64 	%fd94, %fd83;
	fma.rn.f64 	%fd95, %fd94, %fd75, %fd93;
	mul.f64 	%fd96, %fd81, %fd95;
	mul.f64 	%fd97, %fd84, %fd91;
	fma.rn.f64 	%fd98, %fd97, %fd83, %fd96;
	xor.b32  	%r31, %r46, -2147483648;
	mov.b32 	%r32, 1127219200;
	mov.b64 	%fd99, {%r31, %r32};
	mov.b32 	%r33, -2147483648;
	mov.b64 	%fd100, {%r33, %r32};
	sub.f64 	%fd101, %fd99, %fd100;
	fma.rn.f64 	%fd102, %fd101, 0d3FE62E42FEFA39EF, %fd83;
	fma.rn.f64 	%fd103, %fd101, 0dBFE62E42FEFA39EF, %fd102;
	sub.f64 	%fd104, %fd103, %fd83;
	sub.f64 	%fd105, %fd98, %fd104;
	fma.rn.f64 	%fd106, %fd101, 0d3C7ABC9E3B39803F, %fd105;
	add.f64 	%fd181, %fd102, %fd106;
	bra.uni 	$L__BB9_11;
$L__BB9_10:
	fma.rn.f64 	%fd74, %fd179, 0d7FF0000000000000, 0d7FF0000000000000;
	{
	.reg .b32 %temp; 
	mov.b64 	{%temp, %r23}, %fd179;
	}
	and.b32  	%r24, %r23, 2147483647;
	setp.eq.s32 	%p8, %r24, 0;
	selp.f64 	%fd181, 0dFFF0000000000000, %fd74, %p8;
$L__BB9_11:
	neg.f64 	%fd107, %fd181;
	rsqrt.approx.f64 	%fd108, %fd107;
	fma.rn.f64 	%fd109, %fd108, 0d3FE8E2101C71B0BF, 0d3FFA2013964E259C;
	fma.rn.f64 	%fd110, %fd109, %fd108, 0d3FDABFE90921BE68;
	fma.rn.f64 	%fd111, %fd110, %fd108, 0d3F97E41314DE00D4;
	fma.rn.f64 	%fd112, %fd111, %fd108, 0d3F311BD487102E94;
	add.f64 	%fd113, %fd108, 0d3FF59895C30BAA54;
	fma.rn.f64 	%fd114, %fd113, %fd108, 0d3FFAE8E5956A143F;
	fma.rn.f64 	%fd115, %fd114, %fd108, 0d3FDACCE85FF7383D;
	fma.rn.f64 	%fd116, %fd115, %fd108, 0d3F97E43B6CAC34FE;
	fma.rn.f64 	%fd117, %fd116, %fd108, 0d3F311BD08289EB12;
	mul.f64 	%fd118, %fd108, %fd117;
	div.rn.f64 	%fd182, %fd112, %fd118;
$L__BB9_12:
	setp.gt.s32 	%p10, %r1, 1072693247;
	neg.f64 	%fd119, %fd182;
	selp.f64 	%fd183, %fd119, %fd182, %p10;
$L__BB9_13:
	cvta.to.global.u64 	%rd2, %rd1;
	mul.f64 	%fd175, %fd183, 0dBCA21165F626CDD5;
	fma.rn.f64 	%fd176, %fd183, 0dBFF6A09E667F3BCC, %fd175;
	mov.f64 	%fd177, 0d0000000000000000;
	add.rn.f64 	%fd178, %fd176, %fd177;
	st.global.f64 	[%rd2], %fd178;
	ret;

}
	// .globl	_Z6_rnormPdiPKd
.visible .entry _Z6_rnormPdiPKd(
	.param .u64 .ptr .align 1 _Z6_rnormPdiPKd_param_0,
	.param .u32 _Z6_rnormPdiPKd_param_1,
	.param .u64 .ptr .align 1 _Z6_rnormPdiPKd_param_2
)
{
	.reg .pred 	%p<66>;
	.reg .b32 	%r<99>;
	.reg .b64 	%rd<28>;
	.reg .b64 	%fd<224>;

	ld.param.u64 	%rd11, [_Z6_rnormPdiPKd_param_0];
	ld.param.u32 	%r36, [_Z6_rnormPdiPKd_param_1];
	ld.param.u64 	%rd12, [_Z6_rnormPdiPKd_param_2];
	cvta.to.global.u64 	%rd1, %rd12;
	ld.global.f64 	%fd29, [%rd1];
	abs.f64 	%fd215, %fd29;
	setp.lt.s32 	%p1, %r36, 2;
	@%p1 bra 	$L__BB10_14;
	add.s32 	%r1, %r36, -1;
	add.s32 	%r38, %r36, -2;
	and.b32  	%r2, %r1, 15;
	setp.lt.u32 	%p2, %r38, 15;
	mov.b32 	%r88, 1;
	@%p2 bra 	$L__BB10_5;
	and.b32  	%r40, %r1, -16;
	neg.s32 	%r86, %r40;
	add.s64 	%rd25, %rd1, 64;
	mov.b32 	%r85, 0;
$L__BB10_3:
	.pragma "nounroll";
	ld.global.f64 	%fd31, [%rd25+-56];
	abs.f64 	%fd32, %fd31;
	max.f64 	%fd33, %fd32, %fd215;
	ld.global.f64 	%fd34, [%rd25+-48];
	abs.f64 	%fd35, %fd34;
	max.f64 	%fd36, %fd35, %fd33;
	ld.global.f64 	%fd37, [%rd25+-40];
	abs.f64 	%fd38, %fd37;
	max.f64 	%fd39, %fd38, %fd36;
	ld.global.f64 	%fd40, [%rd25+-32];
	abs.f64 	%fd41, %fd40;
	max.f64 	%fd42, %fd41, %fd39;
	ld.global.f64 	%fd43, [%rd25+-24];
	abs.f64 	%fd44, %fd43;
	max.f64 	%fd45, %fd44, %fd42;
	ld.global.f64 	%fd46, [%rd25+-16];
	abs.f64 	%fd47, %fd46;
	max.f64 	%fd48, %fd47, %fd45;
	ld.global.f64 	%fd49, [%rd25+-8];
	abs.f64 	%fd50, %fd49;
	max.f64 	%fd51, %fd50, %fd48;
	ld.global.f64 	%fd52, [%rd25];
	abs.f64 	%fd53, %fd52;
	max.f64 	%fd54, %fd53, %fd51;
	ld.global.f64 	%fd55, [%rd25+8];
	abs.f64 	%fd56, %fd55;
	max.f64 	%fd57, %fd56, %fd54;
	ld.global.f64 	%fd58, [%rd25+16];
	abs.f64 	%fd59, %fd58;
	max.f64 	%fd60, %fd59, %fd57;
	ld.global.f64 	%fd61, [%rd25+24];
	abs.f64 	%fd62, %fd61;
	max.f64 	%fd63, %fd62, %fd60;
	ld.global.f64 	%fd64, [%rd25+32];
	abs.f64 	%fd65, %fd64;
	max.f64 	%fd66, %fd65, %fd63;
	ld.global.f64 	%fd67, [%rd25+40];
	abs.f64 	%fd68, %fd67;
	max.f64 	%fd69, %fd68, %fd66;
	ld.global.f64 	%fd70, [%rd25+48];
	abs.f64 	%fd71, %fd70;
	max.f64 	%fd72, %fd71, %fd69;
	ld.global.f64 	%fd73, [%rd25+56];
	abs.f64 	%fd74, %fd73;
	max.f64 	%fd75, %fd74, %fd72;
	ld.global.f64 	%fd76, [%rd25+64];
	abs.f64 	%fd77, %fd76;
	max.f64 	%fd215, %fd77, %fd75;
	add.s32 	%r86, %r86, 16;
	add.s32 	%r85, %r85, 16;
	add.s64 	%rd25, %rd25, 128;
	setp.ne.s32 	%p3, %r86, 0;
	@%p3 bra 	$L__BB10_3;
	add.s32 	%r88, %r85, 1;
$L__BB10_5:
	setp.eq.s32 	%p4, %r2, 0;
	@%p4 bra 	$L__BB10_14;
	and.b32  	%r10, %r1, 7;
	setp.lt.u32 	%p5, %r2, 8;
	@%p5 bra 	$L__BB10_8;
	mul.wide.u32 	%rd13, %r88, 8;
	add.s64 	%rd14, %rd1, %rd13;
	ld.global.f64 	%fd79, [%rd14];
	abs.f64 	%fd80, %fd79;
	max.f64 	%fd81, %fd80, %fd215;
	ld.global.f64 	%fd82, [%rd14+8];
	abs.f64 	%fd83, %fd82;
	max.f64 	%fd84, %fd83, %fd81;
	ld.global.f64 	%fd85, [%rd14+16];
	abs.f64 	%fd86, %fd85;
	max.f64 	%fd87, %fd86, %fd84;
	ld.global.f64 	%fd88, [%rd14+24];
	abs.f64 	%fd89, %fd88;
	max.f64 	%fd90, %fd89, %fd87;
	ld.global.f64 	%fd91, [%rd14+32];
	abs.f64 	%fd92, %fd91;
	max.f64 	%fd93, %fd92, %fd90;
	ld.global.f64 	%fd94, [%rd14+40];
	abs.f64 	%fd95, %fd94;
	max.f64 	%fd96, %fd95, %fd93;
	ld.global.f64 	%fd97, [%rd14+48];
	abs.f64 	%fd98, %fd97;
	max.f64 	%fd99, %fd98, %fd96;
	ld.global.f64 	%fd100, [%rd14+56];
	abs.f64 	%fd101, %fd100;
	max.f64 	%fd215, %fd101, %fd99;
	add.s32 	%r88, %r88, 8;
$L__BB10_8:
	setp.eq.s32 	%p6, %r10, 0;
	@%p6 bra 	$L__BB10_14;
	and.b32  	%r13, %r1, 3;
	setp.lt.u32 	%p7, %r10, 4;
	@%p7 bra 	$L__BB10_11;
	mul.wide.u32 	%rd15, %r88, 8;
	add.s64 	%rd16, %rd1, %rd15;
	ld.global.f64 	%fd103, [%rd16];
	abs.f64 	%fd104, %fd103;
	max.f64 	%fd105, %fd104, %fd215;
	ld.global.f64 	%fd106, [%rd16+8];
	abs.f64 	%fd107, %fd106;
	max.f64 	%fd108, %fd107, %fd105;
	ld.global.f64 	%fd109, [%rd16+16];
	abs.f64 	%fd110, %fd109;
	max.f64 	%fd111, %fd110, %fd108;
	ld.global.f64 	%fd112, [%rd16+24];
	abs.f64 	%fd113, %fd112;
	max.f64 	%fd215, %fd113, %fd111;
	add.s32 	%r88, %r88, 4;
$L__BB10_11:
	setp.eq.s32 	%p8, %r13, 0;
	@%p8 bra 	$L__BB10_14;
	mul.wide.u32 	%rd17, %r88, 8;
	add.s64 	%rd26, %rd1, %rd17;
	neg.s32 	%r90, %r13;
$L__BB10_13:
	.pragma "nounroll";
	ld.global.f64 	%fd114, [%rd26];
	abs.f64 	%fd115, %fd114;
	max.f64 	%fd215, %fd115, %fd215;
	add.s64 	%rd26, %rd26, 8;
	add.s32 	%r90, %r90, 1;
	setp.ne.s32 	%p9, %r90, 0;
	@%p9 bra 	$L__BB10_13;
$L__BB10_14:
	{
	.reg .b32 %temp; 
	mov.b64 	{%temp, %r41}, %fd215;
	}
	and.b32  	%r42, %r41, -4194304;
	xor.b32  	%r43, %r42, 2144337920;
	mov.b32 	%r44, 0;
	mov.b64 	%fd15, {%r44, %r43};
	mul.f64 	%fd16, %fd215, %fd15;
	setp.lt.s32 	%p10, %r36, 1;
	mov.f64 	%fd223, 0d0000000000000000;
	@%p10 bra 	$L__BB10_26;
	and.b32  	%r19, %r36, 7;
	setp.lt.u32 	%p11, %r36, 8;
	mov.f64 	%fd223, 0d0000000000000000;
	mov.b32 	%r93, 0;
	mov.u32 	%r96, %r93;
	@%p11 bra 	$L__BB10_18;
	and.b32  	%r96, %r36, 2147483640;
	add.s64 	%rd27, %rd1, 32;
	mov.f64 	%fd223, 0d0000000000000000;
	mov.b32 	%r93, 0;
	mov.u32 	%r92, %r93;
$L__BB10_17:
	.pragma "nounroll";
	ld.global.f64 	%fd120, [%rd27+-32];
	abs.f64 	%fd121, %fd120;
	mul.f64 	%fd122, %fd15, %fd121;
	setp.neu.f64 	%p12, %fd122, %fd16;
	setp.ne.s32 	%p13, %r92, %r93;
	or.pred  	%p14, %p12, %p13;
	fma.rn.f64 	%fd124, %fd122, %fd122, %fd223;
	selp.f64 	%fd125, %fd124, %fd223, %p14;
	selp.u32 	%r47, 1, 0, %p14;
	add.s32 	%r48, %r93, %r47;
	ld.global.f64 	%fd126, [%rd27+-24];
	abs.f64 	%fd127, %fd126;
	mul.f64 	%fd128, %fd15, %fd127;
	setp.neu.f64 	%p15, %fd128, %fd16;
	add.s32 	%r49, %r92, 1;
	setp.ne.s32 	%p16, %r49, %r48;
	or.pred  	%p17, %p15, %p16;
	fma.rn.f64 	%fd129, %fd128, %fd128, %fd125;
	selp.f64 	%fd130, %fd129, %fd125, %p17;
	selp.u32 	%r50, 1, 0, %p17;
	add.s32 	%r51, %r48, %r50;
	ld.global.f64 	%fd131, [%rd27+-16];
	abs.f64 	%fd132, %fd131;
	mul.f64 	%fd133, %fd15, %fd132;
	setp.neu.f64 	%p19, %fd133, %fd16;
	add.s32 	%r52, %r92, 2;
	setp.ne.s32 	%p20, %r52, %r51;
	or.pred  	%p21, %p19, %p20;
	fma.rn.f64 	%fd135, %fd133, %fd133, %fd130;
	selp.f64 	%fd136, %fd135, %fd130, %p21;
	selp.u32 	%r53, 1, 0, %p21;
	add.s32 	%r54, %r51, %r53;
	ld.global.f64 	%fd137, [%rd27+-8];
	abs.f64 	%fd138, %fd137;
	mul.f64 	%fd139, %fd15, %fd138;
	setp.neu.f64 	%p22, %fd139, %fd16;
	add.s32 	%r55, %r92, 3;
	setp.ne.s32 	%p23, %r55, %r54;
	or.pred  	%p24, %p22, %p23;
	fma.rn.f64 	%fd141, %fd139, %fd139, %fd136;
	selp.f64 	%fd142, %fd141, %fd136, %p24;
	selp.u32 	%r56, 1, 0, %p24;
	add.s32 	%r57, %r54, %r56;
	ld.global.f64 	%fd143, [%rd27];
	abs.f64 	%fd144, %fd143;
	mul.f64 	%fd145, %fd15, %fd144;
	setp.neu.f64 	%p25, %fd145, %fd16;
	add.s32 	%r58, %r92, 4;
	setp.ne.s32 	%p26, %r58, %r57;
	or.pred  	%p27, %p25, %p26;
	fma.rn.f64 	%fd147, %fd145, %fd145, %fd142;
	selp.f64 	%fd148, %fd147, %fd142, %p27;
	selp.u32 	%r59, 1, 0, %p27;
	add.s32 	%r60, %r57, %r59;
	ld.global.f64 	%fd149, [%rd27+8];
	abs.f64 	%fd150, %fd149;
	mul.f64 	%fd151, %fd15, %fd150;
	setp.neu.f64 	%p28, %fd151, %fd16;
	add.s32 	%r61, %r92, 5;
	setp.ne.s32 	%p29, %r61, %r60;
	or.pred  	%p30, %p28, %p29;
	fma.rn.f64 	%fd153, %fd151, %fd151, %fd148;
	selp.f64 	%fd154, %fd153, %fd148, %p30;
	selp.u32 	%r62, 1, 0, %p30;
	add.s32 	%r63, %r60, %r62;
	ld.global.f64 	%fd155, [%rd27+16];
	abs.f64 	%fd156, %fd155;
	mul.f64 	%fd157, %fd15, %fd156;
	setp.neu.f64 	%p31, %fd157, %fd16;
	add.s32 	%r64, %r92, 6;
	setp.ne.s32 	%p32, %r64, %r63;
	or.pred  	%p33, %p31, %p32;
	fma.rn.f64 	%fd159, %fd157, %fd157, %fd154;
	selp.f64 	%fd160, %fd159, %fd154, %p33;
	selp.u32 	%r65, 1, 0, %p33;
	add.s32 	%r66, %r63, %r65;
	ld.global.f64 	%fd161, [%rd27+24];
	abs.f64 	%fd162, %fd161;
	mul.f64 	%fd163, %fd15, %fd162;
	setp.neu.f64 	%p34, %fd163, %fd16;
	add.s32 	%r67, %r92, 7;
	setp.ne.s32 	%p35, %r67, %r66;
	or.pred  	%p36, %p34, %p35;
	fma.rn.f64 	%fd164, %fd163, %fd163, %fd160;
	selp.f64 	%fd223, %fd164, %fd160, %p36;
	selp.u32 	%r68, 1, 0, %p36;
	add.s32 	%r93, %r66, %r68;
	add.s64 	%rd27, %rd27, 64;
	add.s32 	%r92, %r92, 8;
	setp.ne.s32 	%p37, %r92, %r96;
	@%p37 bra 	$L__BB10_17;
$L__BB10_18:
	setp.eq.s32 	%p38, %r19, 0;
	@%p38 bra 	$L__BB10_26;
	and.b32  	%r27, %r36, 3;
	setp.lt.u32 	%p39, %r19, 4;
	@%p39 bra 	$L__BB10_21;
	mul.wide.u32 	%rd18, %r96, 8;
	add.s64 	%rd19, %rd1, %rd18;
	ld.global.f64 	%fd166, [%rd19];
	abs.f64 	%fd167, %fd166;
	mul.f64 	%fd168, %fd15, %fd167;
	setp.neu.f64 	%p40, %fd168, %fd16;
	setp.ne.s32 	%p41, %r96, %r93;
	or.pred  	%p42, %p40, %p41;
	fma.rn.f64 	%fd170, %fd168, %fd168, %fd223;
	selp.f64 	%fd171, %fd170, %fd223, %p42;
	selp.u32 	%r70, 1, 0, %p42;
	add.s32 	%r71, %r93, %r70;
	add.s32 	%r72, %r96, 1;
	ld.global.f64 	%fd172, [%rd19+8];
	abs.f64 	%fd173, %fd172;
	mul.f64 	%fd174, %fd15, %fd173;
	setp.neu.f64 	%p43, %fd174, %fd16;
	setp.ne.s32 	%p44, %r72, %r71;
	or.pred  	%p45, %p43, %p44;
	fma.rn.f64 	%fd175, %fd174, %fd174, %fd171;
	selp.f64 	%fd176, %fd175, %fd171, %p45;
	selp.u32 	%r73, 1, 0, %p45;
	add.s32 	%r74, %r71, %r73;
	add.s32 	%r75, %r96, 2;
	ld.global.f64 	%fd177, [%rd19+16];
	abs.f64 	%fd178, %fd177;
	mul.f64 	%fd179, %fd15, %fd178;
	setp.neu.f64 	%p47, %fd179, %fd16;
	setp.ne.s32 	%p48, %r75, %r74;
	or.pred  	%p49, %p47, %p48;
	fma.rn.f64 	%fd181, %fd179, %fd179, %fd176;
	selp.f64 	%fd182, %fd181, %fd176, %p49;
	selp.u32 	%r76, 1, 0, %p49;
	add.s32 	%r77, %r74, %r76;
	add.s32 	%r78, %r96, 3;
	ld.global.f64 	%fd183, [%rd19+24];
	abs.f64 	%fd184, %fd183;
	mul.f64 	%fd185, %fd15, %fd184;
	setp.neu.f64 	%p50, %fd185, %fd16;
	setp.ne.s32 	%p51, %r78, %r77;
	or.pred  	%p52, %p50, %p51;
	fma.rn.f64 	%fd186, %fd185, %fd185, %fd182;
	selp.f64 	%fd223, %fd186, %fd182, %p52;
	selp.u32 	%r79, 1, 0, %p52;
	add.s32 	%r93, %r77, %r79;
	add.s32 	%r96, %r96, 4;
$L__BB10_21:
	setp.eq.s32 	%p53, %r27, 0;
	@%p53 bra 	$L__BB10_26;
	setp.eq.s32 	%p54, %r27, 1;
	@%p54 bra 	$L__BB10_24;
	mul.wide.u32 	%rd20, %r96, 8;
	add.s64 	%rd21, %rd1, %rd20;
	ld.global.f64 	%fd188, [%rd21];
	abs.f64 	%fd189, %fd188;
	mul.f64 	%fd190, %fd15, %fd189;
	setp.neu.f64 	%p55, %fd190, %fd16;
	setp.ne.s32 	%p56, %r96, %r93;
	or.pred  	%p57, %p55, %p56;
	fma.rn.f64 	%fd192, %fd190, %fd190, %fd223;
	selp.f64 	%fd193, %fd192, %fd223, %p57;
	selp.u32 	%r80, 1, 0, %p57;
	add.s32 	%r81, %r93, %r80;
	add.s32 	%r82, %r96, 1;
	ld.global.f64 	%fd194, [%rd21+8];
	abs.f64 	%fd195, %fd194;
	mul.f64 	%fd196, %fd15, %fd195;
	setp.neu.f64 	%p58, %fd196, %fd16;
	setp.ne.s32 	%p59, %r82, %r81;
	or.pred  	%p60, %p58, %p59;
	fma.rn.f64 	%fd197, %fd196, %fd196, %fd193;
	selp.f64 	%fd223, %fd197, %fd193, %p60;
	selp.u32 	%r83, 1, 0, %p60;
	add.s32 	%r93, %r81, %r83;
	add.s32 	%r96, %r96, 2;
$L__BB10_24:
	and.b32  	%r84, %r36, 1;
	setp.eq.b32 	%p61, %r84, 1;
	not.pred 	%p62, %p61;
	@%p62 bra 	$L__BB10_26;
	mul.wide.u32 	%rd22, %r96, 8;
	add.s64 	%rd23, %rd1, %rd22;
	ld.global.f64 	%fd198, [%rd23];
	abs.f64 	%fd199, %fd198;
	mul.f64 	%fd200, %fd15, %fd199;
	setp.neu.f64 	%p63, %fd200, %fd16;
	setp.ne.s32 	%p64, %r96, %r93;
	fma.rn.f64 	%fd201, %fd200, %fd200, %fd223;
	selp.f64 	%fd202, %fd201, %fd223, %p64;
	selp.f64 	%fd223, %fd201, %fd202, %p63;
$L__BB10_26:
	cvta.to.global.u64 	%rd24, %rd11;
	fma.rn.f64 	%fd203, %fd16, %fd16, %fd223;
	rsqrt.approx.f64 	%fd204, %fd203;
	mul.f64 	%fd205, %fd15, %fd204;
	setp.eq.f64 	%p65, %fd215, 0d7FF0000000000000;
	selp.f64 	%fd206, 0d0000000000000000, %fd205, %p65;
	st.global.f64 	[%rd24], %fd206;
	ret;

}
	// .globl	_Z3_y0Pdd
.visible .entry _Z3_y0Pdd(
	.param .u64 .ptr .align 1 _Z3_y0Pdd_param_0,
	.param .f64 _Z3_y0Pdd_param_1
)
{
	.reg .pred 	%p<24>;
	.reg .b32 	%r<65>;
	.reg .b64 	%rd<11>;
	.reg .b64 	%fd<341>;

	ld.param.u64 	%rd1, [_Z3_y0Pdd_param_0];
	ld.param.f64 	%fd46, [_Z3_y0Pdd_param_1];
	abs.f64 	%fd1, %fd46;
	setp.gtu.f64 	%p1, %fd1, 0d3FE97F4A8F9D3F28;
	@%p1 bra 	$L__BB11_23;
	mul.f64 	%fd47, %fd46, %fd46;
	fma.rn.f64 	%fd48, %fd47, 0d3C8EFBD0A1B77C65, 0dBD13098C51C18514;
	fma.rn.f64 	%fd49, %fd48, %fd47, 0d3D923102D2F5F2F5;
	fma.rn.f64 	%fd50, %fd49, %fd47, 0dBE0A5F2DEE7D526E;
	fma.rn.f64 	%fd51, %fd50, %fd47, 0d3E7BB77E758B38AF;
	fma.rn.f64 	%fd52, %fd51, %fd47, 0dBEE3D1A206EC4F36;
	fma.rn.f64 	%fd53, %fd52, %fd47, 0d3F4183DCD3ED6294;
	fma.rn.f64 	%fd54, %fd53, %fd47, 0dBF903921CF04F123;
	fma.rn.f64 	%fd55, %fd54, %fd47, 0d3FC5DB69D7753176;
	add.f64 	%fd56, %fd47, 0dBFDBA96740000000;
	add.f64 	%fd57, %fd56, 0d3E15A30C80000000;
	mul.f64 	%fd2, %fd57, %fd55;
	{
	.reg .b32 %temp; 
	mov.b64 	{%temp, %r55}, %fd1;
	}
	{
	.reg .b32 %temp; 
	mov.b64 	{%r56, %temp}, %fd1;
	}
	setp.gt.s32 	%p2, %r55, 1048575;
	mov.b32 	%r57, -1023;
	mov.f64 	%fd330, %fd1;
	@%p2 bra 	$L__BB11_3;
	mul.f64 	%fd330, %fd1, 0d4350000000000000;
	{
	.reg .b32 %temp; 
	mov.b64 	{%temp, %r55}, %fd330;
	}
	{
	.reg .b32 %temp; 
	mov.b64 	{%r56, %temp}, %fd330;
	}
	mov.b32 	%r57, -1077;
$L__BB11_3:
	add.s32 	%r29, %r55, -1;
	setp.gt.u32 	%p3, %r29, 2146435070;
	@%p3 bra 	$L__BB11_7;
	shr.u32 	%r32, %r55, 20;
	add.s32 	%r58, %r57, %r32;
	and.b32  	%r33, %r55, 1048575;
	or.b32  	%r34, %r33, 1072693248;
	mov.b64 	%fd331, {%r56, %r34};
	setp.lt.u32 	%p5, %r34, 1073127583;
	@%p5 bra 	$L__BB11_6;
	{
	.reg .b32 %temp; 
	mov.b64 	{%r35, %temp}, %fd331;
	}
	{
	.reg .b32 %temp; 
	mov.b64 	{%temp, %r36}, %fd331;
	}
	add.s32 	%r37, %r36, -1048576;
	mov.b64 	%fd331, {%r35, %r37};
	add.s32 	%r58, %r58, 1;
$L__BB11_6:
	add.f64 	%fd59, %fd331, 0dBFF0000000000000;
	add.f64 	%fd60, %fd331, 0d3FF0000000000000;
	rcp.approx.ftz.f64 	%fd61, %fd60;
	neg.f64 	%fd62, %fd60;
	fma.rn.f64 	%fd63, %fd62, %fd61, 0d3FF0000000000000;
	fma.rn.f64 	%fd64, %fd63, %fd63, %fd63;
	fma.rn.f64 	%fd65, %fd64, %fd61, %fd61;
	mul.f64 	%fd66, %fd59, %fd65;
	fma.rn.f64 	%fd67, %fd59, %fd65, %fd66;
	mul.f64 	%fd68, %fd67, %fd67;
	fma.rn.f64 	%fd69, %fd68, 0d3EB1380B3AE80F1E, 0d3ED0EE258B7A8B04;
	fma.rn.f64 	%fd70, %fd69, %fd68, 0d3EF3B2669F02676F;
	fma.rn.f64 	%fd71, %fd70, %fd68, 0d3F1745CBA9AB0956;
	fma.rn.f64 	%fd72, %fd71, %fd68, 0d3F3C71C72D1B5154;
	fma.rn.f64 	%fd73, %fd72, %fd68, 0d3F624924923BE72D;
	fma.rn.f64 	%fd74, %fd73, %fd68, 0d3F8999999999A3C4;
	fma.rn.f64 	%fd75, %fd74, %fd68, 0d3FB5555555555554;
	sub.f64 	%fd76, %fd59, %fd67;
	add.f64 	%fd77, %fd76, %fd76;
	neg.f64 	%fd78, %fd67;
	fma.rn.f64 	%fd79, %fd78, %fd59, %fd77;
	mul.f64 	%fd80, %fd65, %fd79;
	mul.f64 	%fd81, %fd68, %fd75;
	fma.rn.f64 	%fd82, %fd81, %fd67, %fd80;
	xor.b32  	%r38, %r58, -2147483648;
	mov.b32 	%r39, 1127219200;
	mov.b64 	%fd83, {%r38, %r39};
	mov.b32 	%r40, -2147483648;
	mov.b64 	%fd84, {%r40, %r39};
	sub.f64 	%fd85, %fd83, %fd84;
	fma.rn.f64 	%fd86, %fd85, 0d3FE62E42FEFA39EF, %fd67;
	fma.rn.f64 	%fd87, %fd85, 0dBFE62E42FEFA39EF, %fd86;
	sub.f64 	%fd88, %fd87, %fd67;
	sub.f64 	%fd89, %fd82, %fd88;
	fma.rn.f64 	%fd90, %fd85, 0d3C7ABC9E3B39803F, %fd89;
	add.f64 	%fd332, %fd86, %fd90;
	bra.uni 	$L__BB11_8;
$L__BB11_7:
	fma.rn.f64 	%fd58, %fd330, 0d7FF0000000000000, 0d7FF0000000000000;
	{
	.reg .b32 %temp; 
	mov.b64 	{%temp, %r30}, %fd330;
	}
	and.b32  	%r31, %r30, 2147483647;
	setp.eq.s32 	%p4, %r31, 0;
	selp.f64 	%fd332, 0dFFF0000000000000, %fd58, %p4;
$L__BB11_8:
	setp.gtu.f64 	%p6, %fd1, 0d400FB319F277BBE5;
	@%p6 bra 	$L__BB11_10;
	add.f64 	%fd91, %fd1, 0dC0033D152E971B40;
	add.f64 	%fd92, %fd91, 0d3CA0F539D7DA258E;
	fma.rn.f64 	%fd93, %fd92, 0dBCC0D18564C48C61, 0dBCFCF8F9A8C294BC;
	fma.rn.f64 	%fd94, %fd93, %fd92, 0d3D3FAB983CAE498B;
	fma.rn.f64 	%fd95, %fd94, %fd92, 0d3D7CD7C018579B88;
	fma.rn.f64 	%fd96, %fd95, %fd92, 0dBDBBDD2342D64FDD;
	fma.rn.f64 	%fd97, %fd96, %fd92, 0dBDF5C2D9416B1E2B;
	fma.rn.f64 	%fd98, %fd97, %fd92, 0d3E32951D73174DD5;
	fma.rn.f64 	%fd99, %fd98, %fd92, 0d3E67FF99802CAEB5;
	fma.rn.f64 	%fd100, %fd99, %fd92, 0dBEA1CCE305C4C9F7;
	fma.rn.f64 	%fd101, %fd100, %fd92, 0dBED232C77E29E1BB;
	fma.rn.f64 	%fd102, %fd101, %fd92, 0d3F06ED3B9F0EF757;
	fma.rn.f64 	%fd103, %fd102, %fd92, 0d3F315382BA096A62;
	fma.rn.f64 	%fd104, %fd103, %fd92, 0dBF61F992590D1AE4;
	fma.rn.f64 	%fd105, %fd104, %fd92, 0dBF81BB1CBE1A465F;
	fma.rn.f64 	%fd106, %fd105, %fd92, 0d3FACFAE864368D84;
	fma.rn.f64 	%fd107, %fd106, %fd92, 0d3FBBA1DEEA0294A3;
	fma.rn.f64 	%fd108, %fd107, %fd92, 0dBFE09CDB36551280;
	mul.f64 	%fd336, %fd92, %fd108;
	bra.uni 	$L__BB11_22;
$L__BB11_10:
	setp.gtu.f64 	%p7, %fd1, 0d401C58FD1A62F5EC;
	@%p7 bra 	$L__BB11_12;
	add.f64 	%fd109, %fd1, 0dC016148F5B2C2E45;
	add.f64 	%fd110, %fd109, 0dBC975054CD60A517;
	fma.rn.f64 	%fd111, %fd110, 0d3CBCB0A8F126B343, 0d3CF83FD1F333EB61;
	fma.rn.f64 	%fd112, %fd111, %fd110, 0dBD4100E33E3FB413;
	fma.rn.f64 	%fd113, %fd112, %fd110, 0dBD7846076D004627;
	fma.rn.f64 	%fd114, %fd113, %fd110, 0d3DBE2F1D4F90720D;
	fma.rn.f64 	%fd115, %fd114, %fd110, 0d3DF1D03B1E4A119B;
	fma.rn.f64 	%fd116, %fd115, %fd110, 0dBE341D72B1B3BCE9;
	fma.rn.f64 	%fd117, %fd116, %fd110, 0dBE62DA37CE2A9EF8;
	fma.rn.f64 	%fd118, %fd117, %fd110, 0d3EA32E6D9974F763;
	fma.rn.f64 	%fd119, %fd118, %fd110, 0d3ECAD77D744A1879;
	fma.rn.f64 	%fd120, %fd119, %fd110, 0dBF0863F481A37337;
	fma.rn.f64 	%fd121, %fd120, %fd110, 0dBF26F641F418F0F4;
	fma.rn.f64 	%fd122, %fd121, %fd110, 0d3F627E31FE9A969E;
	fma.rn.f64 	%fd123, %fd122, %fd110, 0d3F72F7FFE9025628;
	fma.rn.f64 	%fd124, %fd123, %fd110, 0dBFAB2150CB41E8BF;
	fma.rn.f64 	%fd125, %fd124, %fd110, 0dBF9F8F72E7A848DE;
	fma.rn.f64 	%fd126, %fd125, %fd110, 0d3FD5C6E60A097823;
	mul.f64 	%fd336, %fd110, %fd126;
	bra.uni 	$L__BB11_22;
$L__BB11_12:
	setp.gtu.f64 	%p8, %fd1, 0d402471FCB6A7A8C0;
	@%p8 bra 	$L__BB11_14;
	add.f64 	%fd127, %fd1, 0dC0214EB56CCCDECA;
	add.f64 	%fd128, %fd127, 0d3CB51970714C7C25;
	fma.rn.f64 	%fd129, %fd128, 0dBCBDB7FFCF659E24, 0dBCF4B3A71AAAC629;
	fma.rn.f64 	%fd130, %fd129, %fd128, 0d3D417EC150ECDCE7;
	fma.rn.f64 	%fd131, %fd130, %fd128, 0d3D7438F5EA1D10B2;
	fma.rn.f64 	%fd132, %fd131, %fd128, 0dBDBEDAE7EC2C9E87;
	fma.rn.f64 	%fd133, %fd132, %fd128, 0dBDECADD2C4B91F58;
	fma.rn.f64 	%fd134, %fd133, %fd128, 0d3E34582C8EE12204;
	fma.rn.f64 	%fd135, %fd134, %fd128, 0d3E5CEDA451DD20F8;
	fma.rn.f64 	%fd136, %fd135, %fd128, 0dBEA30E8CC3165E2F;
	fma.rn.f64 	%fd137, %fd136, %fd128, 0dBEC3324842BB1A2E;
	fma.rn.f64 	%fd138, %fd137, %fd128, 0d3F07800BC54FBDDB;
	fma.rn.f64 	%fd139, %fd138, %fd128, 0d3F1D79605276949A;
	fma.rn.f64 	%fd140, %fd139, %fd128, 0dBF60E0D60385A629;
	fma.rn.f64 	%fd141, %fd140, %fd128, 0dBF648E63600D82F3;
	fma.rn.f64 	%fd142, %fd141, %fd128, 0d3FA68B984EC6493A;
	fma.rn.f64 	%fd143, %fd142, %fd128, 0d3F900F7FCF183E0B;
	fma.rn.f64 	%fd144, %fd143, %fd128, 0dBFD15F7977A772D4;
	mul.f64 	%fd336, %fd128, %fd144;
	bra.uni 	$L__BB11_22;
$L__BB11_14:
	rcp.approx.ftz.f64 	%fd145, %fd1;
	neg.f64 	%fd146, %fd1;
	fma.rn.f64 	%fd147, %fd146, %fd145, 0d3FF0000000000000;
	fma.rn.f64 	%fd148, %fd147, %fd147, %fd147;
	fma.rn.f64 	%fd149, %fd148, %fd145, %fd145;
	mul.f64 	%fd150, %fd149, %fd149;
	fma.rn.f64 	%fd151, %fd150, 0dC0D115CB8C11A9DC, 0d409927467A655012;
	fma.rn.f64 	%fd152, %fd151, %fd150, 0dC05751787E247BD4;
	fma.rn.f64 	%fd153, %fd152, %fd150, 0d401704C4E5FC36B2;
	fma.rn.f64 	%fd154, %fd153, %fd150, 0dBFE15B747A2FD531;
	fma.rn.f64 	%fd155, %fd154, %fd150, 0d3FBA7FEACF6CB79B;
	fma.rn.f64 	%fd156, %fd155, %fd150, 0dBFAFFFFFEDDCF548;
	fma.rn.f64 	%fd157, %fd156, %fd150, 0d3FEFFFFFFFFFC9E5;
	fma.rn.f64 	%fd158, %fd150, 0dC14602FE1C34685E, 0d410ECD4523B12B84;
	fma.rn.f64 	%fd159, %fd158, %fd150, 0dC0C7A2FC1972F05A;
	fma.rn.f64 	%fd160, %fd159, %fd150, 0d407EBA131F7E5BEB;
	fma.rn.f64 	%fd161, %fd160, %fd150, 0dC0373B92E6E7CC7D;
	fma.rn.f64 	%fd162, %fd161, %fd150, 0d3FFA31BEE63A2F08;
	fma.rn.f64 	%fd163, %fd162, %fd150, 0dBFCAD320104D5D05;
	fma.rn.f64 	%fd164, %fd163, %fd150, 0d3FB0AAAA9C76D07E;
	fma.rn.f64 	%fd165, %fd164, %fd150, 0dBFBFFFFFFFFDACEC;
	fma.rn.f64 	%fd14, %fd165, %fd149, %fd1;
	rsqrt.approx.f64 	%fd166, %fd1;
	mul.f64 	%fd167, %fd166, 0d3FE9884533D43651;
	mul.f64 	%fd15, %fd167, %fd157;
	mul.f64 	%fd168, %fd14, 0d3FE45F306DC9C883;
	cvt.rni.s32.f64 	%r59, %fd168;
	cvt.rn.f64.s32 	%fd169, %r59;
	fma.rn.f64 	%fd170, %fd169, 0dBFF921FB54442D18, %fd14;
	fma.rn.f64 	%fd171, %fd169, 0dBC91A62633145C00, %fd170;
	fma.rn.f64 	%fd333, %fd169, 0dB97B839A252049C0, %fd171;
	abs.f64 	%fd172, %fd14;
	setp.ltu.f64 	%p9, %fd172, 0d41E0000000000000;
	@%p9 bra 	$L__BB11_16;
	{ // callseq 4, 0
	.param .b64 param0;
	st.param.f64 	[param0], %fd14;
	.param .align 16 .b8 retval0[16];
	call.uni (retval0), 
	__internal_trig_reduction_slowpathd, 
	(
	param0
	);
	ld.param.f64 	%fd333, [retval0];
	ld.param.b32 	%r59, [retval0+8];
	} // callseq 4
$L__BB11_16:
	and.b32  	%r42, %r59, 3;
	cvt.rn.f64.u32 	%fd174, %r42;
	add.f64 	%fd175, %fd333, 0dBFE921FB54442D18;
	fma.rn.f64 	%fd19, %fd174, 0d3FF921FB54442D18, %fd175;
	abs.f64 	%fd20, %fd19;
	setp.neu.f64 	%p10, %fd20, 0d7FF0000000000000;
	@%p10 bra 	$L__BB11_18;
	mov.f64 	%fd181, 0d0000000000000000;
	mul.rn.f64 	%fd335, %fd19, %fd181;
	mov.b32 	%r61, 1;
	bra.uni 	$L__BB11_21;
$L__BB11_18:
	mul.f64 	%fd176, %fd19, 0d3FE45F306DC9C883;
	cvt.rni.s32.f64 	%r60, %fd176;
	cvt.rn.f64.s32 	%fd177, %r60;
	fma.rn.f64 	%fd178, %fd177, 0dBFF921FB54442D18, %fd19;
	fma.rn.f64 	%fd179, %fd177, 0dBC91A62633145C00, %fd178;
	fma.rn.f64 	%fd335, %fd177, 0dB97B839A252049C0, %fd179;
	setp.ltu.f64 	%p11, %fd20, 0d41E0000000000000;
	@%p11 bra 	$L__BB11_20;
	{ // callseq 5, 0
	.param .b64 param0;
	st.param.f64 	[param0], %fd19;
	.param .align 16 .b8 retval0[16];
	call.uni (retval0), 
	__internal_trig_reduction_slowpathd, 
	(
	param0
	);
	ld.param.f64 	%fd335, [retval0];
	ld.param.b32 	%r60, [retval0+8];
	} // callseq 5
$L__BB11_20:
	add.s32 	%r61, %r60, 1;
$L__BB11_21:
	shl.b32 	%r45, %r61, 6;
	cvt.u64.u32 	%rd2, %r45;
	and.b64  	%rd3, %rd2, 64;
	mov.u64 	%rd4, __cudart_sin_cos_coeffs;
	add.s64 	%rd5, %rd4, %rd3;
	mul.rn.f64 	%fd182, %fd335, %fd335;
	and.b32  	%r46, %r61, 1;
	setp.eq.b32 	%p12, %r46, 1;
	selp.f64 	%fd183, 0dBDA8FF8320FD8164, 0d3DE5DB65F9785EBA, %p12;
	ld.global.nc.v2.f64 	{%fd184, %fd185}, [%rd5];
	fma.rn.f64 	%fd186, %fd183, %fd182, %fd184;
	fma.rn.f64 	%fd187, %fd186, %fd182, %fd185;
	ld.global.nc.v2.f64 	{%fd188, %fd189}, [%rd5+16];
	fma.rn.f64 	%fd190, %fd187, %fd182, %fd188;
	fma.rn.f64 	%fd191, %fd190, %fd182, %fd189;
	ld.global.nc.v2.f64 	{%fd192, %fd193}, [%rd5+32];
	fma.rn.f64 	%fd194, %fd191, %fd182, %fd192;
	fma.rn.f64 	%fd195, %fd194, %fd182, %fd193;
	fma.rn.f64 	%fd196, %fd195, %fd335, %fd335;
	fma.rn.f64 	%fd197, %fd195, %fd182, 0d3FF0000000000000;
	selp.f64 	%fd198, %fd197, %fd196, %p12;
	and.b32  	%r47, %r61, 2;
	setp.eq.s32 	%p13, %r47, 0;
	mov.f64 	%fd199, 0d0000000000000000;
	sub.f64 	%fd200, %fd199, %fd198;
	selp.f64 	%fd201, %fd198, %fd200, %p13;
	mul.f64 	%fd336, %fd15, %fd201;
$L__BB11_22:
	mul.f64 	%fd202, %fd332, 0d3FE45F306DC9C883;
	fma.rn.f64 	%fd340, %fd202, %fd336, %fd2;
	bra.uni 	$L__BB11_38;
$L__BB11_23:
	setp.gtu.f64 	%p14, %fd1, 0d4000347C4AB37B18;
	@%p14 bra 	$L__BB11_25;
	add.f64 	%fd203, %fd1, 0dBFEC982EB8D417EA;
	add.f64 	%fd204, %fd203, 0dBC7EA9D270347F83;
	fma.rn.f64 	%fd205, %fd204, 0dBF01630132D75FC3, 0d3F3D054B05D3C52D;
	fma.rn.f64 	%fd206, %fd205, %fd204, 0dBF66DAC0B314B2E5;
	fma.rn.f64 	%fd207, %fd206, %fd204, 0d3F86A5D1DE76263F;
	fma.rn.f64 	%fd208, %fd207, %fd204, 0dBF9FD16652824592;
	fma.rn.f64 	%fd209, %fd208, %fd204, 0d3FB0F69A9CC79FBD;
	fma.rn.f64 	%fd210, %fd209, %fd204, 0dBFBCCE40EF15583E;
	fma.rn.f64 	%fd211, %fd210, %fd204, 0d3FC446B11780E4FC;
	fma.rn.f64 	%fd212, %fd211, %fd204, 0dBFC89AE7E19621F7;
	fma.rn.f64 	%fd213, %fd212, %fd204, 0d3FCACBA1B38EF7B8;
	fma.rn.f64 	%fd214, %fd213, %fd204, 0dBFCB4166A03BBFA5;
	fma.rn.f64 	%fd215, %fd214, %fd204, 0d3FCACCA4D5D4889A;
	fma.rn.f64 	%fd216, %fd215, %fd204, 0dBFCA1455932B9392;
	fma.rn.f64 	%fd217, %fd216, %fd204, 0d3FC96D8DB8D844EC;
	fma.rn.f64 	%fd218, %fd217, %fd204, 0dBFC8F7FB77522EDF;
	fma.rn.f64 	%fd219, %fd218, %fd204, 0d3FC8C0926ABC9AB0;
	fma.rn.f64 	%fd220, %fd219, %fd204, 0dBFC8D35B8FEA468C;
	fma.rn.f64 	%fd221, %fd220, %fd204, 0d3FC9424B8A0C8F94;
	fma.rn.f64 	%fd222, %fd221, %fd204, 0dBFCA396A7F3403EF;
	fma.rn.f64 	%fd223, %fd222, %fd204, 0d3FCC068086C37055;
	fma.rn.f64 	%fd224, %fd223, %fd204, 0dBFCCF18E6A4C5C4E;
	fma.rn.f64 	%fd225, %fd224, %fd204, 0d3FCC3B1338AF4239;
	fma.rn.f64 	%fd226, %fd225, %fd204, 0dBFDF7E38A46D70DB;
	fma.rn.f64 	%fd227, %fd226, %fd204, 0d3FEC24371844B88A;
	mul.f64 	%fd340, %fd204, %fd227;
	bra.uni 	$L__BB11_38;
$L__BB11_25:
	setp.gtu.f64 	%p15, %fd1, 0d40161663B5D9A628;
	@%p15 bra 	$L__BB11_27;
	add.f64 	%fd228, %fd1, 0dC00FA9534D98569C;
	add.f64 	%fd229, %fd228, 0d3C9F06AE7804384E;
	fma.rn.f64 	%fd230, %fd229, 0dBCDAEA62AC8BDA68, 0dBCD2434958151AC7;
	fma.rn.f64 	%fd231, %fd230, %fd229, 0d3D11C24A40D33FE1;
	fma.rn.f64 	%fd232, %fd231, %fd229, 0d3D237CD62FA08CA4;
	fma.rn.f64 	%fd233, %fd232, %fd229, 0dBD43902E0298C52A;
	fma.rn.f64 	%fd234, %fd233, %fd229, 0dBD1DDAAD11CAB40F;
	fma.rn.f64 	%fd235, %fd234, %fd229, 0dBD5209D9F06D7DE4;
	fma.rn.f64 	%fd236, %fd235, %fd229, 0d3D8BB9F464468E1A;
	fma.rn.f64 	%fd237, %fd236, %fd229, 0dBDA8F67B07D1B440;
	fma.rn.f64 	%fd238, %fd237, %fd229, 0d3DC7C8D60F9EAECF;
	fma.rn.f64 	%fd239, %fd238, %fd229, 0dBDE9703405B49A8D;
	fma.rn.f64 	%fd240, %fd239, %fd229, 0d3E0A6B64E76417E4;
	fma.rn.f64 	%fd241, %fd240, %fd229, 0dBE2F6B5AFB2F1359;
	fma.rn.f64 	%fd242, %fd241, %fd229, 0d3E54526B71C21EC1;
	fma.rn.f64 	%fd243, %fd242, %fd229, 0dBE5776DBCBBC8E1D;
	fma.rn.f64 	%fd244, %fd243, %fd229, 0dBE93B211FC2DF90E;
	fma.rn.f64 	%fd245, %fd244, %fd229, 0dBED486372E8562DC;
	fma.rn.f64 	%fd246, %fd245, %fd229, 0d3F0AB2C1FBC3A254;
	fma.rn.f64 	%fd247, %fd246, %fd229, 0d3F299827653353B8;
	fma.rn.f64 	%fd248, %fd247, %fd229, 0dBF61E32BC4ED7084;
	fma.rn.f64 	%fd249, %fd248, %fd229, 0dBF7C116FDC599A09;
	fma.rn.f64 	%fd250, %fd249, %fd229, 0d3FADF6D59BF50C77;
	fma.rn.f64 	%fd251, %fd250, %fd229, 0d3FAA09C92903680B;
	fma.rn.f64 	%fd252, %fd251, %fd229, 0dBFD9C34256A12A0B;
	mul.f64 	%fd340, %fd229, %fd252;
	bra.uni 	$L__BB11_38;
$L__BB11_27:
	setp.gtu.f64 	%p16, %fd1, 0d40214EF30C0C06ED;
	@%p16 bra 	$L__BB11_29;
	add.f64 	%fd253, %fd1, 0dC01C581DC4E72103;
	add.f64 	%fd254, %fd253, 0d3C99774A495F56CF;
	fma.rn.f64 	%fd255, %fd254, 0d3CF1CB3ABA718B8E, 0dBD3F443BB4F53D75;
	fma.rn.f64 	%fd256, %fd255, %fd254, 0dBD770F737BD6A786;
	fma.rn.f64 	%fd257, %fd256, %fd254, 0d3DBF0E9A20459E14;
	fma.rn.f64 	%fd258, %fd257, %fd254, 0d3DEFA6B137D5E108;
	fma.rn.f64 	%fd259, %fd258, %fd254, 0dBE344296729FB7FA;
	fma.rn.f64 	%fd260, %fd259, %fd254, 0dBE60A2813A80DFAA;
	fma.rn.f64 	%fd261, %fd260, %fd254, 0d3EA34AA737A83EB4;
	fma.rn.f64 	%fd262, %fd261, %fd254, 0d3EC6A9227332D03C;
	fma.rn.f64 	%fd263, %fd262, %fd254, 0dBF08177E4F93C81E;
	fma.rn.f64 	%fd264, %fd263, %fd254, 0dBF226DD71E391775;
	fma.rn.f64 	%fd265, %fd264, %fd254, 0d3F61D35E85FD7B22;
	fma.rn.f64 	%fd266, %fd265, %fd254, 0d3F6B2F14A955285C;
	fma.rn.f64 	%fd267, %fd266, %fd254, 0dBFA8969C64CBF388;
	fma.rn.f64 	%fd268, %fd267, %fd254, 0dBF95AEF611FC4D5A;
	fma.rn.f64 	%fd269, %fd268, %fd254, 0d3FD334CCA0697A5A;
	mul.f64 	%fd340, %fd254, %fd269;
	bra.uni 	$L__BB11_38;
$L__BB11_29:
	setp.eq.f64 	%p17, %fd1, 0d7FF0000000000000;
	mov.f64 	%fd340, 0d0000000000000000;
	@%p17 bra 	$L__BB11_38;
	rcp.approx.ftz.f64 	%fd271, %fd1;
	neg.f64 	%fd272, %fd1;
	fma.rn.f64 	%fd273, %fd272, %fd271, 0d3FF0000000000000;
	fma.rn.f64 	%fd274, %fd273, %fd273, %fd273;
	fma.rn.f64 	%fd275, %fd274, %fd271, %fd271;
	mul.f64 	%fd276, %fd275, %fd275;
	fma.rn.f64 	%fd277, %fd276, 0dC0C5E91E6AC3AD03, 0d4093F56A049CDDE7;
	fma.rn.f64 	%fd278, %fd277, %fd276, 0dC05572D39DFB8433;
	fma.rn.f64 	%fd279, %fd278, %fd276, 0d4016A6041CAA59E5;
	fma.rn.f64 	%fd280, %fd279, %fd276, 0dBFE155E3A0493880;
	fma.rn.f64 	%fd281, %fd280, %fd276, 0d3FBA7FB92F417F7F;
	fma.rn.f64 	%fd282, %fd281, %fd276, 0dBFAFFFFFB12E32F5;
	fma.rn.f64 	%fd283, %fd282, %fd276, 0d3FEFFFFFFFFECED5;
	fma.rn.f64 	%fd284, %fd276, 0d418A86A64BE101DC, 0dC15709C79AAC5813;
	fma.rn.f64 	%fd285, %fd284, %fd276, 0d41142A31C980A287;
	fma.rn.f64 	%fd286, %fd285, %fd276, 0dC0C9CBE68930485D;
	fma.rn.f64 	%fd287, %fd286, %fd276, 0d407F583E14E8A4E8;
	fma.rn.f64 	%fd288, %fd287, %fd276, 0dC0374A629C650680;
	fma.rn.f64 	%fd289, %fd288, %fd276, 0d3FFA32A7AF17FAE9;
	fma.rn.f64 	%fd290, %fd289, %fd276, 0dBFCAD32497785CD6;
	fma.rn.f64 	%fd291, %fd290, %fd276, 0d3FB0AAAA9FB75F7B;
	fma.rn.f64 	%fd292, %fd291, %fd276, 0dBFBFFFFFFFFE320F;
	fma.rn.f64 	%fd32, %fd292, %fd275, %fd1;
	rsqrt.approx.f64 	%fd293, %fd1;
	mul.f64 	%fd294, %fd293, 0d3FE9884533D43651;
	mul.f64 	%fd33, %fd294, %fd283;
	mul.f64 	%fd295, %fd32, 0d3FE45F306DC9C883;
	cvt.rni.s32.f64 	%r62, %fd295;
	cvt.rn.f64.s32 	%fd296, %r62;
	fma.rn.f64 	%fd297, %fd296, 0dBFF921FB54442D18, %fd32;
	fma.rn.f64 	%fd298, %fd296, 0dBC91A62633145C00, %fd297;
	fma.rn.f64 	%fd337, %fd296, 0dB97B839A252049C0, %fd298;
	abs.f64 	%fd299, %fd32;
	setp.ltu.f64 	%p18, %fd299, 0d41E0000000000000;
	@%p18 bra 	$L__BB11_32;
	{ // callseq 6, 0
	.param .b64 param0;
	st.param.f64 	[param0], %fd32;
	.param .align 16 .b8 retval0[16];
	call.uni (retval0), 
	__internal_trig_reduction_slowpathd, 
	(
	param0
	);
	ld.param.f64 	%fd337, [retval0];
	ld.param.b32 	%r62, [retval0+8];
	} // callseq 6
$L__BB11_32:
	and.b32  	%r49, %r62, 3;
	cvt.rn.f64.u32 	%fd301, %r49;
	add.f64 	%fd302, %fd337, 0dC002D97C7F3321D2;
	fma.rn.f64 	%fd37, %fd301, 0d3FF921FB54442D18, %fd302;
	abs.f64 	%fd38, %fd37;
	setp.neu.f64 	%p19, %fd38, 0d7FF0000000000000;
	@%p19 bra 	$L__BB11_34;
	mov.f64 	%fd308, 0d0000000000000000;
	mul.rn.f64 	%fd339, %fd37, %fd308;
	mov.b32 	%r64, 1;
	bra.uni 	$L__BB11_37;
$L__BB11_34:
	mul.f64 	%fd303, %fd37, 0d3FE45F306DC9C883;
	cvt.rni.s32.f64 	%r63, %fd303;
	cvt.rn.f64.s32 	%fd304, %r63;
	fma.rn.f64 	%fd305, %fd304, 0dBFF921FB54442D18, %fd37;
	fma.rn.f64 	%fd306, %fd304, 0dBC91A62633145C00, %fd305;
	fma.rn.f64 	%fd339, %fd304, 0dB97B839A252049C0, %fd306;
	setp.ltu.f64 	%p20, %fd38, 0d41E0000000000000;
	@%p20 bra 	$L__BB11_36;
	{ // callseq 7, 0
	.param .b64 param0;
	st.param.f64 	[param0], %fd37;
	.param .align 16 .b8 retval0[16];
	call.uni (retval0), 
	__internal_trig_reduction_slowpathd, 
	(
	param0
	);
	ld.param.f64 	%fd339, [retval0];
	ld.param.b32 	%r63, [retval0+8];
	} // callseq 7
$L__BB11_36:
	add.s32 	%r64, %r63, 1;
$L__BB11_37:
	shl.b32 	%r52, %r64, 6;
	cvt.u64.u32 	%rd6, %r52;
	and.b64  	%rd7, %rd6, 64;
	mov.u64 	%rd8, __cudart_sin_cos_coeffs;
	add.s64 	%rd9, %rd8, %rd7;
	mul.rn.f64 	%fd309, %fd339, %fd339;
	and.b32  	%r53, %r64, 1;
	setp.eq.b32 	%p21, %r53, 1;
	selp.f64 	%fd310, 0dBDA8FF8320FD8164, 0d3DE5DB65F9785EBA, %p21;
	ld.global.nc.v2.f64 	{%fd311, %fd312}, [%rd9];
	fma.rn.f64 	%fd313, %fd310, %fd309, %fd311;
	fma.rn.f64 	%fd314, %fd313, %fd309, %fd312;
	ld.global.nc.v2.f64 	{%fd315, %fd316}, [%rd9+16];
	fma.rn.f64 	%fd317, %fd314, %fd309, %fd315;
	fma.rn.f64 	%fd318, %fd317, %fd309, %fd316;
	ld.global.nc.v2.f64 	{%fd319, %fd320}, [%rd9+32];
	fma.rn.f64 	%fd321, %fd318, %fd309, %fd319;
	fma.rn.f64 	%fd322, %fd321, %fd309, %fd320;
	fma.rn.f64 	%fd323, %fd322, %fd339, %fd339;
	fma.rn.f64 	%fd324, %fd322, %fd309, 0d3FF0000000000000;
	selp.f64 	%fd325, %fd324, %fd323, %p21;
	and.b32  	%r54, %r64, 2;
	setp.eq.s32 	%p22, %r54, 0;
	mov.f64 	%fd326, 0d0000000000000000;
	sub.f64 	%fd327, %fd326, %fd325;
	selp.f64 	%fd328, %fd325, %fd327, %p22;
	mul.f64 	%fd340, %fd33, %fd328;
$L__BB11_38:
	cvta.to.global.u64 	%rd10, %rd1;
	setp.lt.f64 	%p23, %fd46, 0d0000000000000000;
	selp.f64 	%fd329, 0dFFF8000000000000, %fd340, %p23;
	st.global.f64 	[%rd10], %fd329;
	ret;

}
	// .globl	_Z3_y1Pdd
.visible .entry _Z3_y1Pdd(
	.param .u64 .ptr .align 1 _Z3_y1Pdd_param_0,
	.param .f64 _Z3_y1Pdd_param_1
)
{
	.reg .pred 	%p<27>;
	.reg .b32 	%r<65>;
	.reg .b64 	%rd<11>;
	.reg .b64 	%fd<338>;

	ld.param.u64 	%rd1, [_Z3_y1Pdd_param_0];
	ld.param.f64 	%fd46, [_Z3_y1Pdd_param_1];
	abs.f64 	%fd1, %fd46;
	setp.geu.f64 	%p1, %fd1, 0d000730D67819E8D2;
	@%p1 bra 	$L__BB12_2;
	mov.f64 	%fd324, 0dBFE45F306DC9C883;
	div.rn.f64 	%fd337, %fd324, %fd1;
	bra.uni 	$L__BB12_40;
$L__BB12_2:
	setp.gtu.f64 	%p2, %fd1, 0d3FF4C6F208132576;
	@%p2 bra 	$L__BB12_25;
	setp.gtu.f64 	%p3, %fd1, 0d400353AABAD7B784;
	@%p3 bra 	$L__BB12_5;
	fma.rn.f64 	%fd47, %fd1, 0d3D020E4ADCDE2AD3, 0dBD4DD167A0DC3F55;
	fma.rn.f64 	%fd48, %fd47, %fd1, 0d3D5503F5A491E487;
	fma.rn.f64 	%fd49, %fd48, %fd1, 0d3DC1F29940C2403A;
	fma.rn.f64 	%fd50, %fd49, %fd1, 0d3D84CF9302EACDEF;
	fma.rn.f64 	%fd51, %fd50, %fd1, 0dBE384A53DBBCA436;
	fma.rn.f64 	%fd52, %fd51, %fd1, 0d3D9779BEE4F63BCC;
	fma.rn.f64 	%fd53, %fd52, %fd1, 0d3EA6C160E414F3F0;
	fma.rn.f64 	%fd54, %fd53, %fd1, 0d3D8F3D2F12430699;
	fma.rn.f64 	%fd55, %fd54, %fd1, 0dBF0C71C72C0CED04;
	fma.rn.f64 	%fd56, %fd55, %fd1, 0d3D659BCA506F1128;
	fma.rn.f64 	%fd57, %fd56, %fd1, 0d3F65555555506982;
	fma.rn.f64 	%fd58, %fd57, %fd1, 0d3D15BA0B425F1BFB;
	fma.rn.f64 	%fd59, %fd58, %fd1, 0dBFB0000000000065;
	fma.rn.f64 	%fd60, %fd59, %fd1, 0d3C8729A7253FB679;
	fma.rn.f64 	%fd61, %fd60, %fd1, 0d3FE0000000000000;
	mul.f64 	%fd330, %fd1, %fd61;
	bra.uni 	$L__BB12_17;
$L__BB12_5:
	setp.gtu.f64 	%p4, %fd1, 0d4015B1D0574614EA;
	@%p4 bra 	$L__BB12_7;
	add.f64 	%fd62, %fd1, 0dC00EA75575AF6F09;
	add.f64 	%fd63, %fd62, 0d3CA60155A9D1B256;
	fma.rn.f64 	%fd64, %fd63, 0dBCF8D3CDBB60175E, 0d3D41011A1DF02DAD;
	fma.rn.f64 	%fd65, %fd64, %fd63, 0d3D76013AC1E5E222;
	fma.rn.f64 	%fd66, %fd65, %fd63, 0dBDBEC315D96D5F03;
	fma.rn.f64 	%fd67, %fd66, %fd63, 0dBDF03BE1B4B57207;
	fma.rn.f64 	%fd68, %fd67, %fd63, 0d3E345695F8B660F7;
	fma.rn.f64 	%fd69, %fd68, %fd63, 0d3E617069FCFCFFF4;
	fma.rn.f64 	%fd70, %fd69, %fd63, 0dBEA33825C36745EB;
	fma.rn.f64 	%fd71, %fd70, %fd63, 0dBEC9799D4F90931B;
	fma.rn.f64 	%fd72, %fd71, %fd63, 0d3F083A06E2F7DF13;
	fma.rn.f64 	%fd73, %fd72, %fd63, 0d3F26E4C2D53A7CF6;
	fma.rn.f64 	%fd74, %fd73, %fd63, 0dBF624B3409957B1C;
	fma.rn.f64 	%fd75, %fd74, %fd63, 0dBF7537544C3325DF;
	fma.rn.f64 	%fd76, %fd75, %fd63, 0d3FAB589D1DA138E2;
	fma.rn.f64 	%fd77, %fd76, %fd63, 0d3FAAE8A39F51AD13;
	fma.rn.f64 	%fd78, %fd77, %fd63, 0dBFD9C6CF582CBF7F;
	mul.f64 	%fd330, %fd63, %fd78;
	bra.uni 	$L__BB12_17;
$L__BB12_7:
	setp.gtu.f64 	%p5, %fd1, 0d40213065E54C1AA9;
	@%p5 bra 	$L__BB12_9;
	add.f64 	%fd79, %fd1, 0dC01C0FF5F3B47250;
	add.f64 	%fd80, %fd79, 0d3C9B226D9D243827;
	fma.rn.f64 	%fd81, %fd80, 0d3CF3EB867515FAD6, 0dBD40E8363DB649A9;
	fma.rn.f64 	%fd82, %fd81, %fd80, 0dBD73B7DD4A6608FB;
	fma.rn.f64 	%fd83, %fd82, %fd80, 0d3DBEC5E01482C750;
	fma.rn.f64 	%fd84, %fd83, %fd80, 0d3DEC62BB9E882103;
	fma.rn.f64 	%fd85, %fd84, %fd80, 0dBE34462EED732A23;
	fma.rn.f64 	%fd86, %fd85, %fd80, 0dBE5D48DCAD7DC59B;
	fma.rn.f64 	%fd87, %fd86, %fd80, 0d3EA3026DF29167E9;
	fma.rn.f64 	%fd88, %fd87, %fd80, 0d3EC4255B0119666C;
	fma.rn.f64 	%fd89, %fd88, %fd80, 0dBF0796A751B32693;
	fma.rn.f64 	%fd90, %fd89, %fd80, 0dBF207358BBDBA284;
	fma.rn.f64 	%fd91, %fd90, %fd80, 0d3F613FBC7D6927B1;
	fma.rn.f64 	%fd92, %fd91, %fd80, 0d3F69A4B292E3DD75;
	fma.rn.f64 	%fd93, %fd92, %fd80, 0dBFA80C83BDEEE4FB;
	fma.rn.f64 	%fd94, %fd93, %fd80, 0dBF95E70DC60362BF;
	fma.rn.f64 	%fd95, %fd94, %fd80, 0d3FD33518B3874E8A;
	mul.f64 	%fd330, %fd80, %fd95;
	bra.uni 	$L__BB12_17;
$L__BB12_9:
	rcp.approx.ftz.f64 	%fd96, %fd1;
	neg.f64 	%fd97, %fd1;
	fma.rn.f64 	%fd98, %fd97, %fd96, 0d3FF0000000000000;
	fma.rn.f64 	%fd99, %fd98, %fd98, %fd98;
	fma.rn.f64 	%fd100, %fd99, %fd96, %fd96;
	mul.f64 	%fd101, %fd100, %fd100;
	fma.rn.f64 	%fd102, %fd101, 0d40CD02EA3F2F6751, 0dC099C06322A3F8BE;
	fma.rn.f64 	%fd103, %fd102, %fd101, 0d405B89354DA77324;
	fma.rn.f64 	%fd104, %fd103, %fd101, 0dC01E352294653188;
	fma.rn.f64 	%fd105, %fd104, %fd101, 0d3FE9BC7DB16BD7A7;
	fma.rn.f64 	%fd106, %fd105, %fd101, 0dBFC8BFE1C3A4F741;
	fma.rn.f64 	%fd107, %fd106, %fd101, 0d3FC7FFFFF0D00BE2;
	fma.rn.f64 	%fd6, %fd107, %fd101, 0d3FF00000000068CC;
	fma.rn.f64 	%fd108, %fd101, 0dC18DA26B212FDC9A, 0d415A30AC6857BEE0;
	fma.rn.f64 	%fd109, %fd108, %fd101, 0dC11764222AD7C910;
	fma.rn.f64 	%fd110, %fd109, %fd101, 0d40CEB02E0C306857;
	fma.rn.f64 	%fd111, %fd110, %fd101, 0dC08351859FA2B23B;
	fma.rn.f64 	%fd112, %fd111, %fd101, 0d403E65A07AF51F42;
	fma.rn.f64 	%fd113, %fd112, %fd101, 0dC002F2B817F77A57;
	fma.rn.f64 	%fd114, %fd113, %fd101, 0d3FD7BCC34DA069FD;
	fma.rn.f64 	%fd115, %fd114, %fd101, 0dBFC4FFFFF8A44463;
	fma.rn.f64 	%fd116, %fd115, %fd101, 0d3FD7FFFFFFFF5CD7;
	fma.rn.f64 	%fd7, %fd116, %fd100, %fd1;
	mul.f64 	%fd117, %fd7, 0d3FE45F306DC9C883;
	cvt.rni.s32.f64 	%r55, %fd117;
	cvt.rn.f64.s32 	%fd118, %r55;
	fma.rn.f64 	%fd119, %fd118, 0dBFF921FB54442D18, %fd7;
	fma.rn.f64 	%fd120, %fd118, 0dBC91A62633145C00, %fd119;
	fma.rn.f64 	%fd327, %fd118, 0dB97B839A252049C0, %fd120;
	abs.f64 	%fd121, %fd7;
	setp.ltu.f64 	%p6, %fd121, 0d41E0000000000000;
	@%p6 bra 	$L__BB12_11;
	{ // callseq 8, 0
	.param .b64 param0;
	st.param.f64 	[param0], %fd7;
	.param .align 16 .b8 retval0[16];
	call.uni (retval0), 
	__internal_trig_reduction_slowpathd, 
	(
	param0
	);
	ld.param.f64 	%fd327, [retval0];
	ld.param.b32 	%r55, [retval0+8];
	} // callseq 8
$L__BB12_11:
	and.b32  	%r28, %r55, 3;
	cvt.rn.f64.u32 	%fd123, %r28;
	add.f64 	%fd124, %fd327, 0dC002D97C7F3321D2;
	fma.rn.f64 	%fd11, %fd123, 0d3FF921FB54442D18, %fd124;
	abs.f64 	%fd12, %fd11;
	setp.neu.f64 	%p7, %fd12, 0d7FF0000000000000;
	@%p7 bra 	$L__BB12_13;
	mov.f64 	%fd130, 0d0000000000000000;
	mul.rn.f64 	%fd329, %fd11, %fd130;
	mov.b32 	%r57, 1;
	bra.uni 	$L__BB12_16;
$L__BB12_13:
	mul.f64 	%fd125, %fd11, 0d3FE45F306DC9C883;
	cvt.rni.s32.f64 	%r56, %fd125;
	cvt.rn.f64.s32 	%fd126, %r56;
	fma.rn.f64 	%fd127, %fd126, 0dBFF921FB54442D18, %fd11;
	fma.rn.f64 	%fd128, %fd126, 0dBC91A62633145C00, %fd127;
	fma.rn.f64 	%fd329, %fd126, 0dB97B839A252049C0, %fd128;
	setp.ltu.f64 	%p8, %fd12, 0d41E0000000000000;
	@%p8 bra 	$L__BB12_15;
	{ // callseq 9, 0
	.param .b64 param0;
	st.param.f64 	[param0], %fd11;
	.param .align 16 .b8 retval0[16];
	call.uni (retval0), 
	__internal_trig_reduction_slowpathd, 
	(
	param0
	);
	ld.param.f64 	%fd329, [retval0];
	ld.param.b32 	%r56, [retval0+8];
	} // callseq 9
$L__BB12_15:
	add.s32 	%r57, %r56, 1;
$L__BB12_16:
	shl.b32 	%r31, %r57, 6;
	cvt.u64.u32 	%rd2, %r31;
	and.b64  	%rd3, %rd2, 64;
	mov.u64 	%rd4, __cudart_sin_cos_coeffs;
	add.s64 	%rd5, %rd4, %rd3;
	mul.rn.f64 	%fd131, %fd329, %fd329;
	and.b32  	%r32, %r57, 1;
	setp.eq.b32 	%p9, %r32, 1;
	selp.f64 	%fd132, 0dBDA8FF8320FD8164, 0d3DE5DB65F9785EBA, %p9;
	ld.global.nc.v2.f64 	{%fd133, %fd134}, [%rd5];
	fma.rn.f64 	%fd135, %fd132, %fd131, %fd133;
	fma.rn.f64 	%fd136, %fd135, %fd131, %fd134;
	ld.global.nc.v2.f64 	{%fd137, %fd138}, [%rd5+16];
	fma.rn.f64 	%fd139, %fd136, %fd131, %fd137;
	fma.rn.f64 	%fd140, %fd139, %fd131, %fd138;
	ld.global.nc.v2.f64 	{%fd141, %fd142}, [%rd5+32];
	fma.rn.f64 	%fd143, %fd140, %fd131, %fd141;
	fma.rn.f64 	%fd144, %fd143, %fd131, %fd142;
	fma.rn.f64 	%fd145, %fd144, %fd329, %fd329;
	fma.rn.f64 	%fd146, %fd144, %fd131, 0d3FF0000000000000;
	selp.f64 	%fd147, %fd146, %fd145, %p9;
	and.b32  	%r33, %r57, 2;
	setp.eq.s32 	%p10, %r33, 0;
	mov.f64 	%fd148, 0d0000000000000000;
	sub.f64 	%fd149, %fd148, %fd147;
	selp.f64 	%fd150, %fd147, %fd149, %p10;
	rsqrt.approx.f64 	%fd151, %fd1;
	mul.f64 	%fd152, %fd151, 0d3FE9884533D43651;
	mul.f64 	%fd153, %fd152, %fd6;
	mul.f64 	%fd330, %fd153, %fd150;
$L__BB12_17:
	{
	.reg .b32 %temp; 
	mov.b64 	{%temp, %r58}, %fd1;
	}
	{
	.reg .b32 %temp; 
	mov.b64 	{%r59, %temp}, %fd1;
	}
	setp.gt.s32 	%p11, %r58, 1048575;
	mov.b32 	%r60, -1023;
	mov.f64 	%fd331, %fd1;
	@%p11 bra 	$L__BB12_19;
	mul.f64 	%fd331, %fd1, 0d4350000000000000;
	{
	.reg .b32 %temp; 
	mov.b64 	{%temp, %r58}, %fd331;
	}
	{
	.reg .b32 %temp; 
	mov.b64 	{%r59, %temp}, %fd331;
	}
	mov.b32 	%r60, -1077;
$L__BB12_19:
	add.s32 	%r36, %r58, -1;
	setp.gt.u32 	%p12, %r36, 2146435070;
	@%p12 bra 	$L__BB12_23;
	shr.u32 	%r39, %r58, 20;
	add.s32 	%r61, %r60, %r39;
	and.b32  	%r40, %r58, 1048575;
	or.b32  	%r41, %r40, 1072693248;
	mov.b64 	%fd332, {%r59, %r41};
	setp.lt.u32 	%p14, %r41, 1073127583;
	@%p14 bra 	$L__BB12_22;
	{
	.reg .b32 %temp; 
	mov.b64 	{%r42, %temp}, %fd332;
	}
	{
	.reg .b32 %temp; 
	mov.b64 	{%temp, %r43}, %fd332;
	}
	add.s32 	%r44, %r43, -1048576;
	mov.b64 	%fd332, {%r42, %r44};
	add.s32 	%r61, %r61, 1;
$L__BB12_22:
	add.f64 	%fd155, %fd332, 0dBFF0000000000000;
	add.f64 	%fd156, %fd332, 0d3FF0000000000000;
	rcp.approx.ftz.f64 	%fd157, %fd156;
	neg.f64 	%fd158, %fd156;
	fma.rn.f64 	%fd159, %fd158, %fd157, 0d3FF0000000000000;
	fma.rn.f64 	%fd160, %fd159, %fd159, %fd159;
	fma.rn.f64 	%fd161, %fd160, %fd157, %fd157;
	mul.f64 	%fd162, %fd155, %fd161;
	fma.rn.f64 	%fd163, %fd155, %fd161, %fd162;
	mul.f64 	%fd164, %fd163, %fd163;
	fma.rn.f64 	%fd165, %fd164, 0d3EB1380B3AE80F1E, 0d3ED0EE258B7A8B04;
	fma.rn.f64 	%fd166, %fd165, %fd164, 0d3EF3B2669F02676F;
	fma.rn.f64 	%fd167, %fd166, %fd164, 0d3F1745CBA9AB0956;
	fma.rn.f64 	%fd168, %fd167, %fd164, 0d3F3C71C72D1B5154;
	fma.rn.f64 	%fd169, %fd168, %fd164, 0d3F624924923BE72D;
	fma.rn.f64 	%fd170, %fd169, %fd164, 0d3F8999999999A3C4;
	fma.rn.f64 	%fd171, %fd170, %fd164, 0d3FB5555555555554;
	sub.f64 	%fd172, %fd155, %fd163;
	add.f64 	%fd173, %fd172, %fd172;
	neg.f64 	%fd174, %fd163;
	fma.rn.f64 	%fd175, %fd174, %fd155, %fd173;
	mul.f64 	%fd176, %fd161, %fd175;
	mul.f64 	%fd177, %fd164, %fd171;
	fma.rn.f64 	%fd178, %fd177, %fd163, %fd176;
	xor.b32  	%r45, %r61, -2147483648;
	mov.b32 	%r46, 1127219200;
	mov.b64 	%fd179, {%r45, %r46};
	mov.b32 	%r47, -2147483648;
	mov.b64 	%fd180, {%r47, %r46};
	sub.f64 	%fd181, %fd179, %fd180;
	fma.rn.f64 	%fd182, %fd181, 0d3FE62E42FEFA39EF, %fd163;
	fma.rn.f64 	%fd183, %fd181, 0dBFE62E42FEFA39EF, %fd182;
	sub.f64 	%fd184, %fd183, %fd163;
	sub.f64 	%fd185, %fd178, %fd184;
	fma.rn.f64 	%fd186, %fd181, 0d3C7ABC9E3B39803F, %fd185;
	add.f64 	%fd333, %fd182, %fd186;
	bra.uni 	$L__BB12_24;
$L__BB12_23:
	fma.rn.f64 	%fd154, %fd331, 0d7FF0000000000000, 0d7FF0000000000000;
	{
	.reg .b32 %temp; 
	mov.b64 	{%temp, %r37}, %fd331;
	}
	and.b32  	%r38, %r37, 2147483647;
	setp.eq.s32 	%p13, %r38, 0;
	selp.f64 	%fd333, 0dFFF0000000000000, %fd154, %p13;
$L__BB12_24:
	mul.f64 	%fd187, %fd46, %fd46;
	mul.f64 	%fd188, %fd1, 0d3FE0000000000000;
	setp.lt.f64 	%p15, %fd1, 0d39B4484BFEEBC2A0;
	selp.f64 	%fd189, %fd188, %fd330, %p15;
	rcp.rn.f64 	%fd190, %fd1;
	neg.f64 	%fd191, %fd190;
	fma.rn.f64 	%fd192, %fd189, %fd333, %fd191;
	mul.f64 	%fd193, %fd192, 0d3FE45F306DC9C883;
	fma.rn.f64 	%fd194, %fd187, 0d3D5249F90687428C, 0dBDCF0B5B1FB7B95E;
	fma.rn.f64 	%fd195, %fd194, %fd187, 0d3E432E589311FA14;
	fma.rn.f64 	%fd196, %fd195, %fd187, 0dBEB0A780AA4A92E9;
	fma.rn.f64 	%fd197, %fd196, %fd187, 0d3F12C7DBFFCAEC2B;
	fma.rn.f64 	%fd198, %fd197, %fd187, 0dBF6835B97894BA4A;
	fma.rn.f64 	%fd199, %fd198, %fd187, 0d3FABD3975C75B4A3;
	fma.rn.f64 	%fd200, %fd199, %fd187, 0dBFC91866143CBC8A;
	fma.rn.f64 	%fd337, %fd1, %fd200, %fd193;
	bra.uni 	$L__BB12_40;
$L__BB12_25:
	setp.gtu.f64 	%p16, %fd1, 0d4009B510EC2ADC83;
	@%p16 bra 	$L__BB12_27;
	add.f64 	%fd201, %fd1, 0dC00193BED4DFF243;
	add.f64 	%fd202, %fd201, 0d3C8BD1E50D219BFD;
	fma.rn.f64 	%fd203, %fd202, 0dBE2B87B0BE2AA150, 0d3E4833AAE4D8B975;
	fma.rn.f64 	%fd204, %fd203, %fd202, 0dBE44E279B423E68F;
	fma.rn.f64 	%fd205, %fd204, %fd202, 0d3E129DC6A747EB4F;
	fma.rn.f64 	%fd206, %fd205, %fd202, 0dBE61D15534496CD8;
	fma.rn.f64 	%fd207, %fd206, %fd202, 0d3E7EEC8D48FECE00;
	fma.rn.f64 	%fd208, %fd207, %fd202, 0dBE8D1180AF70A134;
	fma.rn.f64 	%fd209, %fd208, %fd202, 0d3E9C8386A0EA1388;
	fma.rn.f64 	%fd210, %fd209, %fd202, 0dBEB01A014E7F3250;
	fma.rn.f64 	%fd211, %fd210, %fd202, 0d3EC1FB752010A320;
	fma.rn.f64 	%fd212, %fd211, %fd202, 0dBED3AA0AFF4E332B;
	fma.rn.f64 	%fd213, %fd212, %fd202, 0d3EE584A6C77F6700;
	fma.rn.f64 	%fd214, %fd213, %fd202, 0dBEF794C520FC2EBB;
	fma.rn.f64 	%fd215, %fd214, %fd202, 0d3F09D18D2D35CC71;
	fma.rn.f64 	%fd216, %fd215, %fd202, 0dBF1C3FB7315C4599;
	fma.rn.f64 	%fd217, %fd216, %fd202, 0d3F2EEA7ADECCE927;
	fma.rn.f64 	%fd218, %fd217, %fd202, 0dBF40B2D85257446F;
	fma.rn.f64 	%fd219, %fd218, %fd202, 0d3F517AB4B1FE5D5B;
	fma.rn.f64 	%fd220, %fd219, %fd202, 0dBF65429DC6516C0D;
	fma.rn.f64 	%fd221, %fd220, %fd202, 0d3F7E671C7D0B090B;
	fma.rn.f64 	%fd222, %fd221, %fd202, 0dBF73A6DEC36FB27C;
	fma.rn.f64 	%fd223, %fd222, %fd202, 0dBFA0D2AF4E931FD1;
	fma.rn.f64 	%fd224, %fd223, %fd202, 0dBFBE56F82217B964;
	fma.rn.f64 	%fd225, %fd224, %fd202, 0d3FE0AA48442F014B;
	mul.f64 	%fd337, %fd202, %fd225;
	bra.uni 	$L__BB12_40;
$L__BB12_27:
	setp.gtu.f64 	%p17, %fd1, 0d401C0D26D5A541CB;
	@%p17 bra 	$L__BB12_29;
	add.f64 	%fd226, %fd1, 0dC015B7FE4E87B02E;
	add.f64 	%fd227, %fd226, 0dBCBDFE7BAC228E8C;
	fma.rn.f64 	%fd228, %fd227, 0d3CBA3C76069F1D8C, 0d3CC69A30996793E2;
	fma.rn.f64 	%fd229, %fd228, %fd227, 0dBCDDD8432FE756E7;
	fma.rn.f64 	%fd230, %fd229, %fd227, 0dBD143158EEE220F7;
	fma.rn.f64 	%fd231, %fd230, %fd227, 0d3D28D44491230F5A;
	fma.rn.f64 	%fd232, %fd231, %fd227, 0dBD438842EAF4EDBC;
	fma.rn.f64 	%fd233, %fd232, %fd227, 0d3D74958DAFBFAF5A;
	fma.rn.f64 	%fd234, %fd233, %fd227, 0dBD9449A60E664848;
	fma.rn.f64 	%fd235, %fd234, %fd227, 0d3D838BC8CD594A76;
	fma.rn.f64 	%fd236, %fd235, %fd227, 0dBDFA798002141323;
	fma.rn.f64 	%fd237, %fd236, %fd227, 0d3E380B4198956AAA;
	fma.rn.f64 	%fd238, %fd237, %fd227, 0d3E5B62B5F21BACD4;
	fma.rn.f64 	%fd239, %fd238, %fd227, 0dBEA255E729FB6AAE;
	fma.rn.f64 	%fd240, %fd239, %fd227, 0dBEC80618F6BAE5AA;
	fma.rn.f64 	%fd241, %fd240, %fd227, 0d3F085B940F8E8D36;
	fma.rn.f64 	%fd242, %fd241, %fd227, 0d3F2337C7E10E14E8;
	fma.rn.f64 	%fd243, %fd242, %fd227, 0dBF61BE6DB99332CA;
	fma.rn.f64 	%fd244, %fd243, %fd227, 0dBF710A329E2BE9B8;
	fma.rn.f64 	%fd245, %fd244, %fd227, 0d3FAA15D92DFE3FCF;
	fma.rn.f64 	%fd246, %fd245, %fd227, 0d3FA00B9F8571C9BE;
	fma.rn.f64 	%fd247, %fd246, %fd227, 0dBFD5C7C556F0C19A;
	mul.f64 	%fd337, %fd227, %fd247;
	bra.uni 	$L__BB12_40;
$L__BB12_29:
	setp.gtu.f64 	%p18, %fd1, 0d4022585C739ACDDD;
	@%p18 bra 	$L__BB12_31;
	add.f64 	%fd248, %fd1, 0dC0213127AE6169B4;
	add.f64 	%fd249, %fd248, 0dBCB479CC068D9046;
	fma.rn.f64 	%fd250, %fd249, 0d3CB09CCC22945996, 0dBD43515F67644276;
	fma.rn.f64 	%fd251, %fd250, %fd249, 0dBD72C5B978E9F5C7;
	fma.rn.f64 	%fd252, %fd251, %fd249, 0d3DBEC1151613913C;
	fma.rn.f64 	%fd253, %fd252, %fd249, 0d3DE9E38D13C4A824;
	fma.rn.f64 	%fd254, %fd253, %fd249, 0dBE341E75E1088EB5;
	fma.rn.f64 	%fd255, %fd254, %fd249, 0dBE5A384EBB13CFE1;
	fma.rn.f64 	%fd256, %fd255, %fd249, 0d3EA2BECB27F8C8F8;
	fma.rn.f64 	%fd257, %fd256, %fd249, 0d3EC176E72B989FD8;
	fma.rn.f64 	%fd258, %fd257, %fd249, 0dBF06F7BAB102F822;
	fma.rn.f64 	%fd259, %fd258, %fd249, 0dBF1B50D7E1D278E1;
	fma.rn.f64 	%fd260, %fd259, %fd249, 0d3F607A678D60004F;
	fma.rn.f64 	%fd261, %fd260, %fd249, 0d3F63CED2A2E69115;
	fma.rn.f64 	%fd262, %fd261, %fd249, 0dBFA6395DFE49FCD4;
	fma.rn.f64 	%fd263, %fd262, %fd249, 0dBF902B3933CF21B1;
	fma.rn.f64 	%fd264, %fd263, %fd249, 0d3FD15F993FCEAB5C;
	mul.f64 	%fd337, %fd249, %fd264;
	bra.uni 	$L__BB12_40;
$L__BB12_31:
	setp.eq.f64 	%p19, %fd1, 0d7FF0000000000000;
	mov.f64 	%fd337, 0d0000000000000000;
	@%p19 bra 	$L__BB12_40;
	rcp.approx.ftz.f64 	%fd266, %fd1;
	neg.f64 	%fd267, %fd1;
	fma.rn.f64 	%fd268, %fd267, %fd266, 0d3FF0000000000000;
	fma.rn.f64 	%fd269, %fd268, %fd268, %fd268;
	fma.rn.f64 	%fd270, %fd269, %fd266, %fd266;
	mul.f64 	%fd271, %fd270, %fd270;
	fma.rn.f64 	%fd272, %fd271, 0d40D13DB326ECEBFE, 0dC09C26E89385D5B1;
	fma.rn.f64 	%fd273, %fd272, %fd271, 0d405C6AB923C6F55E;
	fma.rn.f64 	%fd274, %fd273, %fd271, 0dC01E61EAF3BD2FA1;
	fma.rn.f64 	%fd275, %fd274, %fd271, 0d3FE9BF15D9B97DD1;
	fma.rn.f64 	%fd276, %fd275, %fd271, 0dBFC8BFECF93D7D19;
	fma.rn.f64 	%fd277, %fd276, %fd271, 0d3FC7FFFFF756AA6C;
	fma.rn.f64 	%fd278, %fd277, %fd271, 0d3FF0000000003646;
	fma.rn.f64 	%fd279, %fd271, 0dC1943281A050209C, 0d416024E99BA46E7B;
	fma.rn.f64 	%fd280, %fd279, %fd271, 0dC11A6875D7DFBD65;
	fma.rn.f64 	%fd281, %fd280, %fd271, 0d40D032C041790233;
	fma.rn.f64 	%fd282, %fd281, %fd271, 0dC0839F895BC22946;
	fma.rn.f64 	%fd283, %fd282, %fd271, 0d403E77CC78ECD2D8;
	fma.rn.f64 	%fd284, %fd283, %fd271, 0dC002F368D0117BE9;
	fma.rn.f64 	%fd285, %fd284, %fd271, 0d3FD7BCC786009A25;
	fma.rn.f64 	%fd286, %fd285, %fd271, 0dBFC4FFFFFC51BC7A;
	fma.rn.f64 	%fd287, %fd286, %fd271, 0d3FD7FFFFFFFFB5EA;
	fma.rn.f64 	%fd32, %fd287, %fd270, %fd1;
	rsqrt.approx.f64 	%fd288, %fd1;
	mul.f64 	%fd289, %fd288, 0d3FE9884533D43651;
	mul.f64 	%fd33, %fd289, %fd278;
	mul.f64 	%fd290, %fd32, 0d3FE45F306DC9C883;
	cvt.rni.s32.f64 	%r62, %fd290;
	cvt.rn.f64.s32 	%fd291, %r62;
	fma.rn.f64 	%fd292, %fd291, 0dBFF921FB54442D18, %fd32;
	fma.rn.f64 	%fd293, %fd291, 0dBC91A62633145C00, %fd292;
	fma.rn.f64 	%fd334, %fd291, 0dB97B839A252049C0, %fd293;
	abs.f64 	%fd294, %fd32;
	setp.ltu.f64 	%p20, %fd294, 0d41E0000000000000;
	@%p20 bra 	$L__BB12_34;
	{ // callseq 10, 0
	.param .b64 param0;
	st.param.f64 	[param0], %fd32;
	.param .align 16 .b8 retval0[16];
	call.uni (retval0), 
	__internal_trig_reduction_slowpathd, 
	(
	param0
	);
	ld.param.f64 	%fd334, [retval0];
	ld.param.b32 	%r62, [retval0+8];
	} // callseq 10
$L__BB12_34:
	and.b32  	%r49, %r62, 3;
	cvt.rn.f64.u32 	%fd296, %r49;
	add.f64 	%fd297, %fd334, 0dC00F6A7A2955385E;
	fma.rn.f64 	%fd37, %fd296, 0d3FF921FB54442D18, %fd297;
	abs.f64 	%fd38, %fd37;
	setp.neu.f64 	%p21, %fd38, 0d7FF0000000000000;
	@%p21 bra 	$L__BB12_36;
	mov.f64 	%fd303, 0d0000000000000000;
	mul.rn.f64 	%fd336, %fd37, %fd303;
	mov.b32 	%r64, 1;
	bra.uni 	$L__BB12_39;
$L__BB12_36:
	mul.f64 	%fd298, %fd37, 0d3FE45F306DC9C883;
	cvt.rni.s32.f64 	%r63, %fd298;
	cvt.rn.f64.s32 	%fd299, %r63;
	fma.rn.f64 	%fd300, %fd299, 0dBFF921FB54442D18, %fd37;
	fma.rn.f64 	%fd301, %fd299, 0dBC91A62633145C00, %fd300;
	fma.rn.f64 	%fd336, %fd299, 0dB97B839A252049C0, %fd301;
	setp.ltu.f64 	%p22, %fd38, 0d41E0000000000000;
	@%p22 bra 	$L__BB12_38;
	{ // callseq 11, 0
	.param .b64 param0;
	st.param.f64 	[param0], %fd37;
	.param .align 16 .b8 retval0[16];
	call.uni (retval0), 
	__internal_trig_reduction_slowpathd, 
	(
	param0
	);
	ld.param.f64 	%fd336, [retval0];
	ld.param.b32 	%r63, [retval0+8];
	} // callseq 11
$L__BB12_38:
	add.s32 	%r64, %r63, 1;
$L__BB12_39:
	shl.b32 	%r52, %r64, 6;
	cvt.u64.u32 	%rd6, %r52;
	and.b64  	%rd7, %rd6, 64;
	mov.u64 	%rd8, __cudart_sin_cos_coeffs;
	add.s64 	%rd9, %rd8, %rd7;
	mul.rn.f64 	%fd304, %fd336, %fd336;
	and.b32  	%r53, %r64, 1;
	setp.eq.b32 	%p23, %r53, 1;
	selp.f64 	%fd305, 0dBDA8FF8320FD8164, 0d3DE5DB65F9785EBA, %p23;
	ld.global.nc.v2.f64 	{%fd306, %fd307}, [%rd9];
	fma.rn.f64 	%fd308, %fd305, %fd304, %fd306;
	fma.rn.f64 	%fd309, %fd308, %fd304, %fd307;
	ld.global.nc.v2.f64 	{%fd310, %fd311}, [%rd9+16];
	fma.rn.f64 	%fd312, %fd309, %fd304, %fd310;
	fma.rn.f64 	%fd313, %fd312, %fd304, %fd311;
	ld.global.nc.v2.f64 	{%fd314, %fd315}, [%rd9+32];
	fma.rn.f64 	%fd316, %fd313, %fd304, %fd314;
	fma.rn.f64 	%fd317, %fd316, %fd304, %fd315;
	fma.rn.f64 	%fd318, %fd317, %fd336, %fd336;
	fma.rn.f64 	%fd319, %fd317, %fd304, 0d3FF0000000000000;
	selp.f64 	%fd320, %fd319, %fd318, %p23;
	and.b32  	%r54, %r64, 2;
	setp.eq.s32 	%p24, %r54, 0;
	mov.f64 	%fd321, 0d0000000000000000;
	sub.f64 	%fd322, %fd321, %fd320;
	selp.f64 	%fd323, %fd320, %fd322, %p24;
	mul.f64 	%fd337, %fd33, %fd323;
$L__BB12_40:
	cvta.to.global.u64 	%rd10, %rd1;
	setp.gtu.f64 	%p25, %fd46, 0d0000000000000000;
	setp.eq.f64 	%p26, %fd46, 0d0000000000000000;
	selp.f64 	%fd325, 0dFFF0000000000000, 0dFFF8000000000000, %p26;
	selp.f64 	%fd326, %fd337, %fd325, %p25;
	st.global.f64 	[%rd10], %fd326;
	ret;

}
	// .globl	_Z7dadd_rdPddd
.visible .entry _Z7dadd_rdPddd(
	.param .u64 .ptr .align 1 _Z7dadd_rdPddd_param_0,
	.param .f64 _Z7dadd_rdPddd_param_1,
	.param .f64 _Z7dadd_rdPddd_param_2
)
{
	.reg .b64 	%rd<3>;
	.reg .b64 	%fd<4>;

	ld.param.u64 	%rd1, [_Z7dadd_rdPddd_param_0];
	ld.param.f64 	%fd1, [_Z7dadd_rdPddd_param_1];
	ld.param.f64 	%fd2, [_Z7dadd_rdPddd_param_2];
	cvta.to.global.u64 	%rd2, %rd1;
	add.rm.f64 	%fd3, %fd1, %fd2;
	st.global.f64 	[%rd2], %fd3;
	ret;

}
	// .globl	_Z7dadd_rnPddd
.visible .entry _Z7dadd_rnPddd(
	.param .u64 .ptr .align 1 _Z7dadd_rnPddd_param_0,
	.param .f64 _Z7dadd_rnPddd_param_1,
	.param .f64 _Z7dadd_rnPddd_param_2
)
{
	.reg .b64 	%rd<3>;
	.reg .b64 	%fd<4>;

	ld.param.u64 	%rd1, [_Z7dadd_rnPddd_param_0];
	ld.param.f64 	%fd1, [_Z7dadd_rnPddd_param_1];
	ld.param.f64 	%fd2, [_Z7dadd_rnPddd_param_2];
	cvta.to.global.u64 	%rd2, %rd1;
	add.rn.f64 	%fd3, %fd1, %fd2;
	st.global.f64 	[%rd2], %fd3;
	ret;

}
	// .globl	_Z7dadd_ruPddd
.visible .entry _Z7dadd_ruPddd(
	.param .u64 .ptr .align 1 _Z7dadd_ruPddd_param_0,
	.param .f64 _Z7dadd_ruPddd_param_1,
	.param .f64 _Z7dadd_ruPddd_param_2
)
{
	.reg .b64 	%rd<3>;
	.reg .b64 	%fd<4>;

	ld.param.u64 	%rd1, [_Z7dadd_ruPddd_param_0];
	ld.param.f64 	%fd1, [_Z7dadd_ruPddd_param_1];
	ld.param.f64 	%fd2, [_Z7dadd_ruPddd_param_2];
	cvta.to.global.u64 	%rd2, %rd1;
	add.rp.f64 	%fd3, %fd1, %fd2;
	st.global.f64 	[%rd2], %fd3;
	ret;

}
	// .globl	_Z7dadd_rzPddd
.visible .entry _Z7dadd_rzPddd(
	.param .u64 .ptr .align 1 _Z7dadd_rzPddd_param_0,
	.param .f64 _Z7dadd_rzPddd_param_1,
	.param .f64 _Z7dadd_rzPddd_param_2
)
{
	.reg .b64 	%rd<3>;
	.reg .b64 	%fd<4>;

	ld.param.u64 	%rd1, [_Z7dadd_rzPddd_param_0];
	ld.param.f64 	%fd1, [_Z7dadd_rzPddd_param_1];
	ld.param.f64 	%fd2, [_Z7dadd_rzPddd_param_2];
	cvta.to.global.u64 	%rd2, %rd1;
	add.rz.f64 	%fd3, %fd1, %fd2;
	st.global.f64 	[%rd2], %fd3;
	ret;

}
	// .globl	_Z7dmul_rdPddd
.visible .entry _Z7dmul_rdPddd(
	.param .u64 .ptr .align 1 _Z7dmul_rdPddd_param_0,
	.param .f64 _Z7dmul_rdPddd_param_1,
	.param .f64 _Z7dmul_rdPddd_param_2
)
{
	.reg .b64 	%rd<3>;
	.reg .b64 	%fd<4>;

	ld.param.u64 	%rd1, [_Z7dmul_rdPddd_param_0];
	ld.param.f64 	%fd1, [_Z7dmul_rdPddd_param_1];
	ld.param.f64 	%fd2, [_Z7dmul_rdPddd_param_2];
	cvta.to.global.u64 	%rd2, %rd1;
	mul.rm.f64 	%fd3, %fd1, %fd2;
	st.global.f64 	[%rd2], %fd3;
	ret;

}
	// .globl	_Z7dmul_rnPddd
.visible .entry _Z7dmul_rnPddd(
	.param .u64 .ptr .align 1 _Z7dmul_rnPddd_param_0,
	.param .f64 _Z7dmul_rnPddd_param_1,
	.param .f64 _Z7dmul_rnPddd_param_2
)
{
	.reg .b64 	%rd<3>;
	.reg .b64 	%fd<4>;

	ld.param.u64 	%rd1, [_Z7dmul_rnPddd_param_0];
	ld.param.f64 	%fd1, [_Z7dmul_rnPddd_param_1];
	ld.param.f64 	%fd2, [_Z7dmul_rnPddd_param_2];
	cvta.to.global.u64 	%rd2, %rd1;
	mul.rn.f64 	%fd3, %fd1, %fd2;
	st.global.f64 	[%rd2], %fd3;
	ret;

}
	// .globl	_Z7dmul_ruPddd
.visible .entry _Z7dmul_ruPddd(
	.param .u64 .ptr .align 1 _Z7dmul_ruPddd_param_0,
	.param .f64 _Z7dmul_ruPddd_param_1,
	.param .f64 _Z7dmul_ruPddd_param_2
)
{
	.reg .b64 	%rd<3>;
	.reg .b64 	%fd<4>;

	ld.param.u64 	%rd1, [_Z7dmul_ruPddd_param_0];
	ld.param.f64 	%fd1, [_Z7dmul_ruPddd_param_1];
	ld.param.f64 	%fd2, [_Z7dmul_ruPddd_param_2];
	cvta.to.global.u64 	%rd2, %rd1;
	mul.rp.f64 	%fd3, %fd1, %fd2;
	st.global.f64 	[%rd2], %fd3;
	ret;

}
	// .globl	_Z7dmul_rzPddd
.visible .entry _Z7dmul_rzPddd(
	.param .u64 .ptr .align 1 _Z7dmul_rzPddd_param_0,
	.param .f64 _Z7dmul_rzPddd_param_1,
	.param .f64 _Z7dmul_rzPddd_param_2
)
{
	.reg .b64 	%rd<3>;
	.reg .b64 	%fd<4>;

	ld.param.u64 	%rd1, [_Z7dmul_rzPddd_param_0];
	ld.param.f64 	%fd1, [_Z7dmul_rzPddd_param_1];
	ld.param.f64 	%fd2, [_Z7dmul_rzPddd_param_2];
	cvta.to.global.u64 	%rd2, %rd1;
	mul.rz.f64 	%fd3, %fd1, %fd2;
	st.global.f64 	[%rd2], %fd3;
	ret;

}
	// .globl	_Z7dsub_rdPddd
.visible .entry _Z7dsub_rdPddd(
	.param .u64 .ptr .align 1 _Z7dsub_rdPddd_param_0,
	.param .f64 _Z7dsub_rdPddd_param_1,
	.param .f64 _Z7dsub_rdPddd_param_2
)
{
	.reg .b64 	%rd<3>;
	.reg .b64 	%fd<4>;

	ld.param.u64 	%rd1, [_Z7dsub_rdPddd_param_0];
	ld.param.f64 	%fd1, [_Z7dsub_rdPddd_param_1];
	ld.param.f64 	%fd2, [_Z7dsub_rdPddd_param_2];
	cvta.to.global.u64 	%rd2, %rd1;
	sub.rm.f64 	%fd3, %fd1, %fd2;
	st.global.f64 	[%rd2], %fd3;
	ret;

}
	// .globl	_Z7dsub_rnPddd
.visible .entry _Z7dsub_rnPddd(
	.param .u64 .ptr .align 1 _Z7dsub_rnPddd_param_0,
	.param .f64 _Z7dsub_rnPddd_param_1,
	.param .f64 _Z7dsub_rnPddd_param_2
)
{
	.reg .b64 	%rd<3>;
	.reg .b64 	%fd<4>;

	ld.param.u64 	%rd1, [_Z7dsub_rnPddd_param_0];
	ld.param.f64 	%fd1, [_Z7dsub_rnPddd_param_1];
	ld.param.f64 	%fd2, [_Z7dsub_rnPddd_param_2];
	cvta.to.global.u64 	%rd2, %rd1;
	sub.rn.f64 	%fd3, %fd1, %fd2;
	st.global.f64 	[%rd2], %fd3;
	ret;

}
	// .globl	_Z7dsub_ruPddd
.visible .entry _Z7dsub_ruPddd(
	.param .u64 .ptr .align 1 _Z7dsub_ruPddd_param_0,
	.param .f64 _Z7dsub_ruPddd_param_1,
	.param .f64 _Z7dsub_ruPddd_param_2
)
{
	.reg .b64 	%rd<3>;
	.reg .b64 	%fd<4>;

	ld.param.u64 	%rd1, [_Z7dsub_ruPddd_param_0];
	ld.param.f64 	%fd1, [_Z7dsub_ruPddd_param_1];
	ld.param.f64 	%fd2, [_Z7dsub_ruPddd_param_2];
	cvta.to.global.u64 	%rd2, %rd1;
	sub.rp.f64 	%fd3, %fd1, %fd2;
	st.global.f64 	[%rd2], %fd3;
	ret;

}
	// .globl	_Z7dsub_rzPddd
.visible .entry _Z7dsub_rzPddd(
	.param .u64 .ptr .align 1 _Z7dsub_rzPddd_param_0,
	.param .f64 _Z7dsub_rzPddd_param_1,
	.param .f64 _Z7dsub_rzPddd_param_2
)
{
	.reg .b64 	%rd<3>;
	.reg .b64 	%fd<4>;

	ld.param.u64 	%rd1, [_Z7dsub_rzPddd_param_0];
	ld.param.f64 	%fd1, [_Z7dsub_rzPddd_param_1];
	ld.param.f64 	%fd2, [_Z7dsub_rzPddd_param_2];
	cvta.to.global.u64 	%rd2, %rd1;
	sub.rz.f64 	%fd3, %fd1, %fd2;
	st.global.f64 	[%rd2], %fd3;
	ret;

}
.func  (.param .align 16 .b8 func_retval0[16]) __internal_trig_reduction_slowpathd(
	.param .b64 __internal_trig_reduction_slowpathd_param_0
)
{
	.local .align 8 .b8 	__local_depot25[40];
	.reg .b64 	%SP;
	.reg .b64 	%SPL;
	.reg .pred 	%p<10>;
	.reg .b32 	%r<47>;
	.reg .b64 	%rd<74>;
	.reg .b64 	%fd<5>;

	mov.u64 	%SPL, __local_depot25;
	ld.param.f64 	%fd4, [__internal_trig_reduction_slowpathd_param_0];
	add.u64 	%rd1, %SPL, 0;
	{
	.reg .b32 %temp; 
	mov.b64 	{%temp, %r1}, %fd4;
	}
	shr.u32 	%r2, %r1, 20;
	and.b32  	%r3, %r2, 2047;
	setp.eq.s32 	%p1, %r3, 2047;
	mov.b32 	%r46, 0;
	@%p1 bra 	$L__BB25_9;
	add.s32 	%r20, %r3, -1024;
	mov.b64 	%rd20, %fd4;
	shl.b64 	%rd2, %rd20, 11;
	shr.u32 	%r4, %r20, 6;
	sub.s32 	%r45, 15, %r4;
	sub.s32 	%r21, 19, %r4;
	setp.lt.u32 	%p2, %r20, 128;
	selp.b32 	%r6, 18, %r21, %p2;
	setp.ge.s32 	%p3, %r45, %r6;
	mov.b64 	%rd70, 0;
	@%p3 bra 	$L__BB25_4;
	add.s32 	%r23, %r6, %r4;
	neg.s32 	%r43, %r23;
	or.b64  	%rd3, %rd2, -9223372036854775808;
	mov.b64 	%rd70, 0;
	mov.b32 	%r42, 0;
	mov.u64 	%rd25, __cudart_i2opi_d;
	mov.u32 	%r44, %r45;
$L__BB25_3:
	.pragma "nounroll";
	mul.wide.s32 	%rd22, %r42, 8;
	add.s64 	%rd23, %rd1, %rd22;
	mul.wide.s32 	%rd24, %r44, 8;
	add.s64 	%rd26, %rd25, %rd24;
	ld.global.nc.u64 	%rd27, [%rd26];
	{
	.reg .u32 %r0, %r1, %r2, %r3, %alo, %ahi, %blo, %bhi, %clo, %chi;
	mov.b64 	{%alo,%ahi}, %rd27;
	mov.b64 	{%blo,%bhi}, %rd3;
	mov.b64 	{%clo,%chi}, %rd70;
	mad.lo.cc.u32 	%r0, %alo, %blo, %clo;
	madc.hi.cc.u32 	%r1, %alo, %blo, %chi;
	madc.hi.u32 	%r2, %alo, %bhi, 0;
	mad.lo.cc.u32 	%r1, %alo, %bhi, %r1;
	madc.hi.cc.u32 	%r2, %ahi, %blo, %r2;
	madc.hi.u32 	%r3, %ahi, %bhi, 0;
	mad.lo.cc.u32 	%r1, %ahi, %blo, %r1;
	madc.lo.cc.u32 	%r2, %ahi, %bhi, %r2;
	addc.u32 	%r3, %r3, 0;
	mov.b64 	%rd28, {%r0,%r1};
	mov.b64 	%rd70, {%r2,%r3};
	}
	st.local.u64 	[%rd23], %rd28;
	add.s32 	%r44, %r44, 1;
	add.s32 	%r43, %r43, 1;
	add.s32 	%r42, %r42, 1;
	setp.ne.s32 	%p4, %r43, -15;
	mov.u32 	%r45, %r6;
	@%p4 bra 	$L__BB25_3;
$L__BB25_4:
	cvt.s64.s32 	%rd29, %r45;
	cvt.u64.u32 	%rd30, %r4;
	add.s64 	%rd31, %rd30, %rd29;
	shl.b64 	%rd32, %rd31, 3;
	add.s64 	%rd33, %rd1, %rd32;
	st.local.u64 	[%rd33+-120], %rd70;
	and.b32  	%r15, %r2, 63;
	ld.local.u64 	%rd72, [%rd1+16];
	ld.local.u64 	%rd71, [%rd1+24];
	setp.eq.s32 	%p5, %r15, 0;
	@%p5 bra 	$L__BB25_6;
	shl.b64 	%rd34, %rd71, %r15;
	shr.u64 	%rd35, %rd72, 1;
	xor.b32  	%r24, %r15, 63;
	shr.u64 	%rd36, %rd35, %r24;
	or.b64  	%rd71, %rd34, %rd36;
	ld.local.u64 	%rd37, [%rd1+8];
	shl.b64 	%rd38, %rd72, %r15;
	shr.u64 	%rd39, %rd37, 1;
	shr.u64 	%rd40, %rd39, %r24;
	or.b64  	%rd72, %rd38, %rd40;
$L__BB25_6:
	and.b32  	%r25, %r1, -2147483648;
	shr.u64 	%rd41, %rd71, 62;
	cvt.u32.u64 	%r26, %rd41;
	mov.b64 	{%r27, %r28}, %rd71;
	mov.b64 	{%r29, %r30}, %rd72;
	shf.l.wrap.b32 	%r31, %r30, %r27, 2;
	shf.l.wrap.b32 	%r32, %r27, %r28, 2;
	mov.b64 	%rd42, {%r31, %r32};
	shl.b64 	%rd43, %rd72, 2;
	shr.u64 	%rd44, %rd42, 63;
	cvt.u32.u64 	%r33, %rd44;
	add.s32 	%r34, %r33, %r26;
	setp.eq.s32 	%p6, %r25, 0;
	neg.s32 	%r35, %r34;
	selp.b32 	%r46, %r34, %r35, %p6;
	setp.gt.s64 	%p7, %rd42, -1;
	mov.b64 	%rd45, 0;
	{
	.reg .u32 %r0, %r1, %r2, %r3, %a0, %a1, %a2, %a3, %b0, %b1, %b2, %b3;
	mov.b64 	{%a0,%a1}, %rd45;
	mov.b64 	{%a2,%a3}, %rd45;
	mov.b64 	{%b0,%b1}, %rd43;
	mov.b64 	{%b2,%b3}, %rd42;
	sub.cc.u32 	%r0, %a0, %b0;
	subc.cc.u32 	%r1, %a1, %b1;
	subc.cc.u32 	%r2, %a2, %b2;
	subc.u32 	%r3, %a3, %b3;
	mov.b64 	%rd46, {%r0,%r1};
	mov.b64 	%rd47, {%r2,%r3};
	}
	xor.b32  	%r36, %r25, -2147483648;
	selp.b64 	%rd73, %rd42, %rd47, %p7;
	selp.b64 	%rd14, %rd43, %rd46, %p7;
	selp.b32 	%r17, %r25, %r36, %p7;
	clz.b64 	%r37, %rd73;
	cvt.u64.u32 	%rd15, %r37;
	setp.eq.s32 	%p8, %r37, 0;
	@%p8 bra 	$L__BB25_8;
	cvt.u32.u64 	%r38, %rd15;
	and.b32  	%r39, %r38, 63;
	shl.b64 	%rd48, %rd73, %r39;
	shr.u64 	%rd49, %rd14, 1;
	not.b32 	%r40, %r38;
	and.b32  	%r41, %r40, 63;
	shr.u64 	%rd50, %rd49, %r41;
	or.b64  	%rd73, %rd48, %rd50;
$L__BB25_8:
	mov.b64 	%rd51, -3958705157555305931;
	{
	.reg .u32 %r0, %r1, %r2, %r3, %alo, %ahi, %blo, %bhi;
	mov.b64 	{%alo,%ahi}, %rd73;
	mov.b64 	{%blo,%bhi}, %rd51;
	mul.lo.u32 	%r0, %alo, %blo;
	mul.hi.u32 	%r1, %alo, %blo;
	mad.lo.cc.u32 	%r1, %alo, %bhi, %r1;
	madc.hi.u32 	%r2, %alo, %bhi, 0;
	mad.lo.cc.u32 	%r1, %ahi, %blo, %r1;
	madc.hi.cc.u32 	%r2, %ahi, %blo, %r2;
	madc.hi.u32 	%r3, %ahi, %bhi, 0;
	mad.lo.cc.u32 	%r2, %ahi, %bhi, %r2;
	addc.u32 	%r3, %r3, 0;
	mov.b64 	%rd52, {%r0,%r1};
	mov.b64 	%rd53, {%r2,%r3};
	}
	setp.gt.s64 	%p9, %rd53, 0;
	{
	.reg .u32 %r0, %r1, %r2, %r3, %a0, %a1, %a2, %a3, %b0, %b1, %b2, %b3;
	mov.b64 	{%a0,%a1}, %rd52;
	mov.b64 	{%a2,%a3}, %rd53;
	mov.b64 	{%b0,%b1}, %rd52;
	mov.b64 	{%b2,%b3}, %rd53;
	add.cc.u32 	%r0, %a0, %b0;
	addc.cc.u32 	%r1, %a1, %b1;
	addc.cc.u32 	%r2, %a2, %b2;
	addc.u32 	%r3, %a3, %b3;
	mov.b64 	%rd54, {%r0,%r1};
	mov.b64 	%rd55, {%r2,%r3};
	}
	selp.b64 	%rd56, %rd55, %rd53, %p9;
	selp.s64 	%rd57, -1, 0, %p9;
	sub.s64 	%rd58, %rd57, %rd15;
	cvt.u64.u32 	%rd59, %r17;
	shl.b64 	%rd60, %rd59, 32;
	add.s64 	%rd61, %rd56, 1;
	shr.u64 	%rd62, %rd61, 10;
	add.s64 	%rd63, %rd62, 1;
	shr.u64 	%rd64, %rd63, 1;
	shl.b64 	%rd65, %rd58, 52;
	add.s64 	%rd66, %rd65, %rd64;
	add.s64 	%rd67, %rd66, 4602678819172646912;
	or.b64  	%rd68, %rd67, %rd60;
	mov.b64 	%fd4, %rd68;
$L__BB25_9:
	st.param.f64 	[func_retval0], %fd4;
	st.param.b32 	[func_retval0+8], %r46;
	ret;

}


// ===== COMPILED SASS (sm_100) =====

	.target	sm_100

	.elftype	@"ET_EXEC"


//--------------------- .note.nv.tkinfo           --------------------------
	.section	.note.nv.tkinfo,"",@"SHT_NOTE"
	.sectionflags	@"SHF_NOTE_NV_TKINFO"
	.tkinfo
        /*0018*/ 	.word	0x00000002
        /*0030*/ 	.string	""
        /*0030*/ 	.string	"ptxas"
        /*0030*/ 	.string	"Cuda compilation tools, release 13.0, V13.0.88"
        /*0030*/ 	.string	"Build cuda_13.0.r13.0/compiler.36424714_0"
        /*0030*/ 	.string	"-arch sm_100 -m 64 "



//--------------------- .note.nv.cuinfo           --------------------------
	.section	.note.nv.cuinfo,"",@"SHT_NOTE"
	.sectionflags	@"SHF_NOTE_NV_CUINFO"
        /*0018*/ 	.short	0x0002
        /*001a*/ 	.short	0x0064
        /*001c*/ 	.short	0x0082
	.zero		2


//--------------------- .nv.info                  --------------------------
	.section	.nv.info,"",@"SHT_CUDA_INFO"
	.align	4


	//----- nvinfo : EIATTR_REGCOUNT
	.align		4
        /*0000*/ 	.byte	0x04, 0x2f
        /*0002*/ 	.short	(.L_3 - .L_2)
	.align		4
.L_2:
        /*0004*/ 	.word	index@(_Z11cylBesselI0Pdd)
        /*0008*/ 	.word	0x00000016


	//----- nvinfo : EIATTR_FRAME_SIZE
	.align		4
.L_3:
        /*000c*/ 	.byte	0x04, 0x11
        /*000e*/ 	.short	(.L_5 - .L_4)
	.align		4
.L_4:
        /*0010*/ 	.word	index@(_Z11cylBesselI0Pdd)
        /*0014*/ 	.word	0x00000000


	//----- nvinfo : EIATTR_REGCOUNT
	.align		4
.L_5:
        /*0018*/ 	.byte	0x04, 0x2f
        /*001a*/ 	.short	(.L_7 - .L_6)
	.align		4
.L_6:
        /*001c*/ 	.word	index@(_Z11cylBesselI1Pdd)
        /*0020*/ 	.word	0x00000016


	//----- nvinfo : EIATTR_FRAME_SIZE
	.align		4
.L_7:
        /*0024*/ 	.byte	0x04, 0x11
        /*0026*/ 	.short	(.L_9 - .L_8)
	.align		4
.L_8:
        /*0028*/ 	.word	index@(_Z11cylBesselI1Pdd)
        /*002c*/ 	.word	0x00000000


	//----- nvinfo : EIATTR_REGCOUNT
	.align		4
.L_9:
        /*0030*/ 	.byte	0x04, 0x2f
        /*0032*/ 	.short	(.L_11 - .L_10)
	.align		4
.L_10:
        /*0034*/ 	.word	index@(_Z8_erfcinvPdd)
        /*0038*/ 	.word	0x00000018


	//----- nvinfo : EIATTR_FRAME_SIZE
	.align		4
.L_11:
        /*003c*/ 	.byte	0x04, 0x11
        /*003e*/ 	.short	(.L_13 - .L_12)
	.align		4
.L_12:
        /*0040*/ 	.word	index@($__internal_11_$__cuda_sm20_drsqrt_f64_slowpath_v2)
        /*0044*/ 	.word	0x00000000


	//----- nvinfo : EIATTR_FRAME_SIZE
	.align		4
.L_13:
        /*0048*/ 	.byte	0x04, 0x11
        /*004a*/ 	.short	(.L_15 - .L_14)
	.align		4
.L_14:
        /*004c*/ 	.word	index@($__internal_10_$__cuda_sm20_div_rn_f64_full)
        /*0050*/ 	.word	0x00000000


	//----- nvinfo : EIATTR_FRAME_SIZE
	.align		4
.L_15:
        /*0054*/ 	.byte	0x04, 0x11
        /*0056*/ 	.short	(.L_17 - .L_16)
	.align		4
.L_16:
        /*0058*/ 	.word	index@(_Z8_erfcinvPdd)
        /*005c*/ 	.word	0x00000000


	//----- nvinfo : EIATTR_REGCOUNT
	.align		4
.L_17:
        /*0060*/ 	.byte	0x04, 0x2f
        /*0062*/ 	.short	(.L_19 - .L_18)
	.align		4
.L_18:
        /*0064*/ 	.word	index@(_Z7_erfinvPdd)
        /*0068*/ 	.word	0x00000012


	//----- nvinfo : EIATTR_FRAME_SIZE
	.align		4
.L_19:
        /*006c*/ 	.byte	0x04, 0x11
        /*006e*/ 	.short	(.L_21 - .L_20)
	.align		4
.L_20:
        /*0070*/ 	.word	index@($__internal_9_$__cuda_sm20_dsqrt_rn_f64_mediumpath_v1)
        /*0074*/ 	.word	0x00000000


	//----- nvinfo : EIATTR_FRAME_SIZE
	.align		4
.L_21:
        /*0078*/ 	.byte	0x04, 0x11
        /*007a*/ 	.short	(.L_23 - .L_22)
	.align		4
.L_22:
        /*007c*/ 	.word	index@(_Z7_erfinvPdd)
        /*0080*/ 	.word	0x00000000


	//----- nvinfo : EIATTR_REGCOUNT
	.align		4
.L_23:
        /*0084*/ 	.byte	0x04, 0x2f
        /*0086*/ 	.short	(.L_25 - .L_24)
	.align		4
.L_24:
        /*0088*/ 	.word	index@(_Z3_j0Pdd)
        /*008c*/ 	.word	0x0000001c


	//----- nvinfo : EIATTR_FRAME_SIZE
	.align		4
.L_25:
        /*0090*/ 	.byte	0x04, 0x11
        /*0092*/ 	.short	(.L_27 - .L_26)
	.align		4
.L_26:
        /*0094*/ 	.word	index@($_Z3_j0Pdd$__internal_trig_reduction_slowpathd)
        /*0098*/ 	.word	0x00000028


	//----- nvinfo : EIATTR_FRAME_SIZE
	.align		4
.L_27:
        /*009c*/ 	.byte	0x04, 0x11
        /*009e*/ 	.short	(.L_29 - .L_28)
	.align		4
.L_28:
        /*00a0*/ 	.word	index@($__internal_8_$__cuda_sm20_drsqrt_f64_slowpath_v2)
        /*00a4*/ 	.word	0x00000028


	//----- nvinfo : EIATTR_FRAME_SIZE
	.align		4
.L_29:
        /*00a8*/ 	.byte	0x04, 0x11
        /*00aa*/ 	.short	(.L_31 - .L_30)
	.align		4
.L_30:
        /*00ac*/ 	.word	index@(_Z3_j0Pdd)
        /*00b0*/ 	.word	0x00000028


	//----- nvinfo : EIATTR_REGCOUNT
	.align		4
.L_31:
        /*00b4*/ 	.byte	0x04, 0x2f
        /*00b6*/ 	.short	(.L_33 - .L_32)
	.align		4
.L_32:
        /*00b8*/ 	.word	index@(_Z3_j1Pdd)
        /*00bc*/ 	.word	0x0000001c


	//----- nvinfo : EIATTR_FRAME_SIZE
	.align		4
.L_33:
        /*00c0*/ 	.byte	0x04, 0x11
        /*00c2*/ 	.short	(.L_35 - .L_34)
	.align		4
.L_34:
        /*00c4*/ 	.word	index@($_Z3_j1Pdd$__internal_trig_reduction_slowpathd)
        /*00c8*/ 	.word	0x00000028


	//----- nvinfo : EIATTR_FRAME_SIZE
	.align		4
.L_35:
        /*00cc*/ 	.byte	0x04, 0x11
        /*00ce*/ 	.short	(.L_37 - .L_36)
	.align		4
.L_36:
        /*00d0*/ 	.word	index@($__internal_7_$__cuda_sm20_drsqrt_f64_slowpath_v2)
        /*00d4*/ 	.word	0x00000028


	//----- nvinfo : EIATTR_FRAME_SIZE
	.align		4
.L_37:
        /*00d8*/ 	.byte	0x04, 0x11
        /*00da*/ 	.short	(.L_39 - .L_38)
	.align		4
.L_38:
        /*00dc*/ 	.word	index@(_Z3_j1Pdd)
        /*00e0*/ 	.word	0x00000028


	//----- nvinfo : EIATTR_REGCOUNT
	.align		4
.L_39:
        /*00e4*/ 	.byte	0x04, 0x2f
        /*00e6*/ 	.short	(.L_41 - .L_40)
	.align		4
.L_40:
        /*00e8*/ 	.word	index@(_Z11setVecValuePdd)
        /*00ec*/ 	.word	0x00000008


	//----- nvinfo : EIATTR_FRAME_SIZE
	.align		4
.L_41:
        /*00f0*/ 	.byte	0x04, 0x11
        /*00f2*/ 	.short	(.L_43 - .L_42)
	.align		4
.L_42:
        /*00f4*/ 	.word	index@(_Z11setVecValuePdd)
        /*00f8*/ 	.word	0x00000000


	//----- nvinfo : EIATTR_REGCOUNT
	.align		4
.L_43:
        /*00fc*/ 	.byte	0x04, 0x2f
        /*00fe*/ 	.short	(.L_45 - .L_44)
	.align		4
.L_44:
        /*0100*/ 	.word	index@(_Z5_normPdiPKd)
        /*0104*/ 	.word	0x0000001e


	//----- nvinfo : EIATTR_FRAME_SIZE
	.align		4
.L_45:
        /*0108*/ 	.byte	0x04, 0x11
        /*010a*/ 	.short	(.L_47 - .L_46)
	.align		4
.L_46:
        /*010c*/ 	.word	index@(_Z5_normPdiPKd)
        /*0110*/ 	.word	0x00000000


	//----- nvinfo : EIATTR_REGCOUNT
	.align		4
.L_47:
        /*0114*/ 	.byte	0x04, 0x2f
        /*0116*/ 	.short	(.L_49 - .L_48)
	.align		4
.L_48:
        /*0118*/ 	.word	index@(_Z8_normcdfPdd)
        /*011c*/ 	.word	0x0000001e


	//----- nvinfo : EIATTR_FRAME_SIZE
	.align		4
.L_49:
        /*0120*/ 	.byte	0x04, 0x11
        /*0122*/ 	.short	(.L_51 - .L_50)
	.align		4
.L_50:
        /*0124*/ 	.word	index@(_Z8_normcdfPdd)
        /*0128*/ 	.word	0x00000000


	//----- nvinfo : EIATTR_REGCOUNT
	.align		4
.L_51:
        /*012c*/ 	.byte	0x04, 0x2f
        /*012e*/ 	.short	(.L_53 - .L_52)
	.align		4
.L_52:
        /*0130*/ 	.word	index@(_Z11_normcdfinvPdd)
        /*0134*/ 	.word	0x0000001a


	//----- nvinfo : EIATTR_FRAME_SIZE
	.align		4
.L_53:
        /*0138*/ 	.byte	0x04, 0x11
        /*013a*/ 	.short	(.L_55 - .L_54)
	.align		4
.L_54:
        /*013c*/ 	.word	index@($__internal_6_$__cuda_sm20_drsqrt_f64_slowpath_v2)
        /*0140*/ 	.word	0x00000000


	//----- nvinfo : EIATTR_FRAME_SIZE
	.align		4
.L_55:
        /*0144*/ 	.byte	0x04, 0x11
        /*0146*/ 	.short	(.L_57 - .L_56)
	.align		4
.L_56:
        /*0148*/ 	.word	index@($__internal_5_$__cuda_sm20_div_rn_f64_full)
        /*014c*/ 	.word	0x00000000


	//----- nvinfo : EIATTR_FRAME_SIZE
	.align		4
.L_57:
        /*0150*/ 	.byte	0x04, 0x11
        /*0152*/ 	.short	(.L_59 - .L_58)
	.align		4
.L_58:
        /*0154*/ 	.word	index@(_Z11_normcdfinvPdd)
        /*0158*/ 	.word	0x00000000


	//----- nvinfo : EIATTR_REGCOUNT
	.align		4
.L_59:
        /*015c*/ 	.byte	0x04, 0x2f
        /*015e*/ 	.short	(.L_61 - .L_60)
	.align		4
.L_60:
        /*0160*/ 	.word	index@(_Z6_rnormPdiPKd)
        /*0164*/ 	.word	0x0000001e


	//----- nvinfo : EIATTR_FRAME_SIZE
	.align		4
.L_61:
        /*0168*/ 	.byte	0x04, 0x11
        /*016a*/ 	.short	(.L_63 - .L_62)
	.align		4
.L_62:
        /*016c*/ 	.word	index@($__internal_4_$__cuda_sm20_drsqrt_f64_slowpath_v2)
        /*0170*/ 	.word	0x00000000


	//----- nvinfo : EIATTR_FRAME_SIZE
	.align		4
.L_63:
        /*0174*/ 	.byte	0x04, 0x11
        /*0176*/ 	.short	(.L_65 - .L_64)
	.align		4
.L_64:
        /*0178*/ 	.word	index@(_Z6_rnormPdiPKd)
        /*017c*/ 	.word	0x00000000


	//----- nvinfo : EIATTR_REGCOUNT
	.align		4
.L_65:
        /*0180*/ 	.byte	0x04, 0x2f
        /*0182*/ 	.short	(.L_67 - .L_66)
	.align		4
.L_66:
        /*0184*/ 	.word	index@(_Z3_y0Pdd)
        /*0188*/ 	.word	0x00000020


	//----- nvinfo : EIATTR_FRAME_SIZE
	.align		4
.L_67:
        /*018c*/ 	.byte	0x04, 0x11
        /*018e*/ 	.short	(.L_69 - .L_68)
	.align		4
.L_68:
        /*0190*/ 	.word	index@($_Z3_y0Pdd$__internal_trig_reduction_slowpathd)
        /*0194*/ 	.word	0x00000028


	//----- nvinfo : EIATTR_FRAME_SIZE
	.align		4
.L_69:
        /*0198*/ 	.byte	0x04, 0x11
        /*019a*/ 	.short	(.L_71 - .L_70)
	.align		4
.L_70:
        /*019c*/ 	.word	index@($__internal_3_$__cuda_sm20_drsqrt_f64_slowpath_v2)
        /*01a0*/ 	.word	0x00000028


	//----- nvinfo : EIATTR_FRAME_SIZE
	.align		4
.L_71:
        /*01a4*/ 	.byte	0x04, 0x11
        /*01a6*/ 	.short	(.L_73 - .L_72)
	.align		4
.L_72:
        /*01a8*/ 	.word	index@(_Z3_y0Pdd)
        /*01ac*/ 	.word	0x00000028


	//----- nvinfo : EIATTR_REGCOUNT
	.align		4
.L_73:
        /*01b0*/ 	.byte	0x04, 0x2f
        /*01b2*/ 	.short	(.L_75 - .L_74)
	.align		4
.L_74:
        /*01b4*/ 	.word	index@(_Z3_y1Pdd)
        /*01b8*/ 	.word	0x0000001c


	//----- nvinfo : EIATTR_FRAME_SIZE
	.align		4
.L_75:
        /*01bc*/ 	.byte	0x04, 0x11
        /*01be*/ 	.short	(.L_77 - .L_76)
	.align		4
.L_76:
        /*01c0*/ 	.word	index@($_Z3_y1Pdd$__internal_trig_reduction_slowpathd)
        /*01c4*/ 	.word	0x00000028


	//----- nvinfo : EIATTR_FRAME_SIZE
	.align		4
.L_77:
        /*01c8*/ 	.byte	0x04, 0x11
        /*01ca*/ 	.short	(.L_79 - .L_78)
	.align		4
.L_78:
        /*01cc*/ 	.word	index@($__internal_2_$__cuda_sm20_drsqrt_f64_slowpath_v2)
        /*01d0*/ 	.word	0x00000028


	//----- nvinfo : EIATTR_FRAME_SIZE
	.align		4
.L_79:
        /*01d4*/ 	.byte	0x04, 0x11
        /*01d6*/ 	.short	(.L_81 - .L_80)
	.align		4
.L_80:
        /*01d8*/ 	.word	index@($__internal_1_$__cuda_sm20_div_rn_f64_full)
        /*01dc*/ 	.word	0x00000028


	//----- nvinfo : EIATTR_FRAME_SIZE
	.align		4
.L_81:
        /*01e0*/ 	.byte	0x04, 0x11
        /*01e2*/ 	.short	(.L_83 - .L_82)
	.align		4
.L_82:
        /*01e4*/ 	.word	index@($__internal_0_$__cuda_sm20_dblrcp_rn_slowpath_v3)
        /*01e8*/ 	.word	0x00000028


	//----- nvinfo : EIATTR_FRAME_SIZE
	.align		4
.L_83:
        /*01ec*/ 	.byte	0x04, 0x11
        /*01ee*/ 	.short	(.L_85 - .L_84)
	.align		4
.L_84:
        /*01f0*/ 	.word	index@(_Z3_y1Pdd)
        /*01f4*/ 	.word	0x00000028


	//----- nvinfo : EIATTR_REGCOUNT
	.align		4
.L_85:
        /*01f8*/ 	.byte	0x04, 0x2f
        /*01fa*/ 	.short	(.L_87 - .L_86)
	.align		4
.L_86:
        /*01fc*/ 	.word	index@(_Z7dadd_rdPddd)
        /*0200*/ 	.word	0x00000008


	//----- nvinfo : EIATTR_FRAME_SIZE
	.align		4
.L_87:
        /*0204*/ 	.byte	0x04, 0x11
        /*0206*/ 	.short	(.L_89 - .L_88)
	.align		4
.L_88:
        /*0208*/ 	.word	index@(_Z7dadd_rdPddd)
        /*020c*/ 	.word	0x00000000


	//----- nvinfo : EIATTR_REGCOUNT
	.align		4
.L_89:
        /*0210*/ 	.byte	0x04, 0x2f
        /*0212*/ 	.short	(.L_91 - .L_90)
	.align		4
.L_90:
        /*0214*/ 	.word	index@(_Z7dadd_rnPddd)
        /*0218*/ 	.word	0x00000008


	//----- nvinfo : EIATTR_FRAME_SIZE
	.align		4
.L_91:
        /*021c*/ 	.byte	0x04, 0x11
        /*021e*/ 	.short	(.L_93 - .L_92)
	.align		4
.L_92:
        /*0220*/ 	.word	index@(_Z7dadd_rnPddd)
        /*0224*/ 	.word	0x00000000


	//----- nvinfo : EIATTR_REGCOUNT
	.align		4
.L_93:
        /*0228*/ 	.byte	0x04, 0x2f
        /*022a*/ 	.short	(.L_95 - .L_94)
	.align		4
.L_94:
        /*022c*/ 	.word	index@(_Z7dadd_ruPddd)
        /*0230*/ 	.word	0x00000008


	//----- nvinfo : EIATTR_FRAME_SIZE
	.align		4
.L_95:
        /*0234*/ 	.byte	0x04, 0x11
        /*0236*/ 	.short	(.L_97 - .L_96)
	.align		4
.L_96:
        /*0238*/ 	.word	index@(_Z7dadd_ruPddd)
        /*023c*/ 	.word	0x00000000


	//----- nvinfo : EIATTR_REGCOUNT
	.align		4
.L_97:
        /*0240*/ 	.byte	0x04, 0x2f
        /*0242*/ 	.short	(.L_99 - .L_98)
	.align		4
.L_98:
        /*0244*/ 	.word	index@(_Z7dadd_rzPddd)
        /*0248*/ 	.word	0x00000008


	//----- nvinfo : EIATTR_FRAME_SIZE
	.align		4
.L_99:
        /*024c*/ 	.byte	0x04, 0x11
        /*024e*/ 	.short	(.L_101 - .L_100)
	.align		4
.L_100:
        /*0250*/ 	.word	index@(_Z7dadd_rzPddd)
        /*0254*/ 	.word	0x00000000


	//----- nvinfo : EIATTR_REGCOUNT
	.align		4
.L_101:
        /*0258*/ 	.byte	0x04, 0x2f
        /*025a*/ 	.short	(.L_103 - .L_102)
	.align		4
.L_102:
        /*025c*/ 	.word	index@(_Z7dmul_rdPddd)
        /*0260*/ 	.word	0x00000008


	//----- nvinfo : EIATTR_FRAME_SIZE
	.align		4
.L_103:
        /*0264*/ 	.byte	0x04, 0x11
        /*0266*/ 	.short	(.L_105 - .L_104)
	.align		4
.L_104:
        /*0268*/ 	.word	index@(_Z7dmul_rdPddd)
        /*026c*/ 	.word	0x00000000


	//----- nvinfo : EIATTR_REGCOUNT
	.align		4
.L_105:
        /*0270*/ 	.byte	0x04, 0x2f
        /*0272*/ 	.short	(.L_107 - .L_106)
	.align		4
.L_106:
        /*0274*/ 	.word	index@(_Z7dmul_rnPddd)
        /*0278*/ 	.word	0x00000008


	//----- nvinfo : EIATTR_FRAME_SIZE
	.align		4
.L_107:
        /*027c*/ 	.byte	0x04, 0x11
        /*027e*/ 	.short	(.L_109 - .L_108)
	.align		4
.L_108:
        /*0280*/ 	.word	index@(_Z7dmul_rnPddd)
        /*0284*/ 	.word	0x00000000


	//----- nvinfo : EIATTR_REGCOUNT
	.align		4
.L_109:
        /*0288*/ 	.byte	0x04, 0x2f
        /*028a*/ 	.short	(.L_111 - .L_110)
	.align		4
.L_110:
        /*028c*/ 	.word	index@(_Z7dmul_ruPddd)
        /*0290*/ 	.word	0x00000008


	//----- nvinfo : EIATTR_FRAME_SIZE
	.align		4
.L_111:
        /*0294*/ 	.byte	0x04, 0x11
        /*0296*/ 	.short	(.L_113 - .L_112)
	.align		4
.L_112:
        /*0298*/ 	.word	index@(_Z7dmul_ruPddd)
        /*029c*/ 	.word	0x00000000


	//----- nvinfo : EIATTR_REGCOUNT
	.align		4
.L_113:
        /*02a0*/ 	.byte	0x04, 0x2f
        /*02a2*/ 	.short	(.L_115 - .L_114)
	.align		4
.L_114:
        /*02a4*/ 	.word	index@(_Z7dmul_rzPddd)
        /*02a8*/ 	.word	0x00000008


	//----- nvinfo : EIATTR_FRAME_SIZE
	.align		4
.L_115:
        /*02ac*/ 	.byte	0x04, 0x11
        /*02ae*/ 	.short	(.L_117 - .L_116)
	.align		4
.L_116:
        /*02b0*/ 	.word	index@(_Z7dmul_rzPddd)
        /*02b4*/ 	.word	0x00000000


	//----- nvinfo : EIATTR_REGCOUNT
	.align		4
.L_117:
        /*02b8*/ 	.byte	0x04, 0x2f
        /*02ba*/ 	.short	(.L_119 - .L_118)
	.align		4
.L_118:
        /*02bc*/ 	.word	index@(_Z7dsub_rdPddd)
        /*02c0*/ 	.word	0x00000008


	//----- nvinfo : EIATTR_FRAME_SIZE
	.align		4
.L_119:
        /*02c4*/ 	.byte	0x04, 0x11
        /*02c6*/ 	.short	(.L_121 - .L_120)
	.align		4
.L_120:
        /*02c8*/ 	.word	index@(_Z7dsub_rdPddd)
        /*02cc*/ 	.word	0x00000000


	//----- nvinfo : EIATTR_REGCOUNT
	.align		4
.L_121:
        /*02d0*/ 	.byte	0x04, 0x2f
        /*02d2*/ 	.short	(.L_123 - .L_122)
	.align		4
.L_122:
        /*02d4*/ 	.word	index@(_Z7dsub_rnPddd)
        /*02d8*/ 	.word	0x00000008


	//----- nvinfo : EIATTR_FRAME_SIZE
	.align		4
.L_123:
        /*02dc*/ 	.byte	0x04, 0x11
        /*02de*/ 	.short	(.L_125 - .L_124)
	.align		4
.L_124:
        /*02e0*/ 	.word	index@(_Z7dsub_rnPddd)
        /*02e4*/ 	.word	0x00000000


	//----- nvinfo : EIATTR_REGCOUNT
	.align		4
.L_125:
        /*02e8*/ 	.byte	0x04, 0x2f
        /*02ea*/ 	.short	(.L_127 - .L_126)
	.align		4
.L_126:
        /*02ec*/ 	.word	index@(_Z7dsub_ruPddd)
        /*02f0*/ 	.word	0x00000008


	//----- nvinfo : EIATTR_FRAME_SIZE
	.align		4
.L_127:
        /*02f4*/ 	.byte	0x04, 0x11
        /*02f6*/ 	.short	(.L_129 - .L_128)
	.align		4
.L_128:
        /*02f8*/ 	.word	index@(_Z7dsub_ruPddd)
        /*02fc*/ 	.word	0x00000000


	//----- nvinfo : EIATTR_REGCOUNT
	.align		4
.L_129:
        /*0300*/ 	.byte	0x04, 0x2f
        /*0302*/ 	.short	(.L_131 - .L_130)
	.align		4
.L_130:
        /*0304*/ 	.word	index@(_Z7dsub_rzPddd)
        /*0308*/ 	.word	0x00000008


	//----- nvinfo : EIATTR_FRAME_SIZE
	.align		4
.L_131:
        /*030c*/ 	.byte	0x04, 0x11
        /*030e*/ 	.short	(.L_133 - .L_132)
	.align		4
.L_132:
        /*0310*/ 	.word	index@(_Z7dsub_rzPddd)
        /*0314*/ 	.word	0x00000000


	//----- nvinfo : EIATTR_MIN_STACK_SIZE
	.align		4
.L_133:
        /*0318*/ 	.byte	0x04, 0x12
        /*031a*/ 	.short	(.L_135 - .L_134)
	.align		4
.L_134:
        /*031c*/ 	.word	index@(_Z7dsub_rzPddd)
        /*0320*/ 	.word	0x00000000


	//----- nvinfo : EIATTR_MIN_STACK_SIZE
	.align		4
.L_135:
        /*0324*/ 	.byte	0x04, 0x12
        /*0326*/ 	.short	(.L_137 - .L_136)
	.align		4
.L_136:
        /*0328*/ 	.word	index@(_Z7dsub_ruPddd)
        /*032c*/ 	.word	0x00000000


	//----- nvinfo : EIATTR_MIN_STACK_SIZE
	.align		4
.L_137:
        /*0330*/ 	.byte	0x04, 0x12
        /*0332*/ 	.short	(.L_139 - .L_138)
	.align		4
.L_138:
        /*0334*/ 	.word	index@(_Z7dsub_rnPddd)
        /*0338*/ 	.word	0x00000000


	//----- nvinfo : EIATTR_MIN_STACK_SIZE
	.align		4
.L_139:
        /*033c*/ 	.byte	0x04, 0x12
        /*033e*/ 	.short	(.L_141 - .L_140)
	.align		4
.L_140:
        /*0340*/ 	.word	index@(_Z7dsub_rdPddd)
        /*0344*/ 	.word	0x00000000


	//----- nvinfo : EIATTR_MIN_STACK_SIZE
	.align		4
.L_141:
        /*0348*/ 	.byte	0x04, 0x12
        /*034a*/ 	.short	(.L_143 - .L_142)
	.align		4
.L_142:
        /*034c*/ 	.word	index@(_Z7dmul_rzPddd)
        /*0350*/ 	.word	0x00000000


	//----- nvinfo : EIATTR_MIN_STACK_SIZE
	.align		4
.L_143:
        /*0354*/ 	.byte	0x04, 0x12
        /*0356*/ 	.short	(.L_145 - .L_144)
	.align		4
.L_144:
        /*0358*/ 	.word	index@(_Z7dmul_ruPddd)
        /*035c*/ 	.word	0x00000000


	//----- nvinfo : EIATTR_MIN_STACK_SIZE
	.align		4
.L_145:
        /*0360*/ 	.byte	0x04, 0x12
        /*0362*/ 	.short	(.L_147 - .L_146)
	.align		4
.L_146:
        /*0364*/ 	.word	index@(_Z7dmul_rnPddd)
        /*0368*/ 	.word	0x00000000


	//----- nvinfo : EIATTR_MIN_STACK_SIZE
	.align		4
.L_147:
        /*036c*/ 	.byte	0x04, 0x12
        /*036e*/ 	.short	(.L_149 - .L_148)
	.align		4
.L_148:
        /*0370*/ 	.word	index@(_Z7dmul_rdPddd)
        /*0374*/ 	.word	0x00000000


	//----- nvinfo : EIATTR_MIN_STACK_SIZE
	.align		4
.L_149:
        /*0378*/ 	.byte	0x04, 0x12
        /*037a*/ 	.short	(.L_151 - .L_150)
	.align		4
.L_150:
        /*037c*/ 	.word	index@(_Z7dadd_rzPddd)
        /*0380*/ 	.word	0x00000000


	//----- nvinfo : EIATTR_MIN_STACK_SIZE
	.align		4
.L_151:
        /*0384*/ 	.byte	0x04, 0x12
        /*0386*/ 	.short	(.L_153 - .L_152)
	.align		4
.L_152:
        /*0388*/ 	.word	index@(_Z7dadd_ruPddd)
        /*038c*/ 	.word	0x00000000


	//----- nvinfo : EIATTR_MIN_STACK_SIZE
	.align		4
.L_153:
        /*0390*/ 	.byte	0x04, 0x12
        /*0392*/ 	.short	(.L_155 - .L_154)
	.align		4
.L_154:
        /*0394*/ 	.word	index@(_Z7dadd_rnPddd)
        /*0398*/ 	.word	0x00000000


	//----- nvinfo : EIATTR_MIN_STACK_SIZE
	.align		4
.L_155:
        /*039c*/ 	.byte	0x04, 0x12
        /*039e*/ 	.short	(.L_157 - .L_156)
	.align		4
.L_156:
        /*03a0*/ 	.word	index@(_Z7dadd_rdPddd)
        /*03a4*/ 	.word	0x00000000


	//----- nvinfo : EIATTR_MIN_STACK_SIZE
	.align		4
.L_157:
        /*03a8*/ 	.byte	0x04, 0x12
        /*03aa*/ 	.short	(.L_159 - .L_158)
	.align		4
.L_158:
        /*03ac*/ 	.word	index@(_Z3_y1Pdd)
        /*03b0*/ 	.word	0x00000028


	//----- nvinfo : EIATTR_MIN_STACK_SIZE
	.align		4
.L_159:
        /*03b4*/ 	.byte	0x04, 0x12
        /*03b6*/ 	.short	(.L_161 - .L_160)
	.align		4
.L_160:
        /*03b8*/ 	.word	index@(_Z3_y0Pdd)
        /*03bc*/ 	.word	0x00000028


	//----- nvinfo : EIATTR_MIN_STACK_SIZE
	.align		4
.L_161:
        /*03c0*/ 	.byte	0x04, 0x12
        /*03c2*/ 	.short	(.L_163 - .L_162)
	.align		4
.L_162:
        /*03c4*/ 	.word	index@(_Z6_rnormPdiPKd)
        /*03c8*/ 	.word	0x00000000


	//----- nvinfo : EIATTR_MIN_STACK_SIZE
	.align		4
.L_163:
        /*03cc*/ 	.byte	0x04, 0x12
        /*03ce*/ 	.short	(.L_165 - .L_164)
	.align		4
.L_164:
        /*03d0*/ 	.word	index@(_Z11_normcdfinvPdd)
        /*03d4*/ 	.word	0x00000000


	//----- nvinfo : EIATTR_MIN_STACK_SIZE
	.align		4
.L_165:
        /*03d8*/ 	.byte	0x04, 0x12
        /*03da*/ 	.short	(.L_167 - .L_166)
	.align		4
.L_166:
        /*03dc*/ 	.word	index@(_Z8_normcdfPdd)
        /*03e0*/ 	.word	0x00000000


	//----- nvinfo : EIATTR_MIN_STACK_SIZE
	.align		4
.L_167:
        /*03e4*/ 	.byte	0x04, 0x12
        /*03e6*/ 	.short	(.L_169 - .L_168)
	.align		4
.L_168:
        /*03e8*/ 	.word	index@(_Z5_normPdiPKd)
        /*03ec*/ 	.word	0x00000000


	//----- nvinfo : EIATTR_MIN_STACK_SIZE
	.align		4
.L_169:
        /*03f0*/ 	.byte	0x04, 0x12
        /*03f2*/ 	.short	(.L_171 - .L_170)
	.align		4
.L_170:
        /*03f4*/ 	.word	index@(_Z11setVecValuePdd)
        /*03f8*/ 	.word	0x00000000


	//----- nvinfo : EIATTR_MIN_STACK_SIZE
	.align		4
.L_171:
        /*03fc*/ 	.byte	0x04, 0x12
        /*03fe*/ 	.short	(.L_173 - .L_172)
	.align		4
.L_172:
        /*0400*/ 	.word	index@(_Z3_j1Pdd)
        /*0404*/ 	.word	0x00000028


	//----- nvinfo : EIATTR_MIN_STACK_SIZE
	.align		4
.L_173:
        /*0408*/ 	.byte	0x04, 0x12
        /*040a*/ 	.short	(.L_175 - .L_174)
	.align		4
.L_174:
        /*040c*/ 	.word	index@(_Z3_j0Pdd)
        /*0410*/ 	.word	0x00000028


	//----- nvinfo : EIATTR_MIN_STACK_SIZE
	.align		4
.L_175:
        /*0414*/ 	.byte	0x04, 0x12
        /*0416*/ 	.short	(.L_177 - .L_176)
	.align		4
.L_176:
        /*0418*/ 	.word	index@(_Z7_erfinvPdd)
        /*041c*/ 	.word	0x00000000


	//----- nvinfo : EIATTR_MIN_STACK_SIZE
	.align		4
.L_177:
        /*0420*/ 	.byte	0x04, 0x12
        /*0422*/ 	.short	(.L_179 - .L_178)
	.align		4
.L_178:
        /*0424*/ 	.word	index@(_Z8_erfcinvPdd)
        /*0428*/ 	.word	0x00000000


	//----- nvinfo : EIATTR_MIN_STACK_SIZE
	.align		4
.L_179:
        /*042c*/ 	.byte	0x04, 0x12
        /*042e*/ 	.short	(.L_181 - .L_180)
	.align		4
.L_180:
        /*0430*/ 	.word	index@(_Z11cylBesselI1Pdd)
        /*0434*/ 	.word	0x00000000


	//----- nvinfo : EIATTR_MIN_STACK_SIZE
	.align		4
.L_181:
        /*0438*/ 	.byte	0x04, 0x12
        /*043a*/ 	.short	(.L_183 - .L_182)
	.align		4
.L_182:
        /*043c*/ 	.word	index@(_Z11cylBesselI0Pdd)
        /*0440*/ 	.word	0x00000000
.L_183:


//--------------------- .nv.compat                --------------------------
	.section	.nv.compat,"",@"SHT_CUDA_COMPAT_INFO"
	.align	4
        /*0000*/ 	.byte	0x02, 0x09, 0x00, 0x00, 0x02, 0x02, 0x01, 0x00, 0x02, 0x05, 0x05, 0x00, 0x03, 0x07, 0x01, 0x01
        /*0010*/ 	.byte	0x02, 0x03, 0x00, 0x00, 0x02, 0x06, 0x01, 0x00, 0x04, 0x0b, 0x08, 0x00, 0x01, 0x00, 0x00, 0x00
        /*0020*/ 	.byte	0x00, 0x00, 0x00, 0x00


//--------------------- .nv.info._Z7dsub_rzPddd   --------------------------
	.section	.nv.info._Z7dsub_rzPddd,"",@"SHT_CUDA_INFO"
	.sectionflags	@""
	.align	4


	//----- nvinfo : EIATTR_CUDA_API_VERSION
	.align		4
        /*0000*/ 	.byte	0x04, 0x37
        /*0002*/ 	.short	(.L_185 - .L_184)
.L_184:
        /*0004*/ 	.word	0x00000082


	//----- nvinfo : EIATTR_KPARAM_INFO
	.align		4
.L_185:
        /*0008*/ 	.byte	0x04, 0x17
        /*000a*/ 	.short	(.L_187 - .L_186)
.L_186:
        /*000c*/ 	.word	0x00000000
        /*0010*/ 	.short	0x0002
        /*0012*/ 	.short	0x0010
        /*0014*/ 	.byte	0x00, 0xf0, 0x21, 0x00


	//----- nvinfo : EIATTR_KPARAM_INFO
	.align		4
.L_187:
        /*0018*/ 	.byte	0x04, 0x17
        /*001a*/ 	.short	(.L_189 - .L_188)
.L_188:
        /*001c*/ 	.word	0x00000000
        /*0020*/ 	.short	0x0001
        /*0022*/ 	.short	0x0008
        /*0024*/ 	.byte	0x00, 0xf0, 0x21, 0x00


	//----- nvinfo : EIATTR_KPARAM_INFO
	.align		4
.L_189:
        /*0028*/ 	.byte	0x04, 0x17
        /*002a*/ 	.short	(.L_191 - .L_190)
.L_190:
        /*002c*/ 	.word	0x00000000
        /*0030*/ 	.short	0x0000
        /*0032*/ 	.short	0x0000
        /*0034*/ 	.byte	0x00, 0xf5, 0x21, 0x00


	//----- nvinfo : EIATTR_SPARSE_MMA_MASK
	.align		4
.L_191:
        /*0038*/ 	.byte	0x03, 0x50
        /*003a*/ 	.short	0x0000


	//----- nvinfo : EIATTR_MAXREG_COUNT
	.align		4
        /*003c*/ 	.byte	0x03, 0x1b
        /*003e*/ 	.short	0x00ff


	//----- nvinfo : EIATTR_MERCURY_ISA_VERSION
	.align		4
        /*0040*/ 	.byte	0x03, 0x5f
        /*0042*/ 	.short	0x0101


	//----- nvinfo : EIATTR_VRC_CTA_INIT_COUNT
	.align		4
        /*0044*/ 	.byte	0x02, 0x4a
	.zero		1
	.zero		1


	//----- nvinfo : EIATTR_EXIT_INSTR_OFFSETS
	.align		4
        /*0048*/ 	.byte	0x04, 0x1c
        /*004a*/ 	.short	(.L_193 - .L_192)


	//   ....[0]....
.L_192:
        /*004c*/ 	.word	0x00000070


	//----- nvinfo : EIATTR_CBANK_PARAM_SIZE
	.align		4
.L_193:
        /*0050*/ 	.byte	0x03, 0x19
        /*0052*/ 	.short	0x0018


	//----- nvinfo : EIATTR_PARAM_CBANK
	.align		4
        /*0054*/ 	.byte	0x04, 0x0a
        /*0056*/ 	.short	(.L_195 - .L_194)
	.align		4
.L_194:
        /*0058*/ 	.word	index@(.nv.constant0._Z7dsub_rzPddd)
        /*005c*/ 	.short	0x0380
        /*005e*/ 	.short	0x0018


	//----- nvinfo : EIATTR_SW_WAR
	.align		4
.L_195:
        /*0060*/ 	.byte	0x04, 0x36
        /*0062*/ 	.short	(.L_197 - .L_196)
.L_196:
        /*0064*/ 	.word	0x00000008
.L_197:


//--------------------- .nv.info._Z7dsub_ruPddd   --------------------------
	.section	.nv.info._Z7dsub_ruPddd,"",@"SHT_CUDA_INFO"
	.sectionflags	@""
	.align	4


	//----- nvinfo : EIATTR_CUDA_API_VERSION
	.align		4
        /*0000*/ 	.byte	0x04, 0x37
        /*0002*/ 	.short	(.L_199 - .L_198)
.L_198:
        /*0004*/ 	.word	0x00000082


	//----- nvinfo : EIATTR_KPARAM_INFO
	.align		4
.L_199:
        /*0008*/ 	.byte	0x04, 0x17
        /*000a*/ 	.short	(.L_201 - .L_200)
.L_200:
        /*000c*/ 	.word	0x00000000
        /*0010*/ 	.short	0x0002
        /*0012*/ 	.short	0x0010
        /*0014*/ 	.byte	0x00, 0xf0, 0x21, 0x00


	//----- nvinfo : EIATTR_KPARAM_INFO
	.align		4
.L_201:
        /*0018*/ 	.byte	0x04, 0x17
        /*001a*/ 	.short	(.L_203 - .L_202)
.L_202:
        /*001c*/ 	.word	0x00000000
        /*0020*/ 	.short	0x0001
        /*0022*/ 	.short	0x0008
        /*0024*/ 	.byte	0x00, 0xf0, 0x21, 0x00


	//----- nvinfo : EIATTR_KPARAM_INFO
	.align		4
.L_203:
        /*0028*/ 	.byte	0x04, 0x17
        /*002a*/ 	.short	(.L_205 - .L_204)
.L_204:
        /*002c*/ 	.word	0x00000000
        /*0030*/ 	.short	0x0000
        /*0032*/ 	.short	0x0000
        /*0034*/ 	.byte	0x00, 0xf5, 0x21, 0x00


	//----- nvinfo : EIATTR_SPARSE_MMA_MASK
	.align		4
.L_205:
        /*0038*/ 	.byte	0x03, 0x50
        /*003a*/ 	.short	0x0000


	//----- nvinfo : EIATTR_MAXREG_COUNT
	.align		4
        /*003c*/ 	.byte	0x03, 0x1b
        /*003e*/ 	.short	0x00ff


	//----- nvinfo : EIATTR_MERCURY_ISA_VERSION
	.align		4
        /*0040*/ 	.byte	0x03, 0x5f
        /*0042*/ 	.short	0x0101


	//----- nvinfo : EIATTR_VRC_CTA_INIT_COUNT
	.align		4
        /*0044*/ 	.byte	0x02, 0x4a
	.zero		1
	.zero		1


	//----- nvinfo : EIATTR_EXIT_INSTR_OFFSETS
	.align		4
        /*0048*/ 	.byte	0x04, 0x1c
        /*004a*/ 	.short	(.L_207 - .L_206)


	//   ....[0]....
.L_206:
        /*004c*/ 	.word	0x00000070


	//----- nvinfo : EIATTR_CBANK_PARAM_SIZE
	.align		4
.L_207:
        /*0050*/ 	.byte	0x03, 0x19
        /*0052*/ 	.short	0x0018


	//----- nvinfo : EIATTR_PARAM_CBANK
	.align		4
        /*0054*/ 	.byte	0x04, 0x0a
        /*0056*/ 	.short	(.L_209 - .L_208)
	.align		4
.L_208:
        /*0058*/ 	.word	index@(.nv.constant0._Z7dsub_ruPddd)
        /*005c*/ 	.short	0x0380
        /*005e*/ 	.short	0x0018


	//----- nvinfo : EIATTR_SW_WAR
	.align		4
.L_209:
        /*0060*/ 	.byte	0x04, 0x36
        /*0062*/ 	.short	(.L_211 - .L_210)
.L_210:
        /*0064*/ 	.word	0x00000008
.L_211:


//--------------------- .nv.info._Z7dsub_rnPddd   --------------------------
	.section	.nv.info._Z7dsub_rnPddd,"",@"SHT_CUDA_INFO"
	.sectionflags	@""
	.align	4


	//----- nvinfo : EIATTR_CUDA_API_VERSION
	.align		4
        /*0000*/ 	.byte	0x04, 0x37
        /*0002*/ 	.short	(.L_213 - .L_212)
.L_212:
        /*0004*/ 	.word	0x00000082


	//----- nvinfo : EIATTR_KPARAM_INFO
	.align		4
.L_213:
        /*0008*/ 	.byte	0x04, 0x17
        /*000a*/ 	.short	(.L_215 - .L_214)
.L_214:
        /*000c*/ 	.word	0x00000000
        /*0010*/ 	.short	0x0002
        /*0012*/ 	.short	0x0010
        /*0014*/ 	.byte	0x00, 0xf0, 0x21, 0x00


	//----- nvinfo : EIATTR_KPARAM_INFO
	.align		4
.L_215:
        /*0018*/ 	.byte	0x04, 0x17
        /*001a*/ 	.short	(.L_217 - .L_216)
.L_216:
        /*001c*/ 	.word	0x00000000
        /*0020*/ 	.short	0x0001
        /*0022*/ 	.short	0x0008
        /*0024*/ 	.byte	0x00, 0xf0, 0x21, 0x00


	//----- nvinfo : EIATTR_KPARAM_INFO
	.align		4
.L_217:
        /*0028*/ 	.byte	0x04, 0x17
        /*002a*/ 	.short	(.L_219 - .L_218)
.L_218:
        /*002c*/ 	.word	0x00000000
        /*0030*/ 	.short	0x0000
        /*0032*/ 	.short	0x0000
        /*0034*/ 	.byte	0x00, 0xf5, 0x21, 0x00


	//----- nvinfo : EIATTR_SPARSE_MMA_MASK
	.align		4
.L_219:
        /*0038*/ 	.byte	0x03, 0x50
        /*003a*/ 	.short	0x0000


	//----- nvinfo : EIATTR_MAXREG_COUNT
	.align		4
        /*003c*/ 	.byte	0x03, 0x1b
        /*003e*/ 	.short	0x00ff


	//----- nvinfo : EIATTR_MERCURY_ISA_VERSION
	.align		4
        /*0040*/ 	.byte	0x03, 0x5f
        /*0042*/ 	.short	0x0101


	//----- nvinfo : EIATTR_VRC_CTA_INIT_COUNT
	.align		4
        /*0044*/ 	.byte	0x02, 0x4a
	.zero		1
	.zero		1


	//----- nvinfo : EIATTR_EXIT_INSTR_OFFSETS
	.align		4
        /*0048*/ 	.byte	0x04, 0x1c
        /*004a*/ 	.short	(.L_221 - .L_220)


	//   ....[0]....
.L_220:
        /*004c*/ 	.word	0x00000070


	//----- nvinfo : EIATTR_CBANK_PARAM_SIZE
	.align		4
.L_221:
        /*0050*/ 	.byte	0x03, 0x19
        /*0052*/ 	.short	0x0018


	//----- nvinfo : EIATTR_PARAM_CBANK
	.align		4
        /*0054*/ 	.byte	0x04, 0x0a
        /*0056*/ 	.short	(.L_223 - .L_222)
	.align		4
.L_222:
        /*0058*/ 	.word	index@(.nv.constant0._Z7dsub_rnPddd)
        /*005c*/ 	.short	0x0380
        /*005e*/ 	.short	0x0018


	//----- nvinfo : EIATTR_SW_WAR
	.align		4
.L_223:
        /*0060*/ 	.byte	0x04, 0x36
        /*0062*/ 	.short	(.L_225 - .L_224)
.L_224:
        /*0064*/ 	.word	0x00000008
.L_225:


//--------------------- .nv.info._Z7dsub_rdPddd   --------------------------
	.section	.nv.info._Z7dsub_rdPddd,"",@"SHT_CUDA_INFO"
	.sectionflags	@""
	.align	4


	//----- nvinfo : EIATTR_CUDA_API_VERSION
	.align		4
        /*0000*/ 	.byte	0x04, 0x37
        /*0002*/ 	.short	(.L_227 - .L_226)
.L_226:
        /*0004*/ 	.word	0x00000082


	//----- nvinfo : EIATTR_KPARAM_INFO
	.align		4
.L_227:
        /*0008*/ 	.byte	0x04, 0x17
        /*000a*/ 	.short	(.L_229 - .L_228)
.L_228:
        /*000c*/ 	.word	0x00000000
        /*0010*/ 	.short	0x0002
        /*0012*/ 	.short	0x0010
        /*0014*/ 	.byte	0x00, 0xf0, 0x21, 0x00


	//----- nvinfo : EIATTR_KPARAM_INFO
	.align		4
.L_229:
        /*0018*/ 	.byte	0x04, 0x17
        /*001a*/ 	.short	(.L_231 - .L_230)
.L_230:
        /*001c*/ 	.word	0x00000000
        /*0020*/ 	.short	0x0001
        /*0022*/ 	.short	0x0008
        /*0024*/ 	.byte	0x00, 0xf0, 0x21, 0x00


	//----- nvinfo : EIATTR_KPARAM_INFO
	.align		4
.L_231:
        /*0028*/ 	.byte	0x04, 0x17
        /*002a*/ 	.short	(.L_233 - .L_232)
.L_232:
        /*002c*/ 	.word	0x00000000
        /*0030*/ 	.short	0x0000
        /*0032*/ 	.short	0x0000
        /*0034*/ 	.byte	0x00, 0xf5, 0x21, 0x00


	//----- nvinfo : EIATTR_SPARSE_MMA_MASK
	.align		4
.L_233:
        /*0038*/ 	.byte	0x03, 0x50
        /*003a*/ 	.short	0x0000


	//----- nvinfo : EIATTR_MAXREG_COUNT
	.align		4
        /*003c*/ 	.byte	0x03, 0x1b
        /*003e*/ 	.short	0x00ff


	//----- nvinfo : EIATTR_MERCURY_ISA_VERSION
	.align		4
        /*0040*/ 	.byte	0x03, 0x5f
        /*0042*/ 	.short	0x0101


	//----- nvinfo : EIATTR_VRC_CTA_INIT_COUNT
	.align		4
        /*0044*/ 	.byte	0x02, 0x4a
	.zero		1
	.zero		1


	//----- nvinfo : EIATTR_EXIT_INSTR_OFFSETS
	.align		4
        /*0048*/ 	.byte	0x04, 0x1c
        /*004a*/ 	.short	(.L_235 - .L_234)


	//   ....[0]....
.L_234:
        /*004c*/ 	.word	0x00000070


	//----- nvinfo : EIATTR_CBANK_PARAM_SIZE
	.align		4
.L_235:
        /*0050*/ 	.byte	0x03, 0x19
        /*0052*/ 	.short	0x0018


	//----- nvinfo : EIATTR_PARAM_CBANK
	.align		4
        /*0054*/ 	.byte	0x04, 0x0a
        /*0056*/ 	.short	(.L_237 - .L_236)
	.align		4
.L_236:
        /*0058*/ 	.word	index@(.nv.constant0._Z7dsub_rdPddd)
        /*005c*/ 	.short	0x0380
        /*005e*/ 	.short	0x0018


	//----- nvinfo : EIATTR_SW_WAR
	.align		4
.L_237:
        /*0060*/ 	.byte	0x04, 0x36
        /*0062*/ 	.short	(.L_239 - .L_238)
.L_238:
        /*0064*/ 	.word	0x00000008
.L_239:


//--------------------- .nv.info._Z7dmul_rzPddd   --------------------------
	.section	.nv.info._Z7dmul_rzPddd,"",@"SHT_CUDA_INFO"
	.sectionflags	@""
	.align	4


	//----- nvinfo : EIATTR_CUDA_API_VERSION
	.align		4
        /*0000*/ 	.byte	0x04, 0x37
        /*0002*/ 	.short	(.L_241 - .L_240)
.L_240:
        /*0004*/ 	.word	0x00000082


	//----- nvinfo : EIATTR_KPARAM_INFO
	.align		4
.L_241:
        /*0008*/ 	.byte	0x04, 0x17
        /*000a*/ 	.short	(.L_243 - .L_242)
.L_242:
        /*000c*/ 	.word	0x00000000
        /*0010*/ 	.short	0x0002
        /*0012*/ 	.short	0x0010
        /*0014*/ 	.byte	0x00, 0xf0, 0x21, 0x00


	//----- nvinfo : EIATTR_KPARAM_INFO
	.align		4
.L_243:
        /*0018*/ 	.byte	0x04, 0x17
        /*001a*/ 	.short	(.L_245 - .L_244)
.L_244:
        /*001c*/ 	.word	0x00000000
        /*0020*/ 	.short	0x0001
        /*0022*/ 	.short	0x0008
        /*0024*/ 	.byte	0x00, 0xf0, 0x21, 0x00


	//----- nvinfo : EIATTR_KPARAM_INFO
	.align		4
.L_245:
        /*0028*/ 	.byte	0x04, 0x17
        /*002a*/ 	.short	(.L_247 - .L_246)
.L_246:
        /*002c*/ 	.word	0x00000000
        /*0030*/ 	.short	0x0000
        /*0032*/ 	.short	0x0000
        /*0034*/ 	.byte	0x00, 0xf5, 0x21, 0x00


	//----- nvinfo : EIATTR_SPARSE_MMA_MASK
	.align		4
.L_247:
        /*0038*/ 	.byte	0x03, 0x50
        /*003a*/ 	.short	0x0000


	//----- nvinfo : EIATTR_MAXREG_COUNT
	.align		4
        /*003c*/ 	.byte	0x03, 0x1b
        /*003e*/ 	.short	0x00ff


	//----- nvinfo : EIATTR_MERCURY_ISA_VERSION
	.align		4
        /*0040*/ 	.byte	0x03, 0x5f
        /*0042*/ 	.short	0x0101


	//----- nvinfo : EIATTR_VRC_CTA_INIT_COUNT
	.align		4
        /*0044*/ 	.byte	0x02, 0x4a
	.zero		1
	.zero		1


	//----- nvinfo : EIATTR_EXIT_INSTR_OFFSETS
	.align		4
        /*0048*/ 	.byte	0x04, 0x1c
        /*004a*/ 	.short	(.L_249 - .L_248)


	//   ....[0]....
.L_248:
        /*004c*/ 	.word	0x00000070


	//----- nvinfo : EIATTR_CBANK_PARAM_SIZE
	.align		4
.L_249:
        /*0050*/ 	.byte	0x03, 0x19
        /*0052*/ 	.short	0x0018


	//----- nvinfo : EIATTR_PARAM_CBANK
	.align		4
        /*0054*/ 	.byte	0x04, 0x0a
        /*0056*/ 	.short	(.L_251 - .L_250)
	.align		4
.L_250:
        /*0058*/ 	.word	index@(.nv.constant0._Z7dmul_rzPddd)
        /*005c*/ 	.short	0x0380
        /*005e*/ 	.short	0x0018


	//----- nvinfo : EIATTR_SW_WAR
	.align		4
.L_251:
        /*0060*/ 	.byte	0x04, 0x36
        /*0062*/ 	.short	(.L_253 - .L_252)
.L_252:
        /*0064*/ 	.word	0x00000008
.L_253:


//--------------------- .nv.info._Z7dmul_ruPddd   --------------------------
	.section	.nv.info._Z7dmul_ruPddd,"",@"SHT_CUDA_INFO"
	.sectionflags	@""
	.align	4


	//----- nvinfo : EIATTR_CUDA_API_VERSION
	.align		4
        /*0000*/ 	.byte	0x04, 0x37
        /*0002*/ 	.short	(.L_255 - .L_254)
.L_254:
        /*0004*/ 	.word	0x00000082


	//----- nvinfo : EIATTR_KPARAM_INFO
	.align		4
.L_255:
        /*0008*/ 	.byte	0x04, 0x17
        /*000a*/ 	.short	(.L_257 - .L_256)
.L_256:
        /*000c*/ 	.word	0x00000000
        /*0010*/ 	.short	0x0002
        /*0012*/ 	.short	0x0010
        /*0014*/ 	.byte	0x00, 0xf0, 0x21, 0x00


	//----- nvinfo : EIATTR_KPARAM_INFO
	.align		4
.L_257:
        /*0018*/ 	.byte	0x04, 0x17
        /*001a*/ 	.short	(.L_259 - .L_258)
.L_258:
        /*001c*/ 	.word	0x00000000
        /*0020*/ 	.short	0x0001
        /*0022*/ 	.short	0x0008
        /*0024*/ 	.byte	0x00, 0xf0, 0x21, 0x00


	//----- nvinfo : EIATTR_KPARAM_INFO
	.align		4
.L_259:
        /*0028*/ 	.byte	0x04, 0x17
        /*002a*/ 	.short	(.L_261 - .L_260)
.L_260:
        /*002c*/ 	.word	0x00000000
        /*0030*/ 	.short	0x0000
        /*0032*/ 	.short	0x0000
        /*0034*/ 	.byte	0x00, 0xf5, 0x21, 0x00


	//----- nvinfo : EIATTR_SPARSE_MMA_MASK
	.align		4
.L_261:
        /*0038*/ 	.byte	0x03, 0x50
        /*003a*/ 	.short	0x0000


	//----- nvinfo : EIATTR_MAXREG_COUNT
	.align		4
        /*003c*/ 	.byte	0x03, 0x1b
        /*003e*/ 	.short	0x00ff


	//----- nvinfo : EIATTR_MERCURY_ISA_VERSION
	.align		4
        /*0040*/ 	.byte	0x03, 0x5f
        /*0042*/ 	.short	0x0101


	//----- nvinfo : EIATTR_VRC_CTA_INIT_COUNT
	.align		4
        /*0044*/ 	.byte	0x02, 0x4a
	.zero		1
	.zero		1


	//----- nvinfo : EIATTR_EXIT_INSTR_OFFSETS
	.align		4
        /*0048*/ 	.byte	0x04, 0x1c
        /*004a*/ 	.short	(.L_263 - .L_262)


	//   ....[0]....
.L_262:
        /*004c*/ 	.word	0x00000070


	//----- nvinfo : EIATTR_CBANK_PARAM_SIZE
	.align		4
.L_263:
        /*0050*/ 	.byte	0x03, 0x19
        /*0052*/ 	.short	0x0018


	//----- nvinfo : EIATTR_PARAM_CBANK
	.align		4
        /*0054*/ 	.byte	0x04, 0x0a
        /*0056*/ 	.short	(.L_265 - .L_264)
	.align		4
.L_264:
        /*0058*/ 	.word	index@(.nv.constant0._Z7dmul_ruPddd)
        /*005c*/ 	.short	0x0380
        /*005e*/ 	.short	0x0018


	//----- nvinfo : EIATTR_SW_WAR
	.align		4
.L_265:
        /*0060*/ 	.byte	0x04, 0x36
        /*0062*/ 	.short	(.L_267 - .L_266)
.L_266:
        /*0064*/ 	.word	0x00000008
.L_267:


//--------------------- .nv.info._Z7dmul_rnPddd   --------------------------
	.section	.nv.info._Z7dmul_rnPddd,"",@"SHT_CUDA_INFO"
	.sectionflags	@""
	.align	4


	//----- nvinfo : EIATTR_CUDA_API_VERSION
	.align		4
        /*0000*/ 	.byte	0x04, 0x37
        /*0002*/ 	.short	(.L_269 - .L_268)
.L_268:
        /*0004*/ 	.word	0x00000082


	//----- nvinfo : EIATTR_KPARAM_INFO
	.align		4
.L_269:
        /*0008*/ 	.byte	0x04, 0x17
        /*000a*/ 	.short	(.L_271 - .L_270)
.L_270:
        /*000c*/ 	.word	0x00000000
        /*0010*/ 	.short	0x0002
        /*0012*/ 	.short	0x0010
        /*0014*/ 	.byte	0x00, 0xf0, 0x21, 0x00


	//----- nvinfo : EIATTR_KPARAM_INFO
	.align		4
.L_271:
        /*0018*/ 	.byte	0x04, 0x17
        /*001a*/ 	.short	(.L_273 - .L_272)
.L_272:
        /*001c*/ 	.word	0x00000000
        /*0020*/ 	.short	0x0001
        /*0022*/ 	.short	0x0008
        /*0024*/ 	.byte	0x00, 0xf0, 0x21, 0x00


	//----- nvinfo : EIATTR_KPARAM_INFO
	.align		4
.L_273:
        /*0028*/ 	.byte	0x04, 0x17
        /*002a*/ 	.short	(.L_275 - .L_274)
.L_274:
        /*002c*/ 	.word	0x00000000
        /*0030*/ 	.short	0x0000
        /*0032*/ 	.short	0x0000
        /*0034*/ 	.byte	0x00, 0xf5, 0x21, 0x00


	//----- nvinfo : EIATTR_SPARSE_MMA_MASK
	.align		4
.L_275:
        /*0038*/ 	.byte	0x03, 0x50
        /*003a*/ 	.short	0x0000


	//----- nvinfo : EIATTR_MAXREG_COUNT
	.align		4
        /*003c*/ 	.byte	0x03, 0x1b
        /*003e*/ 	.short	0x00ff


	//----- nvinfo : EIATTR_MERCURY_ISA_VERSION
	.align		4
        /*0040*/ 	.byte	0x03, 0x5f
        /*0042*/ 	.short	0x0101


	//----- nvinfo : EIATTR_VRC_CTA_INIT_COUNT
	.align		4
        /*0044*/ 	.byte	0x02, 0x4a
	.zero		1
	.zero		1


	//----- nvinfo : EIATTR_EXIT_INSTR_OFFSETS
	.align		4
        /*0048*/ 	.byte	0x04, 0x1c
        /*004a*/ 	.short	(.L_277 - .L_276)


	//   ....[0]....
.L_276:
        /*004c*/ 	.word	0x00000070


	//----- nvinfo : EIATTR_CBANK_PARAM_SIZE
	.align		4
.L_277:
        /*0050*/ 	.byte	0x03, 0x19
        /*0052*/ 	.short	0x0018


	//----- nvinfo : EIATTR_PARAM_CBANK
	.align		4
        /*0054*/ 	.byte	0x04, 0x0a
        /*0056*/ 	.short	(.L_279 - .L_278)
	.align		4
.L_278:
        /*0058*/ 	.word	index@(.nv.constant0._Z7dmul_rnPddd)
        /*005c*/ 	.short	0x0380
        /*005e*/ 	.short	0x0018


	//----- nvinfo : EIATTR_SW_WAR
	.align		4
.L_279:
        /*0060*/ 	.byte	0x04, 0x36
        /*0062*/ 	.short	(.L_281 - .L_280)
.L_280:
        /*0064*/ 	.word	0x00000008
.L_281:


//--------------------- .nv.info._Z7dmul_rdPddd   --------------------------
	.section	.nv.info._Z7dmul_rdPddd,"",@"SHT_CUDA_INFO"
	.sectionflags	@""
	.align	4


	//----- nvinfo : EIATTR_CUDA_API_VERSION
	.align		4
        /*0000*/ 	.byte	0x04, 0x37
        /*0002*/ 	.short	(.L_283 - .L_282)
.L_282:
        /*0004*/ 	.word	0x00000082


	//----- nvinfo : EIATTR_KPARAM_INFO
	.align		4
.L_283:
        /*0008*/ 	.byte	0x04, 0x17
        /*000a*/ 	.short	(.L_285 - .L_284)
.L_284:
        /*000c*/ 	.word	0x00000000
        /*0010*/ 	.short	0x0002
        /*0012*/ 	.short	0x0010
        /*0014*/ 	.byte	0x00, 0xf0, 0x21, 0x00


	//----- nvinfo : EIATTR_KPARAM_INFO
	.align		4
.L_285:
        /*0018*/ 	.byte	0x04, 0x17
        /*001a*/ 	.short	(.L_287 - .L_286)
.L_286:
        /*001c*/ 	.word	0x00000000
        /*0020*/ 	.short	0x0001
        /*0022*/ 	.short	0x0008
        /*0024*/ 	.byte	0x00, 0xf0, 0x21, 0x00


	//----- nvinfo : EIATTR_KPARAM_INFO
	.align		4
.L_287:
        /*0028*/ 	.byte	0x04, 0x17
        /*002a*/ 	.short	(.L_289 - .L_288)
.L_288:
        /*002c*/ 	.word	0x00000000
        /*0030*/ 	.short	0x0000
        /*0032*/ 	.short	0x0000
        /*0034*/ 	.byte	0x00, 0xf5, 0x21, 0x00


	//----- nvinfo : EIATTR_SPARSE_MMA_MASK
	.align		4
.L_289:
        /*0038*/ 	.byte	0x03, 0x50
        /*003a*/ 	.short	0x0000


	//----- nvinfo : EIATTR_MAXREG_COUNT
	.align		4
        /*003c*/ 	.byte	0x03, 0x1b
        /*003e*/ 	.short	0x00ff


	//----- nvinfo : EIATTR_MERCURY_ISA_VERSION
	.align		4
        /*0040*/ 	.byte	0x03, 0x5f
        /*0042*/ 	.short	0x0101


	//----- nvinfo : EIATTR_VRC_CTA_INIT_COUNT
	.align		4
        /*0044*/ 	.byte	0x02, 0x4a
	.zero		1
	.zero		1


	//----- nvinfo : EIATTR_EXIT_INSTR_OFFSETS
	.align		4
        /*0048*/ 	.byte	0x04, 0x1c
        /*004a*/ 	.short	(.L_291 - .L_290)


	//   ....[0]....
.L_290:
        /*004c*/ 	.word	0x00000070


	//----- nvinfo : EIATTR_CBANK_PARAM_SIZE
	.align		4
.L_291:
        /*0050*/ 	.byte	0x03, 0x19
        /*0052*/ 	.short	0x0018


	//----- nvinfo : EIATTR_PARAM_CBANK
	.align		4
        /*0054*/ 	.byte	0x04, 0x0a
        /*0056*/ 	.short	(.L_293 - .L_292)
	.align		4
.L_292:
        /*0058*/ 	.word	index@(.nv.constant0._Z7dmul_rdPddd)
        /*005c*/ 	.short	0x0380
        /*005e*/ 	.short	0x0018


	//----- nvinfo : EIATTR_SW_WAR
	.align		4
.L_293:
        /*0060*/ 	.byte	0x04, 0x36
        /*0062*/ 	.short	(.L_295 - .L_294)
.L_294:
        /*0064*/ 	.word	0x00000008
.L_295:


//--------------------- .nv.info._Z7dadd_rzPddd   --------------------------
	.section	.nv.info._Z7dadd_rzPddd,"",@"SHT_CUDA_INFO"
	.sectionflags	@""
	.align	4


	//----- nvinfo : EIATTR_CUDA_API_VERSION
	.align		4
        /*0000*/ 	.byte	0x04, 0x37
        /*0002*/ 	.short	(.L_297 - .L_296)
.L_296:
        /*0004*/ 	.word	0x00000082


	//----- nvinfo : EIATTR_KPARAM_INFO
	.align		4
.L_297:
        /*0008*/ 	.byte	0x04, 0x17
        /*000a*/ 	.short	(.L_299 - .L_298)
.L_298:
        /*000c*/ 	.word	0x00000000
        /*0010*/ 	.short	0x0002
        /*0012*/ 	.short	0x0010
        /*0014*/ 	.byte	0x00, 0xf0, 0x21, 0x00


	//----- nvinfo : EIATTR_KPARAM_INFO
	.align		4
.L_299:
        /*0018*/ 	.byte	0x04, 0x17
        /*001a*/ 	.short	(.L_301 - .L_300)
.L_300:
        /*001c*/ 	.word	0x00000000
        /*0020*/ 	.short	0x0001
        /*0022*/ 	.short	0x0008
        /*0024*/ 	.byte	0x00, 0xf0, 0x21, 0x00


	//----- nvinfo : EIATTR_KPARAM_INFO
	.align		4
.L_301:
        /*0028*/ 	.byte	0x04, 0x17
        /*002a*/ 	.short	(.L_303 - .L_302)
.L_302:
        /*002c*/ 	.word	0x00000000
        /*0030*/ 	.short	0x0000
        /*0032*/ 	.short	0x0000
        /*0034*/ 	.byte	0x00, 0xf5, 0x21, 0x00


	//----- nvinfo : EIATTR_SPARSE_MMA_MASK
	.align		4
.L_303:
        /*0038*/ 	.byte	0x03, 0x50
        /*003a*/ 	.short	0x0000


	//----- nvinfo : EIATTR_MAXREG_COUNT
	.align		4
        /*003c*/ 	.byte	0x03, 0x1b
        /*003e*/ 	.short	0x00ff


	//----- nvinfo : EIATTR_MERCURY_ISA_VERSION
	.align		4
        /*0040*/ 	.byte	0x03, 0x5f
        /*0042*/ 	.short	0x0101


	//----- nvinfo : EIATTR_VRC_CTA_INIT_COUNT
	.align		4
        /*0044*/ 	.byte	0x02, 0x4a
	.zero		1
	.zero		1


	//----- nvinfo : EIATTR_EXIT_INSTR_OFFSETS
	.align		4
        /*0048*/ 	.byte	0x04, 0x1c
        /*004a*/ 	.short	(.L_305 - .L_304)


	//   ....[0]....
.L_304:
        /*004c*/ 	.word	0x00000070


	//----- nvinfo : EIATTR_CBANK_PARAM_SIZE
	.align		4
.L_305:
        /*0050*/ 	.byte	0x03, 0x19
        /*0052*/ 	.short	0x0018


	//----- nvinfo : EIATTR_PARAM_CBANK
	.align		4
        /*0054*/ 	.byte	0x04, 0x0a
        /*0056*/ 	.short	(.L_307 - .L_306)
	.align		4
.L_306:
        /*0058*/ 	.word	index@(.nv.constant0._Z7dadd_rzPddd)
        /*005c*/ 	.short	0x0380
        /*005e*/ 	.short	0x0018


	//----- nvinfo : EIATTR_SW_WAR
	.align		4
.L_307:
        /*0060*/ 	.byte	0x04, 0x36
        /*0062*/ 	.short	(.L_309 - .L_308)
.L_308:
        /*0064*/ 	.word	0x00000008
.L_309:


//--------------------- .nv.info._Z7dadd_ruPddd   --------------------------
	.section	.nv.info._Z7dadd_ruPddd,"",@"SHT_CUDA_INFO"
	.sectionflags	@""
	.align	4


	//----- nvinfo : EIATTR_CUDA_API_VERSION
	.align		4
        /*0000*/ 	.byte	0x04, 0x37
        /*0002*/ 	.short	(.L_311 - .L_310)
.L_310:
        /*0004*/ 	.word	0x00000082


	//----- nvinfo : EIATTR_KPARAM_INFO
	.align		4
.L_311:
        /*0008*/ 	.byte	0x04, 0x17
        /*000a*/ 	.short	(.L_313 - .L_312)
.L_312:
        /*000c*/ 	.word	0x00000000
        /*0010*/ 	.short	0x0002
        /*0012*/ 	.short	0x0010
        /*0014*/ 	.byte	0x00, 0xf0, 0x21, 0x00


	//----- nvinfo : EIATTR_KPARAM_INFO
	.align		4
.L_313:
        /*0018*/ 	.byte	0x04, 0x17
        /*001a*/ 	.short	(.L_315 - .L_314)
.L_314:
        /*001c*/ 	.word	0x00000000
        /*0020*/ 	.short	0x0001
        /*0022*/ 	.short	0x0008
        /*0024*/ 	.byte	0x00, 0xf0, 0x21, 0x00


	//----- nvinfo : EIATTR_KPARAM_INFO
	.align		4
.L_315:
        /*0028*/ 	.byte	0x04, 0x17
        /*002a*/ 	.short	(.L_317 - .L_316)
.L_316:
        /*002c*/ 	.word	0x00000000
        /*0030*/ 	.short	0x0000
        /*0032*/ 	.short	0x0000
        /*0034*/ 	.byte	0x00, 0xf5, 0x21, 0x00


	//----- nvinfo : EIATTR_SPARSE_MMA_MASK
	.align		4
.L_317:
        /*0038*/ 	.byte	0x03, 0x50
        /*003a*/ 	.short	0x0000


	//----- nvinfo : EIATTR_MAXREG_COUNT
	.align		4
        /*003c*/ 	.byte	0x03, 0x1b
        /*003e*/ 	.short	0x00ff


	//----- nvinfo : EIATTR_MERCURY_ISA_VERSION
	.align		4
        /*0040*/ 	.byte	0x03, 0x5f
        /*0042*/ 	.short	0x0101


	//----- nvinfo : EIATTR_VRC_CTA_INIT_COUNT
	.align		4
        /*0044*/ 	.byte	0x02, 0x4a
	.zero		1
	.zero		1


	//----- nvinfo : EIATTR_EXIT_INSTR_OFFSETS
	.align		4
        /*0048*/ 	.byte	0x04, 0x1c
        /*004a*/ 	.short	(.L_319 - .L_318)


	//   ....[0]....
.L_318:
        /*004c*/ 	.word	0x00000070


	//----- nvinfo : EIATTR_CBANK_PARAM_SIZE
	.align		4
.L_319:
        /*0050*/ 	.byte	0x03, 0x19
        /*0052*/ 	.short	0x0018


	//----- nvinfo : EIATTR_PARAM_CBANK
	.align		4
        /*0054*/ 	.byte	0x04, 0x0a
        /*0056*/ 	.short	(.L_321 - .L_320)
	.align		4
.L_320:
        /*0058*/ 	.word	index@(.nv.constant0._Z7dadd_ruPddd)
        /*005c*/ 	.short	0x0380
        /*005e*/ 	.short	0x0018


	//----- nvinfo : EIATTR_SW_WAR
	.align		4
.L_321:
        /*0060*/ 	.byte	0x04, 0x36
        /*0062*/ 	.short	(.L_323 - .L_322)
.L_322:
        /*0064*/ 	.word	0x00000008
.L_323:


//--------------------- .nv.info._Z7dadd_rnPddd   --------------------------
	.section	.nv.info._Z7dadd_rnPddd,"",@"SHT_CUDA_INFO"
	.sectionflags	@""
	.align	4


	//----- nvinfo : EIATTR_CUDA_API_VERSION
	.align		4
        /*0000*/ 	.byte	0x04, 0x37
        /*0002*/ 	.short	(.L_325 - .L_324)
.L_324:
        /*0004*/ 	.word	0x00000082


	//----- nvinfo : EIATTR_KPARAM_INFO
	.align		4
.L_325:
        /*0008*/ 	.byte	0x04, 0x17
        /*000a*/ 	.short	(.L_327 - .L_326)
.L_326:
        /*000c*/ 	.word	0x00000000
        /*0010*/ 	.short	0x0002
        /*0012*/ 	.short	0x0010
        /*0014*/ 	.byte	0x00, 0xf0, 0x21, 0x00


	//----- nvinfo : EIATTR_KPARAM_INFO
	.align		4
.L_327:
        /*0018*/ 	.byte	0x04, 0x17
        /*001a*/ 	.short	(.L_329 - .L_328)
.L_328:
        /*001c*/ 	.word	0x00000000
        /*0020*/ 	.short	0x0001
        /*0022*/ 	.short	0x0008
        /*0024*/ 	.byte	0x00, 0xf0, 0x21, 0x00


	//----- nvinfo : EIATTR_KPARAM_INFO
	.align		4
.L_329:
        /*0028*/ 	.byte	0x04, 0x17
        /*002a*/ 	.short	(.L_331 - .L_330)
.L_330:
        /*002c*/ 	.word	0x00000000
        /*0030*/ 	.short	0x0000
        /*0032*/ 	.short	0x0000
        /*0034*/ 	.byte	0x00, 0xf5, 0x21, 0x00


	//----- nvinfo : EIATTR_SPARSE_MMA_MASK
	.align		4
.L_331:
        /*0038*/ 	.byte	0x03, 0x50
        /*003a*/ 	.short	0x0000


	//----- nvinfo : EIATTR_MAXREG_COUNT
	.align		4
        /*003c*/ 	.byte	0x03, 0x1b
        /*003e*/ 	.short	0x00ff


	//----- nvinfo : EIATTR_MERCURY_ISA_VERSION
	.align		4
        /*0040*/ 	.byte	0x03, 0x5f
        /*0042*/ 	.short	0x0101


	//----- nvinfo : EIATTR_VRC_CTA_INIT_COUNT
	.align		4
        /*0044*/ 	.byte	0x02, 0x4a
	.zero		1
	.zero		1


	//----- nvinfo : EIATTR_EXIT_INSTR_OFFSETS
	.align		4
        /*0048*/ 	.byte	0x04, 0x1c
        /*004a*/ 	.short	(.L_333 - .L_332)


	//   ....[0]....
.L_332:
        /*004c*/ 	.word	0x00000070


	//----- nvinfo : EIATTR_CBANK_PARAM_SIZE
	.align		4
.L_333:
        /*0050*/ 	.byte	0x03, 0x19
        /*0052*/ 	.short	0x0018


	//----- nvinfo : EIATTR_PARAM_CBANK
	.align		4
        /*0054*/ 	.byte	0x04, 0x0a
        /*0056*/ 	.short	(.L_335 - .L_334)
	.align		4
.L_334:
        /*0058*/ 	.word	index@(.nv.constant0._Z7dadd_rnPddd)
        /*005c*/ 	.short	0x0380
        /*005e*/ 	.short	0x0018


	//----- nvinfo : EIATTR_SW_WAR
	.align		4
.L_335:
        /*0060*/ 	.byte	0x04, 0x36
        /*0062*/ 	.short	(.L_337 - .L_336)
.L_336:
        /*0064*/ 	.word	0x00000008
.L_337:


//--------------------- .nv.info._Z7dadd_rdPddd   --------------------------
	.section	.nv.info._Z7dadd_rdPddd,"",@"SHT_CUDA_INFO"
	.sectionflags	@""
	.align	4


	//----- nvinfo : EIATTR_CUDA_API_VERSION
	.align		4
        /*0000*/ 	.byte	0x04, 0x37
        /*0002*/ 	.short	(.L_339 - .L_338)
.L_338:
        /*0004*/ 	.word	0x00000082


	//----- nvinfo : EIATTR_KPARAM_INFO
	.align		4
.L_339:
        /*0008*/ 	.byte	0x04, 0x17
        /*000a*/ 	.short	(.L_341 - .L_340)
.L_340:
        /*000c*/ 	.word	0x00000000
        /*0010*/ 	.short	0x0002
        /*0012*/ 	.short	0x0010
        /*0014*/ 	.byte	0x00, 0xf0, 0x21, 0x00


	//----- nvinfo : EIATTR_KPARAM_INFO
	.align		4
.L_341:
        /*0018*/ 	.byte	0x04, 0x17
        /*001a*/ 	.short	(.L_343 - .L_342)
.L_342:
        /*001c*/ 	.word	0x00000000
        /*0020*/ 	.short	0x0001
        /*0022*/ 	.short	0x0008
        /*0024*/ 	.byte	0x00, 0xf0, 0x21, 0x00


	//----- nvinfo : EIATTR_KPARAM_INFO
	.align		4
.L_343:
        /*0028*/ 	.byte	0x04, 0x17
        /*002a*/ 	.short	(.L_345 - .L_344)
.L_344:
        /*002c*/ 	.word	0x00000000
        /*0030*/ 	.short	0x0000
        /*0032*/ 	.short	0x0000
        /*0034*/ 	.byte	0x00, 0xf5, 0x21, 0x00


	//----- nvinfo : EIATTR_SPARSE_MMA_MASK
	.align		4
.L_345:
        /*0038*/ 	.byte	0x03, 0x50
        /*003a*/ 	.short	0x0000


	//----- nvinfo : EIATTR_MAXREG_COUNT
	.align		4
        /*003c*/ 	.byte	0x03, 0x1b
        /*003e*/ 	.short	0x00ff


	//----- nvinfo : EIATTR_MERCURY_ISA_VERSION
	.align		4
        /*0040*/ 	.byte	0x03, 0x5f
        /*0042*/ 	.short	0x0101


	//----- nvinfo : EIATTR_VRC_CTA_INIT_COUNT
	.align		4
        /*0044*/ 	.byte	0x02, 0x4a
	.zero		1
	.zero		1


	//----- nvinfo : EIATTR_EXIT_INSTR_OFFSETS
	.align		4
        /*0048*/ 	.byte	0x04, 0x1c
        /*004a*/ 	.short	(.L_347 - .L_346)


	//   ....[0]....
.L_346:
        /*004c*/ 	.word	0x00000070


	//----- nvinfo : EIATTR_CBANK_PARAM_SIZE
	.align		4
.L_347:
        /*0050*/ 	.byte	0x03, 0x19
        /*0052*/ 	.short	0x0018


	//----- nvinfo : EIATTR_PARAM_CBANK
	.align		4
        /*0054*/ 	.byte	0x04, 0x0a
        /*0056*/ 	.short	(.L_349 - .L_348)
	.align		4
.L_348:
        /*0058*/ 	.word	index@(.nv.constant0._Z7dadd_rdPddd)
        /*005c*/ 	.short	0x0380
        /*005e*/ 	.short	0x0018


	//----- nvinfo : EIATTR_SW_WAR
	.align		4
.L_349:
        /*0060*/ 	.byte	0x04, 0x36
        /*0062*/ 	.short	(.L_351 - .L_350)
.L_350:
        /*0064*/ 	.word	0x00000008
.L_351:


//--------------------- .nv.info._Z3_y1Pdd        --------------------------
	.section	.nv.info._Z3_y1Pdd,"",@"SHT_CUDA_INFO"
	.sectionflags	@""
	.align	4


	//----- nvinfo : EIATTR_CUDA_API_VERSION
	.align		4
        /*0000*/ 	.byte	0x04, 0x37
        /*0002*/ 	.short	(.L_353 - .L_352)
.L_352:
        /*0004*/ 	.word	0x00000082


	//----- nvinfo : EIATTR_KPARAM_INFO
	.align		4
.L_353:
        /*0008*/ 	.byte	0x04, 0x17
        /*000a*/ 	.short	(.L_355 - .L_354)
.L_354:
        /*000c*/ 	.word	0x00000000
        /*0010*/ 	.short	0x0001
        /*0012*/ 	.short	0x0008
        /*0014*/ 	.byte	0x00, 0xf0, 0x21, 0x00


	//----- nvinfo : EIATTR_KPARAM_INFO
	.align		4
.L_355:
        /*0018*/ 	.byte	0x04, 0x17
        /*001a*/ 	.short	(.L_357 - .L_356)
.L_356:
        /*001c*/ 	.word	0x00000000
        /*0020*/ 	.short	0x0000
        /*0022*/ 	.short	0x0000
        /*0024*/ 	.byte	0x00, 0xf5, 0x21, 0x00


	//----- nvinfo : EIATTR_SPARSE_MMA_MASK
	.align		4
.L_357:
        /*0028*/ 	.byte	0x03, 0x50
        /*002a*/ 	.short	0x0000


	//----- nvinfo : EIATTR_MAXREG_COUNT
	.align		4
        /*002c*/ 	.byte	0x03, 0x1b
        /*002e*/ 	.short	0x00ff


	//----- nvinfo : EIATTR_MERCURY_ISA_VERSION
	.align		4
        /*0030*/ 	.byte	0x03, 0x5f
        /*0032*/ 	.short	0x0101


	//----- nvinfo : EIATTR_VRC_CTA_INIT_COUNT
	.align		4
        /*0034*/ 	.byte	0x02, 0x4a
	.zero		1
	.zero		1


	//----- nvinfo : EIATTR_EXIT_INSTR_OFFSETS
	.align		4
        /*0038*/ 	.byte	0x04, 0x1c
        /*003a*/ 	.short	(.L_359 - .L_358)


	//   ....[0]....
.L_358:
        /*003c*/ 	.word	0x000037f0


	//----- nvinfo : EIATTR_CRS_STACK_SIZE
	.align		4
.L_359:
        /*0040*/ 	.byte	0x04, 0x1e
        /*0042*/ 	.short	(.L_361 - .L_360)
.L_360:
        /*0044*/ 	.word	0x00000000


	//----- nvinfo : EIATTR_CBANK_PARAM_SIZE
	.align		4
.L_361:
        /*0048*/ 	.byte	0x03, 0x19
        /*004a*/ 	.short	0x0010


	//----- nvinfo : EIATTR_PARAM_CBANK
	.align		4
        /*004c*/ 	.byte	0x04, 0x0a
        /*004e*/ 	.short	(.L_363 - .L_362)
	.align		4
.L_362:
        /*0050*/ 	.word	index@(.nv.constant0._Z3_y1Pdd)
        /*0054*/ 	.short	0x0380
        /*0056*/ 	.short	0x0010


	//----- nvinfo : EIATTR_SW_WAR
	.align		4
.L_363:
        /*0058*/ 	.byte	0x04, 0x36
        /*005a*/ 	.short	(.L_365 - .L_364)
.L_364:
        /*005c*/ 	.word	0x00000008
.L_365:


//--------------------- .nv.info._Z3_y0Pdd        --------------------------
	.section	.nv.info._Z3_y0Pdd,"",@"SHT_CUDA_INFO"
	.sectionflags	@""
	.align	4


	//----- nvinfo : EIATTR_CUDA_API_VERSION
	.align		4
        /*0000*/ 	.byte	0x04, 0x37
        /*0002*/ 	.short	(.L_367 - .L_366)
.L_366:
        /*0004*/ 	.word	0x00000082


	//----- nvinfo : EIATTR_KPARAM_INFO
	.align		4
.L_367:
        /*0008*/ 	.byte	0x04, 0x17
        /*000a*/ 	.short	(.L_369 - .L_368)
.L_368:
        /*000c*/ 	.word	0x00000000
        /*0010*/ 	.short	0x0001
        /*0012*/ 	.short	0x0008
        /*0014*/ 	.byte	0x00, 0xf0, 0x21, 0x00


	//----- nvinfo : EIATTR_KPARAM_INFO
	.align		4
.L_369:
        /*0018*/ 	.byte	0x04, 0x17
        /*001a*/ 	.short	(.L_371 - .L_370)
.L_370:
        /*001c*/ 	.word	0x00000000
        /*0020*/ 	.short	0x0000
        /*0022*/ 	.short	0x0000
        /*0024*/ 	.byte	0x00, 0xf5, 0x21, 0x00


	//----- nvinfo : EIATTR_SPARSE_MMA_MASK
	.align		4
.L_371:
        /*0028*/ 	.byte	0x03, 0x50
        /*002a*/ 	.short	0x0000


	//----- nvinfo : EIATTR_MAXREG_COUNT
	.align		4
        /*002c*/ 	.byte	0x03, 0x1b
        /*002e*/ 	.short	0x00ff


	//----- nvinfo : EIATTR_MERCURY_ISA_VERSION
	.align		4
        /*0030*/ 	.byte	0x03, 0x5f
        /*0032*/ 	.short	0x0101


	//----- nvinfo : EIATTR_VRC_CTA_INIT_COUNT
	.align		4
        /*0034*/ 	.byte	0x02, 0x4a
	.zero		1
	.zero		1


	//----- nvinfo : EIATTR_EXIT_INSTR_OFFSETS
	.align		4
        /*0038*/ 	.byte	0x04, 0x1c
        /*003a*/ 	.short	(.L_373 - .L_372)


	//   ....[0]....
.L_372:
        /*003c*/ 	.word	0x000036c0


	//----- nvinfo : EIATTR_CRS_STACK_SIZE
	.align		4
.L_373:
        /*0040*/ 	.byte	0x04, 0x1e
        /*0042*/ 	.short	(.L_375 - .L_374)
.L_374:
        /*0044*/ 	.word	0x00000000


	//----- nvinfo : EIATTR_CBANK_PARAM_SIZE
	.align		4
.L_375:
        /*0048*/ 	.byte	0x03, 0x19
        /*004a*/ 	.short	0x0010


	//----- nvinfo : EIATTR_PARAM_CBANK
	.align		4
        /*004c*/ 	.byte	0x04, 0x0a
        /*004e*/ 	.short	(.L_377 - .L_376)
	.align		4
.L_376:
        /*0050*/ 	.word	index@(.nv.constant0._Z3_y0Pdd)
        /*0054*/ 	.short	0x0380
        /*0056*/ 	.short	0x0010


	//----- nvinfo : EIATTR_SW_WAR
	.align		4
.L_377:
        /*0058*/ 	.byte	0x04, 0x36
        /*005a*/ 	.short	(.L_379 - .L_378)
.L_378:
        /*005c*/ 	.word	0x00000008
.L_379:


//--------------------- .nv.info._Z6_rnormPdiPKd  --------------------------
	.section	.nv.info._Z6_rnormPdiPKd,"",@"SHT_CUDA_INFO"
	.sectionflags	@""
	.align	4


	//----- nvinfo : EIATTR_CUDA_API_VERSION
	.align		4
        /*0000*/ 	.byte	0x04, 0x37
        /*0002*/ 	.short	(.L_381 - .L_380)
.L_380:
        /*0004*/ 	.word	0x00000082


	//----- nvinfo : EIATTR_KPARAM_INFO
	.align		4
.L_381:
        /*0008*/ 	.byte	0x04, 0x17
        /*000a*/ 	.short	(.L_383 - .L_382)
.L_382:
        /*000c*/ 	.word	0x00000000
        /*0010*/ 	.short	0x0002
        /*0012*/ 	.short	0x0010
        /*0014*/ 	.byte	0x00, 0xf5, 0x21, 0x00


	//----- nvinfo : EIATTR_KPARAM_INFO
	.align		4
.L_383:
        /*0018*/ 	.byte	0x04, 0x17
        /*001a*/ 	.short	(.L_385 - .L_384)
.L_384:
        /*001c*/ 	.word	0x00000000
        /*0020*/ 	.short	0x0001
        /*0022*/ 	.short	0x0008
        /*0024*/ 	.byte	0x00, 0xf0, 0x11, 0x00


	//----- nvinfo : EIATTR_KPARAM_INFO
	.align		4
.L_385:
        /*0028*/ 	.byte	0x04, 0x17
        /*002a*/ 	.short	(.L_387 - .L_386)
.L_386:
        /*002c*/ 	.word	0x00000000
        /*0030*/ 	.short	0x0000
        /*0032*/ 	.short	0x0000
        /*0034*/ 	.byte	0x00, 0xf5, 0x21, 0x00


	//----- nvinfo : EIATTR_SPARSE_MMA_MASK
	.align		4
.L_387:
        /*0038*/ 	.byte	0x03, 0x50
        /*003a*/ 	.short	0x0000


	//----- nvinfo : EIATTR_MAXREG_COUNT
	.align		4
        /*003c*/ 	.byte	0x03, 0x1b
        /*003e*/ 	.short	0x00ff


	//----- nvinfo : EIATTR_MERCURY_ISA_VERSION
	.align		4
        /*0040*/ 	.byte	0x03, 0x5f
        /*0042*/ 	.short	0x0101


	//----- nvinfo : EIATTR_VRC_CTA_INIT_COUNT
	.align		4
        /*0044*/ 	.byte	0x02, 0x4a
	.zero		1
	.zero		1


	//----- nvinfo : EIATTR_EXIT_INSTR_OFFSETS
	.align		4
        /*0048*/ 	.byte	0x04, 0x1c
        /*004a*/ 	.short	(.L_389 - .L_388)


	//   ....[0]....
.L_388:
        /*004c*/ 	.word	0x00001fe0


	//----- nvinfo : EIATTR_CRS_STACK_SIZE
	.align		4
.L_389:
        /*0050*/ 	.byte	0x04, 0x1e
        /*0052*/ 	.short	(.L_391 - .L_390)
.L_390:
        /*0054*/ 	.word	0x00000000


	//----- nvinfo : EIATTR_CBANK_PARAM_SIZE
	.align		4
.L_391:
        /*0058*/ 	.byte	0x03, 0x19
        /*005a*/ 	.short	0x0018


	//----- nvinfo : EIATTR_PARAM_CBANK
	.align		4
        /*005c*/ 	.byte	0x04, 0x0a
        /*005e*/ 	.short	(.L_393 - .L_392)
	.align		4
.L_392:
        /*0060*/ 	.word	index@(.nv.constant0._Z6_rnormPdiPKd)
        /*0064*/ 	.short	0x0380
        /*0066*/ 	.short	0x0018


	//----- nvinfo : EIATTR_SW_WAR
	.align		4
.L_393:
        /*0068*/ 	.byte	0x04, 0x36
        /*006a*/ 	.short	(.L_395 - .L_394)
.L_394:
        /*006c*/ 	.word	0x00000008
.L_395:


//--------------------- .nv.info._Z11_normcdfinvPdd --------------------------
	.section	.nv.info._Z11_normcdfinvPdd,"",@"SHT_CUDA_INFO"
	.sectionflags	@""
	.align	4


	//----- nvinfo : EIATTR_CUDA_API_VERSION
	.align		4
        /*0000*/ 	.byte	0x04, 0x37
        /*0002*/ 	.short	(.L_397 - .L_396)
.L_396:
        /*0004*/ 	.word	0x00000082


	//----- nvinfo : EIATTR_KPARAM_INFO
	.align		4
.L_397:
        /*0008*/ 	.byte	0x04, 0x17
        /*000a*/ 	.short	(.L_399 - .L_398)
.L_398:
        /*000c*/ 	.word	0x00000000
        /*0010*/ 	.short	0x0001
        /*0012*/ 	.short	0x0008
        /*0014*/ 	.byte	0x00, 0xf0, 0x21, 0x00


	//----- nvinfo : EIATTR_KPARAM_INFO
	.align		4
.L_399:
        /*0018*/ 	.byte	0x04, 0x17
        /*001a*/ 	.short	(.L_401 - .L_400)
.L_400:
        /*001c*/ 	.word	0x00000000
        /*0020*/ 	.short	0x0000
        /*0022*/ 	.short	0x0000
        /*0024*/ 	.byte	0x00, 0xf5, 0x21, 0x00


	//----- nvinfo : EIATTR_SPARSE_MMA_MASK
	.align		4
.L_401:
        /*0028*/ 	.byte	0x03, 0x50
        /*002a*/ 	.short	0x0000


	//----- nvinfo : EIATTR_MAXREG_COUNT
	.align		4
        /*002c*/ 	.byte	0x03, 0x1b
        /*002e*/ 	.short	0x00ff


	//----- nvinfo : EIATTR_MERCURY_ISA_VERSION
	.align		4
        /*0030*/ 	.byte	0x03, 0x5f
        /*0032*/ 	.short	0x0101


	//----- nvinfo : EIATTR_VRC_CTA_INIT_COUNT
	.align		4
        /*0034*/ 	.byte	0x02, 0x4a
	.zero		1
	.zero		1


	//----- nvinfo : EIATTR_EXIT_INSTR_OFFSETS
	.align		4
        /*0038*/ 	.byte	0x04, 0x1c
        /*003a*/ 	.short	(.L_403 - .L_402)


	//   ....[0]....
.L_402:
        /*003c*/ 	.word	0x00001b70


	//----- nvinfo : EIATTR_CRS_STACK_SIZE
	.align		4
.L_403:
        /*0040*/ 	.byte	0x04, 0x1e
        /*0042*/ 	.short	(.L_405 - .L_404)
.L_404:
        /*0044*/ 	.word	0x00000000


	//----- nvinfo : EIATTR_CBANK_PARAM_SIZE
	.align		4
.L_405:
        /*0048*/ 	.byte	0x03, 0x19
        /*004a*/ 	.short	0x0010


	//----- nvinfo : EIATTR_PARAM_CBANK
	.align		4
        /*004c*/ 	.byte	0x04, 0x0a
        /*004e*/ 	.short	(.L_407 - .L_406)
	.align		4
.L_406:
        /*0050*/ 	.word	index@(.nv.constant0._Z11_normcdfinvPdd)
        /*0054*/ 	.short	0x0380
        /*0056*/ 	.short	0x0010


	//----- nvinfo : EIATTR_SW_WAR
	.align		4
.L_407:
        /*0058*/ 	.byte	0x04, 0x36
        /*005a*/ 	.short	(.L_409 - .L_408)
.L_408:
        /*005c*/ 	.word	0x00000008
.L_409:


//--------------------- .nv.info._Z8_normcdfPdd   --------------------------
	.section	.nv.info._Z8_normcdfPdd,"",@"SHT_CUDA_INFO"
	.sectionflags	@""
	.align	4


	//----- nvinfo : EIATTR_CUDA_API_VERSION
	.align		4
        /*0000*/ 	.byte	0x04, 0x37
        /*0002*/ 	.short	(.L_411 - .L_410)
.L_410:
        /*0004*/ 	.word	0x00000082


	//----- nvinfo : EIATTR_KPARAM_INFO
	.align		4
.L_411:
        /*0008*/ 	.byte	0x04, 0x17
        /*000a*/ 	.short	(.L_413 - .L_412)
.L_412:
        /*000c*/ 	.word	0x00000000
        /*0010*/ 	.short	0x0001
        /*0012*/ 	.short	0x0008
        /*0014*/ 	.byte	0x00, 0xf0, 0x21, 0x00


	//----- nvinfo : EIATTR_KPARAM_INFO
	.align		4
.L_413:
        /*0018*/ 	.byte	0x04, 0x17
        /*001a*/ 	.short	(.L_415 - .L_414)
.L_414:
        /*001c*/ 	.word	0x00000000
        /*0020*/ 	.short	0x0000
        /*0022*/ 	.short	0x0000
        /*0024*/ 	.byte	0x00, 0xf5, 0x21, 0x00


	//----- nvinfo : EIATTR_SPARSE_MMA_MASK
	.align		4
.L_415:
        /*0028*/ 	.byte	0x03, 0x50
        /*002a*/ 	.short	0x0000


	//----- nvinfo : EIATTR_MAXREG_COUNT
	.align		4
        /*002c*/ 	.byte	0x03, 0x1b
        /*002e*/ 	.short	0x00ff


	//----- nvinfo : EIATTR_MERCURY_ISA_VERSION
	.align		4
        /*0030*/ 	.byte	0x03, 0x5f
        /*0032*/ 	.short	0x0101


	//----- nvinfo : EIATTR_VRC_CTA_INIT_COUNT
	.align		4
        /*0034*/ 	.byte	0x02, 0x4a
	.zero		1
	.zero		1


	//----- nvinfo : EIATTR_EXIT_INSTR_OFFSETS
	.align		4
        /*0038*/ 	.byte	0x04, 0x1c
        /*003a*/ 	.short	(.L_417 - .L_416)


	//   ....[0]....
.L_416:
        /*003c*/ 	.word	0x00000c00


	//----- nvinfo : EIATTR_CBANK_PARAM_SIZE
	.align		4
.L_417:
        /*0040*/ 	.byte	0x03, 0x19
        /*0042*/ 	.short	0x0010


	//----- nvinfo : EIATTR_PARAM_CBANK
	.align		4
        /*0044*/ 	.byte	0x04, 0x0a
        /*0046*/ 	.short	(.L_419 - .L_418)
	.align		4
.L_418:
        /*0048*/ 	.word	index@(.nv.constant0._Z8_normcdfPdd)
        /*004c*/ 	.short	0x0380
        /*004e*/ 	.short	0x0010


	//----- nvinfo : EIATTR_SW_WAR
	.align		4
.L_419:
        /*0050*/ 	.byte	0x04, 0x36
        /*0052*/ 	.short	(.L_421 - .L_420)
.L_420:
        /*0054*/ 	.word	0x00000008
.L_421:


//--------------------- .nv.info._Z5_normPdiPKd   --------------------------
	.section	.nv.info._Z5_normPdiPKd,"",@"SHT_CUDA_INFO"
	.sectionflags	@""
	.align	4


	//----- nvinfo : EIATTR_CUDA_API_VERSION
	.align		4
        /*0000*/ 	.byte	0x04, 0x37
        /*0002*/ 	.short	(.L_423 - .L_422)
.L_422:
        /*0004*/ 	.word	0x00000082


	//----- nvinfo : EIATTR_KPARAM_INFO
	.align		4
.L_423:
        /*0008*/ 	.byte	0x04, 0x17
        /*000a*/ 	.short	(.L_425 - .L_424)
.L_424:
        /*000c*/ 	.word	0x00000000
        /*0010*/ 	.short	0x0002
        /*0012*/ 	.short	0x0010
        /*0014*/ 	.byte	0x00, 0xf5, 0x21, 0x00


	//----- nvinfo : EIATTR_KPARAM_INFO
	.align		4
.L_425:
        /*0018*/ 	.byte	0x04, 0x17
        /*001a*/ 	.short	(.L_427 - .L_426)
.L_426:
        /*001c*/ 	.word	0x00000000
        /*0020*/ 	.short	0x0001
        /*0022*/ 	.short	0x0008
        /*0024*/ 	.byte	0x00, 0xf0, 0x11, 0x00


	//----- nvinfo : EIATTR_KPARAM_INFO
	.align		4
.L_427:
        /*0028*/ 	.byte	0x04, 0x17
        /*002a*/ 	.short	(.L_429 - .L_428)
.L_428:
        /*002c*/ 	.word	0x00000000
        /*0030*/ 	.short	0x0000
        /*0032*/ 	.short	0x0000
        /*0034*/ 	.byte	0x00, 0xf5, 0x21, 0x00


	//----- nvinfo : EIATTR_SPARSE_MMA_MASK
	.align		4
.L_429:
        /*0038*/ 	.byte	0x03, 0x50
        /*003a*/ 	.short	0x0000


	//----- nvinfo : EIATTR_MAXREG_COUNT
	.align		4
        /*003c*/ 	.byte	0x03, 0x1b
        /*003e*/ 	.short	0x00ff


	//----- nvinfo : EIATTR_MERCURY_ISA_VERSION
	.align		4
        /*0040*/ 	.byte	0x03, 0x5f
        /*0042*/ 	.short	0x0101


	//----- nvinfo : EIATTR_VRC_CTA_INIT_COUNT
	.align		4
        /*0044*/ 	.byte	0x02, 0x4a
	.zero		1
	.zero		1


	//----- nvinfo : EIATTR_EXIT_INSTR_OFFSETS
	.align		4
        /*0048*/ 	.byte	0x04, 0x1c
        /*004a*/ 	.short	(.L_431 - .L_430)


	//   ....[0]....
.L_430:
        /*004c*/ 	.word	0x00002070


	//----- nvinfo : EIATTR_CBANK_PARAM_SIZE
	.align		4
.L_431:
        /*0050*/ 	.byte	0x03, 0x19
        /*0052*/ 	.short	0x0018


	//----- nvinfo : EIATTR_PARAM_CBANK
	.align		4
        /*0054*/ 	.byte	0x04, 0x0a
        /*0056*/ 	.short	(.L_433 - .L_432)
	.align		4
.L_432:
        /*0058*/ 	.word	index@(.nv.constant0._Z5_normPdiPKd)
        /*005c*/ 	.short	0x0380
        /*005e*/ 	.short	0x0018


	//----- nvinfo : EIATTR_SW_WAR
	.align		4
.L_433:
        /*0060*/ 	.byte	0x04, 0x36
        /*0062*/ 	.short	(.L_435 - .L_434)
.L_434:
        /*0064*/ 	.word	0x00000008
.L_435:


//--------------------- .nv.info._Z11setVecValuePdd --------------------------
	.section	.nv.info._Z11setVecValuePdd,"",@"SHT_CUDA_INFO"
	.sectionflags	@""
	.align	4


	//----- nvinfo : EIATTR_CUDA_API_VERSION
	.align		4
        /*0000*/ 	.byte	0x04, 0x37
        /*0002*/ 	.short	(.L_437 - .L_436)
.L_436:
        /*0004*/ 	.word	0x00000082


	//----- nvinfo : EIATTR_KPARAM_INFO
	.align		4
.L_437:
        /*0008*/ 	.byte	0x04, 0x17
        /*000a*/ 	.short	(.L_439 - .L_438)
.L_438:
        /*000c*/ 	.word	0x00000000
        /*0010*/ 	.short	0x0001
        /*0012*/ 	.short	0x0008
        /*0014*/ 	.byte	0x00, 0xf0, 0x21, 0x00


	//----- nvinfo : EIATTR_KPARAM_INFO
	.align		4
.L_439:
        /*0018*/ 	.byte	0x04, 0x17
        /*001a*/ 	.short	(.L_441 - .L_440)
.L_440:
        /*001c*/ 	.word	0x00000000
        /*0020*/ 	.short	0x0000
        /*0022*/ 	.short	0x0000
        /*0024*/ 	.byte	0x00, 0xf5, 0x21, 0x00


	//----- nvinfo : EIATTR_SPARSE_MMA_MASK
	.align		4
.L_441:
        /*0028*/ 	.byte	0x03, 0x50
        /*002a*/ 	.short	0x0000


	//----- nvinfo : EIATTR_MAXREG_COUNT
	.align		4
        /*002c*/ 	.byte	0x03, 0x1b
        /*002e*/ 	.short	0x00ff


	//----- nvinfo : EIATTR_MERCURY_ISA_VERSION
	.align		4
        /*0030*/ 	.byte	0x03, 0x5f
        /*0032*/ 	.short	0x0101


	//----- nvinfo : EIATTR_VRC_CTA_INIT_COUNT
	.align		4
        /*0034*/ 	.byte	0x02, 0x4a
	.zero		1
	.zero		1


	//----- nvinfo : EIATTR_EXIT_INSTR_OFFSETS
	.align		4
        /*0038*/ 	.byte	0x04, 0x1c
        /*003a*/ 	.short	(.L_443 - .L_442)


	//   ....[0]....
.L_442:
        /*003c*/ 	.word	0x00000050


	//----- nvinfo : EIATTR_CBANK_PARAM_SIZE
	.align		4
.L_443:
        /*0040*/ 	.byte	0x03, 0x19
        /*0042*/ 	.short	0x0010


	//----- nvinfo : EIATTR_PARAM_CBANK
	.align		4
        /*0044*/ 	.byte	0x04, 0x0a
        /*0046*/ 	.short	(.L_445 - .L_444)
	.align		4
.L_444:
        /*0048*/ 	.word	index@(.nv.constant0._Z11setVecValuePdd)
        /*004c*/ 	.short	0x0380
        /*004e*/ 	.short	0x0010


	//----- nvinfo : EIATTR_SW_WAR
	.align		4
.L_445:
        /*0050*/ 	.byte	0x04, 0x36
        /*0052*/ 	.short	(.L_447 - .L_446)
.L_446:
        /*0054*/ 	.word	0x00000008
.L_447:


//--------------------- .nv.info._Z3_j1Pdd        --------------------------
	.section	.nv.info._Z3_j1Pdd,"",@"SHT_CUDA_INFO"
	.sectionflags	@""
	.align	4


	//----- nvinfo : EIATTR_CUDA_API_VERSION
	.align		4
        /*0000*/ 	.byte	0x04, 0x37
        /*0002*/ 	.short	(.L_449 - .L_448)
.L_448:
        /*0004*/ 	.word	0x00000082


	//----- nvinfo : EIATTR_KPARAM_INFO
	.align		4
.L_449:
        /*0008*/ 	.byte	0x04, 0x17
        /*000a*/ 	.short	(.L_451 - .L_450)
.L_450:
        /*000c*/ 	.word	0x00000000
        /*0010*/ 	.short	0x0001
        /*0012*/ 	.short	0x0008
        /*0014*/ 	.byte	0x00, 0xf0, 0x21, 0x00


	//----- nvinfo : EIATTR_KPARAM_INFO
	.align		4
.L_451:
        /*0018*/ 	.byte	0x04, 0x17
        /*001a*/ 	.short	(.L_453 - .L_452)
.L_452:
        /*001c*/ 	.word	0x00000000
        /*0020*/ 	.short	0x0000
        /*0022*/ 	.short	0x0000
        /*0024*/ 	.byte	0x00, 0xf5, 0x21, 0x00


	//----- nvinfo : EIATTR_SPARSE_MMA_MASK
	.align		4
.L_453:
        /*0028*/ 	.byte	0x03, 0x50
        /*002a*/ 	.short	0x0000


	//----- nvinfo : EIATTR_MAXREG_COUNT
	.align		4
        /*002c*/ 	.byte	0x03, 0x1b
        /*002e*/ 	.short	0x00ff


	//----- nvinfo : EIATTR_MERCURY_ISA_VERSION
	.align		4
        /*0030*/ 	.byte	0x03, 0x5f
        /*0032*/ 	.short	0x0101


	//----- nvinfo : EIATTR_VRC_CTA_INIT_COUNT
	.align		4
        /*0034*/ 	.byte	0x02, 0x4a
	.zero		1
	.zero		1


	//----- nvinfo : EIATTR_EXIT_INSTR_OFFSETS
	.align		4
        /*0038*/ 	.byte	0x04, 0x1c
        /*003a*/ 	.short	(.L_455 - .L_454)


	//   ....[0]....
.L_454:
        /*003c*/ 	.word	0x00001610


	//----- nvinfo : EIATTR_CRS_STACK_SIZE
	.align		4
.L_455:
        /*0040*/ 	.byte	0x04, 0x1e
        /*0042*/ 	.short	(.L_457 - .L_456)
.L_456:
        /*0044*/ 	.word	0x00000000


	//----- nvinfo : EIATTR_CBANK_PARAM_SIZE
	.align		4
.L_457:
        /*0048*/ 	.byte	0x03, 0x19
        /*004a*/ 	.short	0x0010


	//----- nvinfo : EIATTR_PARAM_CBANK
	.align		4
        /*004c*/ 	.byte	0x04, 0x0a
        /*004e*/ 	.short	(.L_459 - .L_458)
	.align		4
.L_458:
        /*0050*/ 	.word	index@(.nv.constant0._Z3_j1Pdd)
        /*0054*/ 	.short	0x0380
        /*0056*/ 	.short	0x0010


	//----- nvinfo : EIATTR_SW_WAR
	.align		4
.L_459:
        /*0058*/ 	.byte	0x04, 0x36
        /*005a*/ 	.short	(.L_461 - .L_460)
.L_460:
        /*005c*/ 	.word	0x00000008
.L_461:


//--------------------- .nv.info._Z3_j0Pdd        --------------------------
	.section	.nv.info._Z3_j0Pdd,"",@"SHT_CUDA_INFO"
	.sectionflags	@""
	.align	4


	//----- nvinfo : EIATTR_CUDA_API_VERSION
	.align		4
        /*0000*/ 	.byte	0x04, 0x37
        /*0002*/ 	.short	(.L_463 - .L_462)
.L_462:
        /*0004*/ 	.word	0x00000082


	//----- nvinfo : EIATTR_KPARAM_INFO
	.align		4
.L_463:
        /*0008*/ 	.byte	0x04, 0x17
        /*000a*/ 	.short	(.L_465 - .L_464)
.L_464:
        /*000c*/ 	.word	0x00000000
        /*0010*/ 	.short	0x0001
        /*0012*/ 	.short	0x0008
        /*0014*/ 	.byte	0x00, 0xf0, 0x21, 0x00


	//----- nvinfo : EIATTR_KPARAM_INFO
	.align		4
.L_465:
        /*0018*/ 	.byte	0x04, 0x17
        /*001a*/ 	.short	(.L_467 - .L_466)
.L_466:
        /*001c*/ 	.word	0x00000000
        /*0020*/ 	.short	0x0000
        /*0022*/ 	.short	0x0000
        /*0024*/ 	.byte	0x00, 0xf5, 0x21, 0x00


	//----- nvinfo : EIATTR_SPARSE_MMA_MASK
	.align		4
.L_467:
        /*0028*/ 	.byte	0x03, 0x50
        /*002a*/ 	.short	0x0000


	//----- nvinfo : EIATTR_MAXREG_COUNT
	.align		4
        /*002c*/ 	.byte	0x03, 0x1b
        /*002e*/ 	.short	0x00ff


	//----- nvinfo : EIATTR_MERCURY_ISA_VERSION
	.align		4
        /*0030*/ 	.byte	0x03, 0x5f
        /*0032*/ 	.short	0x0101


	//----- nvinfo : EIATTR_VRC_CTA_INIT_COUNT
	.align		4
        /*0034*/ 	.byte	0x02, 0x4a
	.zero		1
	.zero		1


	//----- nvinfo : EIATTR_EXIT_INSTR_OFFSETS
	.align		4
        /*0038*/ 	.byte	0x04, 0x1c
        /*003a*/ 	.short	(.L_469 - .L_468)


	//   ....[0]....
.L_468:
        /*003c*/ 	.word	0x000015e0


	//----- nvinfo : EIATTR_CRS_STACK_SIZE
	.align		4
.L_469:
        /*0040*/ 	.byte	0x04, 0x1e
        /*0042*/ 	.short	(.L_471 - .L_470)
.L_470:
        /*0044*/ 	.word	0x00000000


	//----- nvinfo : EIATTR_CBANK_PARAM_SIZE
	.align		4
.L_471:
        /*0048*/ 	.byte	0x03, 0x19
        /*004a*/ 	.short	0x0010


	//----- nvinfo : EIATTR_PARAM_CBANK
	.align		4
        /*004c*/ 	.byte	0x04, 0x0a
        /*004e*/ 	.short	(.L_473 - .L_472)
	.align		4
.L_472:
        /*0050*/ 	.word	index@(.nv.constant0._Z3_j0Pdd)
        /*0054*/ 	.short	0x0380
        /*0056*/ 	.short	0x0010


	//----- nvinfo : EIATTR_SW_WAR
	.align		4
.L_473:
        /*0058*/ 	.byte	0x04, 0x36
        /*005a*/ 	.short	(.L_475 - .L_474)
.L_474:
        /*005c*/ 	.word	0x00000008
.L_475:


//--------------------- .nv.info._Z7_erfinvPdd    --------------------------
	.section	.nv.info._Z7_erfinvPdd,"",@"SHT_CUDA_INFO"
	.sectionflags	@""
	.align	4


	//----- nvinfo : EIATTR_CUDA_API_VERSION
	.align		4
        /*0000*/ 	.byte	0x04, 0x37
        /*0002*/ 	.short	(.L_477 - .L_476)
.L_476:
        /*0004*/ 	.word	0x00000082


	//----- nvinfo : EIATTR_KPARAM_INFO
	.align		4
.L_477:
        /*0008*/ 	.byte	0x04, 0x17
        /*000a*/ 	.short	(.L_479 - .L_478)
.L_478:
        /*000c*/ 	.word	0x00000000
        /*0010*/ 	.short	0x0001
        /*0012*/ 	.short	0x0008
        /*0014*/ 	.byte	0x00, 0xf0, 0x21, 0x00


	//----- nvinfo : EIATTR_KPARAM_INFO
	.align		4
.L_479:
        /*0018*/ 	.byte	0x04, 0x17
        /*001a*/ 	.short	(.L_481 - .L_480)
.L_480:
        /*001c*/ 	.word	0x00000000
        /*0020*/ 	.short	0x0000
        /*0022*/ 	.short	0x0000
        /*0024*/ 	.byte	0x00, 0xf5, 0x21, 0x00


	//----- nvinfo : EIATTR_SPARSE_MMA_MASK
	.align		4
.L_481:
        /*0028*/ 	.byte	0x03, 0x50
        /*002a*/ 	.short	0x0000


	//----- nvinfo : EIATTR_MAXREG_COUNT
	.align		4
        /*002c*/ 	.byte	0x03, 0x1b
        /*002e*/ 	.short	0x00ff


	//----- nvinfo : EIATTR_MERCURY_ISA_VERSION
	.align		4
        /*0030*/ 	.byte	0x03, 0x5f
        /*0032*/ 	.short	0x0101


	//----- nvinfo : EIATTR_VRC_CTA_INIT_COUNT
	.align		4
        /*0034*/ 	.byte	0x02, 0x4a
	.zero		1
	.zero		1


	//----- nvinfo : EIATTR_EXIT_INSTR_OFFSETS
	.align		4
        /*0038*/ 	.byte	0x04, 0x1c
        /*003a*/ 	.short	(.L_483 - .L_482)


	//   ....[0]....
.L_482:
        /*003c*/ 	.word	0x00001160


	//----- nvinfo : EIATTR_CRS_STACK_SIZE
	.align		4
.L_483:
        /*0040*/ 	.byte	0x04, 0x1e
        /*0042*/ 	.short	(.L_485 - .L_484)
.L_484:
        /*0044*/ 	.word	0x00000000


	//----- nvinfo : EIATTR_CBANK_PARAM_SIZE
	.align		4
.L_485:
        /*0048*/ 	.byte	0x03, 0x19
        /*004a*/ 	.short	0x0010


	//----- nvinfo : EIATTR_PARAM_CBANK
	.align		4
        /*004c*/ 	.byte	0x04, 0x0a
        /*004e*/ 	.short	(.L_487 - .L_486)
	.align		4
.L_486:
        /*0050*/ 	.word	index@(.nv.constant0._Z7_erfinvPdd)
        /*0054*/ 	.short	0x0380
        /*0056*/ 	.short	0x0010


	//----- nvinfo : EIATTR_SW_WAR
	.align		4
.L_487:
        /*0058*/ 	.byte	0x04, 0x36
        /*005a*/ 	.short	(.L_489 - .L_488)
.L_488:
        /*005c*/ 	.word	0x00000008
.L_489:


//--------------------- .nv.info._Z8_erfcinvPdd   --------------------------
	.section	.nv.info._Z8_erfcinvPdd,"",@"SHT_CUDA_INFO"
	.sectionflags	@""
	.align	4


	//----- nvinfo : EIATTR_CUDA_API_VERSION
	.align		4
        /*0000*/ 	.byte	0x04, 0x37
        /*0002*/ 	.short	(.L_491 - .L_490)
.L_490:
        /*0004*/ 	.word	0x00000082


	//----- nvinfo : EIATTR_KPARAM_INFO
	.align		4
.L_491:
        /*0008*/ 	.byte	0x04, 0x17
        /*000a*/ 	.short	(.L_493 - .L_492)
.L_492:
        /*000c*/ 	.word	0x00000000
        /*0010*/ 	.short	0x0001
        /*0012*/ 	.short	0x0008
        /*0014*/ 	.byte	0x00, 0xf0, 0x21, 0x00


	//----- nvinfo : EIATTR_KPARAM_INFO
	.align		4
.L_493:
        /*0018*/ 	.byte	0x04, 0x17
        /*001a*/ 	.short	(.L_495 - .L_494)
.L_494:
        /*001c*/ 	.word	0x00000000
        /*0020*/ 	.short	0x0000
        /*0022*/ 	.short	0x0000
        /*0024*/ 	.byte	0x00, 0xf5, 0x21, 0x00


	//----- nvinfo : EIATTR_SPARSE_MMA_MASK
	.align		4
.L_495:
        /*0028*/ 	.byte	0x03, 0x50
        /*002a*/ 	.short	0x0000


	//----- nvinfo : EIATTR_MAXREG_COUNT
	.align		4
        /*002c*/ 	.byte	0x03, 0x1b
        /*002e*/ 	.short	0x00ff


	//----- nvinfo : EIATTR_MERCURY_ISA_VERSION
	.align		4
        /*0030*/ 	.byte	0x03, 0x5f
        /*0032*/ 	.short	0x0101


	//----- nvinfo : EIATTR_VRC_CTA_INIT_COUNT
	.align		4
        /*0034*/ 	.byte	0x02, 0x4a
	.zero		1
	.zero		1


	//----- nvinfo : EIATTR_EXIT_INSTR_OFFSETS
	.align		4
        /*0038*/ 	.byte	0x04, 0x1c
        /*003a*/ 	.short	(.L_497 - .L_496)


	//   ....[0]....
.L_496:
        /*003c*/ 	.word	0x00001b10


	//----- nvinfo : EIATTR_CRS_STACK_SIZE
	.align		4
.L_497:
        /*0040*/ 	.byte	0x04, 0x1e
        /*0042*/ 	.short	(.L_499 - .L_498)
.L_498:
        /*0044*/ 	.word	0x00000000


	//----- nvinfo : EIATTR_CBANK_PARAM_SIZE
	.align		4
.L_499:
        /*0048*/ 	.byte	0x03, 0x19
        /*004a*/ 	.short	0x0010


	//----- nvinfo : EIATTR_PARAM_CBANK
	.align		4
        /*004c*/ 	.byte	0x04, 0x0a
        /*004e*/ 	.short	(.L_501 - .L_500)
	.align		4
.L_500:
        /*0050*/ 	.word	index@(.nv.constant0._Z8_erfcinvPdd)
        /*0054*/ 	.short	0x0380
        /*0056*/ 	.short	0x0010


	//----- nvinfo : EIATTR_SW_WAR
	.align		4
.L_501:
        /*0058*/ 	.byte	0x04, 0x36
        /*005a*/ 	.short	(.L_503 - .L_502)
.L_502:
        /*005c*/ 	.word	0x00000008
.L_503:


//--------------------- .nv.info._Z11cylBesselI1Pdd --------------------------
	.section	.nv.info._Z11cylBesselI1Pdd,"",@"SHT_CUDA_INFO"
	.sectionflags	@""
	.align	4


	//----- nvinfo : EIATTR_CUDA_API_VERSION
	.align		4
        /*0000*/ 	.byte	0x04, 0x37
        /*0002*/ 	.short	(.L_505 - .L_504)
.L_504:
        /*0004*/ 	.word	0x00000082


	//----- nvinfo : EIATTR_KPARAM_INFO
	.align		4
.L_505:
        /*0008*/ 	.byte	0x04, 0x17
        /*000a*/ 	.short	(.L_507 - .L_506)
.L_506:
        /*000c*/ 	.word	0x00000000
        /*0010*/ 	.short	0x0001
        /*0012*/ 	.short	0x0008
        /*0014*/ 	.byte	0x00, 0xf0, 0x21, 0x00


	//----- nvinfo : EIATTR_KPARAM_INFO
	.align		4
.L_507:
        /*0018*/ 	.byte	0x04, 0x17
        /*001a*/ 	.short	(.L_509 - .L_508)
.L_508:
        /*001c*/ 	.word	0x00000000
        /*0020*/ 	.short	0x0000
        /*0022*/ 	.short	0x0000
        /*0024*/ 	.byte	0x00, 0xf5, 0x21, 0x00


	//----- nvinfo : EIATTR_SPARSE_MMA_MASK
	.align		4
.L_509:
        /*0028*/ 	.byte	0x03, 0x50
        /*002a*/ 	.short	0x0000


	//----- nvinfo : EIATTR_MAXREG_COUNT
	.align		4
        /*002c*/ 	.byte	0x03, 0x1b
        /*002e*/ 	.short	0x00ff


	//----- nvinfo : EIATTR_MERCURY_ISA_VERSION
	.align		4
        /*0030*/ 	.byte	0x03, 0x5f
        /*0032*/ 	.short	0x0101


	//----- nvinfo : EIATTR_VRC_CTA_INIT_COUNT
	.align		4
        /*0034*/ 	.byte	0x02, 0x4a
	.zero		1
	.zero		1


	//----- nvinfo : EIATTR_EXIT_INSTR_OFFSETS
	.align		4
        /*0038*/ 	.byte	0x04, 0x1c
        /*003a*/ 	.short	(.L_511 - .L_510)


	//   ....[0]....
.L_510:
        /*003c*/ 	.word	0x00000c00


	//----- nvinfo : EIATTR_CBANK_PARAM_SIZE
	.align		4
.L_511:
        /*0040*/ 	.byte	0x03, 0x19
        /*0042*/ 	.short	0x0010


	//----- nvinfo : EIATTR_PARAM_CBANK
	.align		4
        /*0044*/ 	.byte	0x04, 0x0a
        /*0046*/ 	.short	(.L_513 - .L_512)
	.align		4
.L_512:
        /*0048*/ 	.word	index@(.nv.constant0._Z11cylBesselI1Pdd)
        /*004c*/ 	.short	0x0380
        /*004e*/ 	.short	0x0010


	//----- nvinfo : EIATTR_SW_WAR
	.align		4
.L_513:
        /*0050*/ 	.byte	0x04, 0x36
        /*0052*/ 	.short	(.L_515 - .L_514)
.L_514:
        /*0054*/ 	.word	0x00000008
.L_515:


//--------------------- .nv.info._Z11cylBesselI0Pdd --------------------------
	.section	.nv.info._Z11cylBesselI0Pdd,"",@"SHT_CUDA_INFO"
	.sectionflags	@""
	.align	4


	//----- nvinfo : EIATTR_CUDA_API_VERSION
	.align		4
        /*0000*/ 	.byte	0x04, 0x37
        /*0002*/ 	.short	(.L_517 - .L_516)
.L_516:
        /*0004*/ 	.word	0x00000082


	//----- nvinfo : EIATTR_KPARAM_INFO
	.align		4
.L_517:
        /*0008*/ 	.byte	0x04, 0x17
        /*000a*/ 	.short	(.L_519 - .L_518)
.L_518:
        /*000c*/ 	.word	0x00000000
        /*0010*/ 	.short	0x0001
        /*0012*/ 	.short	0x0008
        /*0014*/ 	.byte	0x00, 0xf0, 0x21, 0x00


	//----- nvinfo : EIATTR_KPARAM_INFO
	.align		4
.L_519:
        /*0018*/ 	.byte	0x04, 0x17
        /*001a*/ 	.short	(.L_521 - .L_520)
.L_520:
        /*001c*/ 	.word	0x00000000
        /*0020*/ 	.short	0x0000
        /*0022*/ 	.short	0x0000
        /*0024*/ 	.byte	0x00, 0xf5, 0x21, 0x00


	//----- nvinfo : EIATTR_SPARSE_MMA_MASK
	.align		4
.L_521:
        /*0028*/ 	.byte	0x03, 0x50
        /*002a*/ 	.short	0x0000


	//----- nvinfo : EIATTR_MAXREG_COUNT
	.align		4
        /*002c*/ 	.byte	0x03, 0x1b
        /*002e*/ 	.short	0x00ff


	//----- nvinfo : EIATTR_MERCURY_ISA_VERSION
	.align		4
        /*0030*/ 	.byte	0x03, 0x5f
        /*0032*/ 	.short	0x0101


	//----- nvinfo : EIATTR_VRC_CTA_INIT_COUNT
	.align		4
        /*0034*/ 	.byte	0x02, 0x4a
	.zero		1
	.zero		1


	//----- nvinfo : EIATTR_EXIT_INSTR_OFFSETS
	.align		4
        /*0038*/ 	.byte	0x04, 0x1c
        /*003a*/ 	.short	(.L_523 - .L_522)


	//   ....[0]....
.L_522:
        /*003c*/ 	.word	0x00000bd0


	//----- nvinfo : EIATTR_CBANK_PARAM_SIZE
	.align		4
.L_523:
        /*0040*/ 	.byte	0x03, 0x19
        /*0042*/ 	.short	0x0010


	//----- nvinfo : EIATTR_PARAM_CBANK
	.align		4
        /*0044*/ 	.byte	0x04, 0x0a
        /*0046*/ 	.short	(.L_525 - .L_524)
	.align		4
.L_524:
        /*0048*/ 	.word	index@(.nv.constant0._Z11cylBesselI0Pdd)
        /*004c*/ 	.short	0x0380
        /*004e*/ 	.short	0x0010


	//----- nvinfo : EIATTR_SW_WAR
	.align		4
.L_525:
        /*0050*/ 	.byte	0x04, 0x36
        /*0052*/ 	.short	(.L_527 - .L_526)
.L_526:
        /*0054*/ 	.word	0x00000008
.L_527:


//--------------------- .nv.callgraph             --------------------------
	.section	.nv.callgraph,"",@"SHT_CUDA_CALLGRAPH"
	.align	4
	.sectionentsize	8
	.align		4
        /*0000*/ 	.word	0x00000000
	.align		4
        /*0004*/ 	.word	0xffffffff
	.align		4
        /*0008*/ 	.word	0x00000000
	.align		4
        /*000c*/ 	.word	0xfffffffe
	.align		4
        /*0010*/ 	.word	0x00000000
	.align		4
        /*0014*/ 	.word	0xfffffffd
	.align		4
        /*0018*/ 	.word	0x00000000
	.align		4
        /*001c*/ 	.word	0xfffffffc


//--------------------- .nv.constant4             --------------------------
	.section	.nv.constant4,"a",@progbits
	.align	8
	.align		8
.nv.constant4:
        /*0000*/ 	.dword	__cudart_i2opi_d
	.align		8
        /*0008*/ 	.dword	__cudart_sin_cos_coeffs


//--------------------- .text._Z7dsub_rzPddd      --------------------------
	.section	.text._Z7dsub_rzPddd,"ax",@progbits
	.align	128
        .global         _Z7dsub_rzPddd
        .type           _Z7dsub_rzPddd,@function
        .size           _Z7dsub_rzPddd,(.L_x_203 - _Z7dsub_rzPddd)
        .other          _Z7dsub_rzPddd,@"STO_CUDA_ENTRY STV_DEFAULT"
_Z7dsub_rzPddd:
.text._Z7dsub_rzPddd:
[----:B------:R-:W-:Y:S08]  /*0000*/  LDC R1, c[0x0][0x37c] ;  /* 0x0000df00ff017b82 */ /* 0x000ff00000000800 */
[----:B------:R-:W0:Y:S01]  /*0010*/  LDC.64 R2, c[0x0][0x390] ;  /* 0x0000e400ff027b82 */ /* 0x000e220000000a00 */
[----:B------:R-:W0:Y:S01]  /*0020*/  LDCU.64 UR6, c[0x0][0x388] ;  /* 0x00007100ff0677ac */ /* 0x000e220008000a00 */
[----:B------:R-:W1:Y:S06]  /*0030*/  LDCU.64 UR4, c[0x0][0x358] ;  /* 0x00006b00ff0477ac */ /* 0x000e6c0008000a00 */
[----:B------:R-:W1:Y:S01]  /*0040*/  LDC.64 R4, c[0x0][0x380] ;  /* 0x0000e000ff047b82 */ /* 0x000e620000000a00 */
[----:B0-----:R-:W-:-:S07]  /*0050*/  DADD.RZ R2, -R2, UR6 ;  /* 0x0000000602027e29 */ /* 0x001fce000800c100 */
[----:B-1----:R-:W-:Y:S01]  /*0060*/  STG.E.64 desc[UR4][R4.64], R2 ;  /* 0x0000000204007986 */ /* 0x002fe2000c101b04 */
[----:B------:R-:W-:Y:S05]  /*0070*/  EXIT ;  /* 0x000000000000794d */ /* 0x000fea0003800000 */
.L_x_0:
[----:B------:R-:W-:-:S00]  /*0080*/  BRA `(.L_x_0) ;  /* 0xfffffffc00fc7947 */ /* 0x000fc0000383ffff */
[----:B------:R-:W-:-:S00]  /*0090*/  NOP ;  /* 0x0000000000007918 */ /* 0x000fc00000000000 */
        /* <DEDUP_REMOVED lines=14> */
.L_x_203:


//--------------------- .text._Z7dsub_ruPddd      --------------------------
	.section	.text._Z7dsub_ruPddd,"ax",@progbits
	.align	128
        .global         _Z7dsub_ruPddd
        .type           _Z7dsub_ruPddd,@function
        .size           _Z7dsub_ruPddd,(.L_x_204 - _Z7dsub_ruPddd)
        .other          _Z7dsub_ruPddd,@"STO_CUDA_ENTRY STV_DEFAULT"
_Z7dsub_ruPddd:
.text._Z7dsub_ruPddd:
[----:B------:R-:W-:Y:S08]  /*0000*/  LDC R1, c[0x0][0x37c] ;  /* 0x0000df00ff017b82 */ /* 0x000ff00000000800 */
[----:B------:R-:W0:Y:S01]  /*0010*/  LDC.64 R2, c[0x0][0x390] ;  /* 0x0000e400ff027b82 */ /* 0x000e220000000a00 */
[----:B------:R-:W0:Y:S01]  /*0020*/  LDCU.64 UR6, c[0x0][0x388] ;  /* 0x00007100ff0677ac */ /* 0x000e220008000a00 */
[----:B------:R-:W1:Y:S06]  /*0030*/  LDCU.64 UR4, c[0x0][0x358] ;  /* 0x00006b00ff0477ac */ /* 0x000e6c0008000a00 */
[----:B------:R-:W1:Y:S01]  /*0040*/  LDC.64 R4, c[0x0][0x380] ;  /* 0x0000e000ff047b82 */ /* 0x000e620000000a00 */
[----:B0-----:R-:W-:-:S07]  /*0050*/  DADD.RP R2, -R2, UR6 ;  /* 0x0000000602027e29 */ /* 0x001fce0008008100 */
[----:B-1----:R-:W-:Y:S01]  /*0060*/  STG.E.64 desc[UR4][R4.64], R2 ;  /* 0x0000000204007986 */ /* 0x002fe2000c101b04 */
[----:B------:R-:W-:Y:S05]  /*0070*/  EXIT ;  /* 0x000000000000794d */ /* 0x000fea0003800000 */
.L_x_1:
        /* <DEDUP_REMOVED lines=16> */
.L_x_204:


//--------------------- .text._Z7dsub_rnPddd      --------------------------
	.section	.text._Z7dsub_rnPddd,"ax",@progbits
	.align	128
        .global         _Z7dsub_rnPddd
        .type           _Z7dsub_rnPddd,@function
        .size           _Z7dsub_rnPddd,(.L_x_205 - _Z7dsub_rnPddd)
        .other          _Z7dsub_rnPddd,@"STO_CUDA_ENTRY STV_DEFAULT"
_Z7dsub_rnPddd:
.text._Z7dsub_rnPddd:
[----:B------:R-:W-:Y:S08]  /*0000*/  LDC R1, c[0x0][0x37c] ;  /* 0x0000df00ff017b82 */ /* 0x000ff00000000800 */
[----:B------:R-:W0:Y:S01]  /*0010*/  LDC.64 R2, c[0x0][0x390] ;  /* 0x0000e400ff027b82 */ /* 0x000e220000000a00 */
[----:B------:R-:W0:Y:S01]  /*0020*/  LDCU.64 UR6, c[0x0][0x388] ;  /* 0x00007100ff0677ac */ /* 0x000e220008000a00 */
[----:B------:R-:W1:Y:S06]  /*0030*/  LDCU.64 UR4, c[0x0][0x358] ;  /* 0x00006b00ff0477ac */ /* 0x000e6c0008000a00 */
[----:B------:R-:W1:Y:S01]  /*0040*/  LDC.64 R4, c[0x0][0x380] ;  /* 0x0000e000ff047b82 */ /* 0x000e620000000a00 */
[----:B0-----:R-:W-:-:S07]  /*0050*/  DADD R2, -R2, UR6 ;  /* 0x0000000602027e29 */ /* 0x001fce0008000100 */
[----:B-1----:R-:W-:Y:S01]  /*0060*/  STG.E.64 desc[UR4][R4.64], R2 ;  /* 0x0000000204007986 */ /* 0x002fe2000c101b04 */
[----:B------:R-:W-:Y:S05]  /*0070*/  EXIT ;  /* 0x000000000000794d */ /* 0x000fea0003800000 */
.L_x_2:
        /* <DEDUP_REMOVED lines=16> */
.L_x_205:


//--------------------- .text._Z7dsub_rdPddd      --------------------------
	.section	.text._Z7dsub_rdPddd,"ax",@progbits
	.align	128
        .global         _Z7dsub_rdPddd
        .type           _Z7dsub_rdPddd,@function
        .size           _Z7dsub_rdPddd,(.L_x_206 - _Z7dsub_rdPddd)
        .other          _Z7dsub_rdPddd,@"STO_CUDA_ENTRY STV_DEFAULT"
_Z7dsub_rdPddd:
.text._Z7dsub_rdPddd:
[----:B------:R-:W-:Y:S08]  /*0000*/  LDC R1, c[0x0][0x37c] ;  /* 0x0000df00ff017b82 */ /* 0x000ff00000000800 */
[----:B------:R-:W0:Y:S01]  /*0010*/  LDC.64 R2, c[0x0][0x390] ;  /* 0x0000e400ff027b82 */ /* 0x000e220000000a00 */
[----:B------:R-:W0:Y:S01]  /*0020*/  LDCU.64 UR6, c[0x0][0x388] ;  /* 0x00007100ff0677ac */ /* 0x000e220008000a00 */
[----:B------:R-:W1:Y:S06]  /*0030*/  LDCU.64 UR4, c[0x0][0x358] ;  /* 0x00006b00ff0477ac */ /* 0x000e6c0008000a00 */
[----:B------:R-:W1:Y:S01]  /*0040*/  LDC.64 R4, c[0x0][0x380] ;  /* 0x0000e000ff047b82 */ /* 0x000e620000000a00 */
[----:B0-----:R-:W-:-:S07]  /*0050*/  DADD.RM R2, -R2, UR6 ;  /* 0x0000000602027e29 */ /* 0x001fce0008004100 */
[----:B-1----:R-:W-:Y:S01]  /*0060*/  STG.E.64 desc[UR4][R4.64], R2 ;  /* 0x0000000204007986 */ /* 0x002fe2000c101b04 */
[----:B------:R-:W-:Y:S05]  /*0070*/  EXIT ;  /* 0x000000000000794d */ /* 0x000fea0003800000 */
.L_x_3:
        /* <DEDUP_REMOVED lines=16> */
.L_x_206:


//--------------------- .text._Z7dmul_rzPddd      --------------------------
	.section	.text._Z7dmul_rzPddd,"ax",@progbits
	.align	128
        .global         _Z7dmul_rzPddd
        .type           _Z7dmul_rzPddd,@function
        .size           _Z7dmul_rzPddd,(.L_x_207 - _Z7dmul_rzPddd)
        .other          _Z7dmul_rzPddd,@"STO_CUDA_ENTRY STV_DEFAULT"
_Z7dmul_rzPddd:
.text._Z7dmul_rzPddd:
[----:B------:R-:W-:Y:S08]  /*0000*/  LDC R1, c[0x0][0x37c] ;  /* 0x0000df00ff017b82 */ /* 0x000ff00000000800 */
[----:B------:R-:W0:Y:S01]  /*0010*/  LDC.64 R2, c[0x0][0x390] ;  /* 0x0000e400ff027b82 */ /* 0x000e220000000a00 */
[----:B------:R-:W0:Y:S01]  /*0020*/  LDCU.64 UR6, c[0x0][0x388] ;  /* 0x00007100ff0677ac */ /* 0x000e220008000a00 */
[----:B------:R-:W1:Y:S06]  /*0030*/  LDCU.64 UR4, c[0x0][0x358] ;  /* 0x00006b00ff0477ac */ /* 0x000e6c0008000a00 */
[----:B------:R-:W1:Y:S01]  /*0040*/  LDC.64 R4, c[0x0][0x380] ;  /* 0x0000e000ff047b82 */ /* 0x000e620000000a00 */
[----:B0-----:R-:W-:-:S07]  /*0050*/  DMUL.RZ R2, R2, UR6 ;  /* 0x0000000602027c28 */ /* 0x001fce000800c000 */
[----:B-1----:R-:W-:Y:S01]  /*0060*/  STG.E.64 desc[UR4][R4.64], R2 ;  /* 0x0000000204007986 */ /* 0x002fe2000c101b04 */
[----:B------:R-:W-:Y:S05]  /*0070*/  EXIT ;  /* 0x000000000000794d */ /* 0x000fea0003800000 */
.L_x_4:
        /* <DEDUP_REMOVED lines=16> */
.L_x_207:


//--------------------- .text._Z7dmul_ruPddd      --------------------------
	.section	.text._Z7dmul_ruPddd,"ax",@progbits
	.align	128
        .global         _Z7dmul_ruPddd
        .type           _Z7dmul_ruPddd,@function
        .size           _Z7dmul_ruPddd,(.L_x_208 - _Z7dmul_ruPddd)
        .other          _Z7dmul_ruPddd,@"STO_CUDA_ENTRY STV_DEFAULT"
_Z7dmul_ruPddd:
.text._Z7dmul_ruPddd:
[----:B------:R-:W-:Y:S08]  /*0000*/  LDC R1, c[0x0][0x37c] ;  /* 0x0000df00ff017b82 */ /* 0x000ff00000000800 */
[----:B------:R-:W0:Y:S01]  /*0010*/  LDC.64 R2, c[0x0][0x390] ;  /* 0x0000e400ff027b82 */ /* 0x000e220000000a00 */
[----:B------:R-:W0:Y:S01]  /*0020*/  LDCU.64 UR6, c[0x0][0x388] ;  /* 0x00007100ff0677ac */ /* 0x000e220008000a00 */
[----:B------:R-:W1:Y:S06]  /*0030*/  LDCU.64 UR4, c[0x0][0x358] ;  /* 0x00006b00ff0477ac */ /* 0x000e6c0008000a00 */
[----:B------:R-:W1:Y:S01]  /*0040*/  LDC.64 R4, c[0x0][0x380] ;  /* 0x0000e000ff047b82 */ /* 0x000e620000000a00 */
[----:B0-----:R-:W-:-:S07]  /*0050*/  DMUL.RP R2, R2, UR6 ;  /* 0x0000000602027c28 */ /* 0x001fce0008008000 */
[----:B-1----:R-:W-:Y:S01]  /*0060*/  STG.E.64 desc[UR4][R4.64], R2 ;  /* 0x0000000204007986 */ /* 0x002fe2000c101b04 */
[----:B------:R-:W-:Y:S05]  /*0070*/  EXIT ;  /* 0x000000000000794d */ /* 0x000fea0003800000 */
.L_x_5:
        /* <DEDUP_REMOVED lines=16> */
.L_x_208:


//--------------------- .text._Z7dmul_rnPddd      --------------------------
	.section	.text._Z7dmul_rnPddd,"ax",@progbits
	.align	128
        .global         _Z7dmul_rnPddd
        .type           _Z7dmul_rnPddd,@function
        .size           _Z7dmul_rnPddd,(.L_x_209 - _Z7dmul_rnPddd)
        .other          _Z7dmul_rnPddd,@"STO_CUDA_ENTRY STV_DEFAULT"
_Z7dmul_rnPddd:
.text._Z7dmul_rnPddd:
[----:B------:R-:W-:Y:S08]  /*0000*/  LDC R1, c[0x0][0x37c] ;  /* 0x0000df00ff017b82 */ /* 0x000ff00000000800 */
[----:B------:R-:W0:Y:S01]  /*0010*/  LDC.64 R2, c[0x0][0x390] ;  /* 0x0000e400ff027b82 */ /* 0x000e220000000a00 */
[----:B------:R-:W0:Y:S01]  /*0020*/  LDCU.64 UR6, c[0x0][0x388] ;  /* 0x00007100ff0677ac */ /* 0x000e220008000a00 */
[----:B------:R-:W1:Y:S06]  /*0030*/  LDCU.64 UR4, c[0x0][0x358] ;  /* 0x00006b00ff0477ac */ /* 0x000e6c0008000a00 */
[----:B------:R-:W1:Y:S01]  /*0040*/  LDC.64 R4, c[0x0][0x380] ;  /* 0x0000e000ff047b82 */ /* 0x000e620000000a00 */
[----:B0-----:R-:W-:-:S07]  /*0050*/  DMUL R2, R2, UR6 ;  /* 0x0000000602027c28 */ /* 0x001fce0008000000 */
[----:B-1----:R-:W-:Y:S01]  /*0060*/  STG.E.64 desc[UR4][R4.64], R2 ;  /* 0x0000000204007986 */ /* 0x002fe2000c101b04 */
[----:B------:R-:W-:Y:S05]  /*0070*/  EXIT ;  /* 0x000000000000794d */ /* 0x000fea0003800000 */
.L_x_6:
        /* <DEDUP_REMOVED lines=16> */
.L_x_209:


//--------------------- .text._Z7dmul_rdPddd      --------------------------
	.section	.text._Z7dmul_rdPddd,"ax",@progbits
	.align	128
        .global         _Z7dmul_rdPddd
        .type           _Z7dmul_rdPddd,@function
        .size           _Z7dmul_rdPddd,(.L_x_210 - _Z7dmul_rdPddd)
        .other          _Z7dmul_rdPddd,@"STO_CUDA_ENTRY STV_DEFAULT"
_Z7dmul_rdPddd:
.text._Z7dmul_rdPddd:
[----:B------:R-:W-:Y:S08]  /*0000*/  LDC R1, c[0x0][0x37c] ;  /* 0x0000df00ff017b82 */ /* 0x000ff00000000800 */
[----:B------:R-:W0:Y:S01]  /*0010*/  LDC.64 R2, c[0x0][0x390] ;  /* 0x0000e400ff027b82 */ /* 0x000e220000000a00 */
[----:B------:R-:W0:Y:S01]  /*0020*/  LDCU.64 UR6, c[0x0][0x388] ;  /* 0x00007100ff0677ac */ /* 0x000e220008000a00 */
[----:B------:R-:W1:Y:S06]  /*0030*/  LDCU.64 UR4, c[0x0][0x358] ;  /* 0x00006b00ff0477ac */ /* 0x000e6c0008000a00 */
[----:B------:R-:W1:Y:S01]  /*0040*/  LDC.64 R4, c[0x0][0x380] ;  /* 0x0000e000ff047b82 */ /* 0x000e620000000a00 */
[----:B0-----:R-:W-:-:S07]  /*0050*/  DMUL.RM R2, R2, UR6 ;  /* 0x0000000602027c28 */ /* 0x001fce0008004000 */
[----:B-1----:R-:W-:Y:S01]  /*0060*/  STG.E.64 desc[UR4][R4.64], R2 ;  /* 0x0000000204007986 */ /* 0x002fe2000c101b04 */
[----:B------:R-:W-:Y:S05]  /*0070*/  EXIT ;  /* 0x000000000000794d */ /* 0x000fea0003800000 */
.L_x_7:
        /* <DEDUP_REMOVED lines=16> */
.L_x_210:


//--------------------- .text._Z7dadd_rzPddd      --------------------------
	.section	.text._Z7dadd_rzPddd,"ax",@progbits
	.align	128
        .global         _Z7dadd_rzPddd
        .type           _Z7dadd_rzPddd,@function
        .size           _Z7dadd_rzPddd,(.L_x_211 - _Z7dadd_rzPddd)
        .other          _Z7dadd_rzPddd,@"STO_CUDA_ENTRY STV_DEFAULT"
_Z7dadd_rzPddd:
.text._Z7dadd_rzPddd:
[----:B------:R-:W-:Y:S08]  /*0000*/  LDC R1, c[0x0][0x37c] ;  /* 0x0000df00ff017b82 */ /* 0x000ff00000000800 */
[----:B------:R-:W0:Y:S01]  /*0010*/  LDC.64 R2, c[0x0][0x390] ;  /* 0x0000e400ff027b82 */ /* 0x000e220000000a00 */
[----:B------:R-:W0:Y:S01]  /*0020*/  LDCU.64 UR6, c[0x0][0x388] ;  /* 0x00007100ff0677ac */ /* 0x000e220008000a00 */
[----:B------:R-:W1:Y:S06]  /*0030*/  LDCU.64 UR4, c[0x0][0x358] ;  /* 0x00006b00ff0477ac */ /* 0x000e6c0008000a00 */
[----:B------:R-:W1:Y:S01]  /*0040*/  LDC.64 R4, c[0x0][0x380] ;  /* 0x0000e000ff047b82 */ /* 0x000e620000000a00 */
[----:B0-----:R-:W-:-:S07]  /*0050*/  DADD.RZ R2, R2, UR6 ;  /* 0x0000000602027e29 */ /* 0x001fce000800c000 */
[----:B-1----:R-:W-:Y:S01]  /*0060*/  STG.E.64 desc[UR4][R4.64], R2 ;  /* 0x0000000204007986 */ /* 0x002fe2000c101b04 */
[----:B------:R-:W-:Y:S05]  /*0070*/  EXIT ;  /* 0x000000000000794d */ /* 0x000fea0003800000 */
.L_x_8:
        /* <DEDUP_REMOVED lines=16> */
.L_x_211:


//--------------------- .text._Z7dadd_ruPddd      --------------------------
	.section	.text._Z7dadd_ruPddd,"ax",@progbits
	.align	128
        .global         _Z7dadd_ruPddd
        .type           _Z7dadd_ruPddd,@function
        .size           _Z7dadd_ruPddd,(.L_x_212 - _Z7dadd_ruPddd)
        .other          _Z7dadd_ruPddd,@"STO_CUDA_ENTRY STV_DEFAULT"
_Z7dadd_ruPddd:
.text._Z7dadd_ruPddd:
[----:B------:R-:W-:Y:S08]  /*0000*/  LDC R1, c[0x0][0x37c] ;  /* 0x0000df00ff017b82 */ /* 0x000ff00000000800 */
[----:B------:R-:W0:Y:S01]  /*0010*/  LDC.64 R2, c[0x0][0x390] ;  /* 0x0000e400ff027b82 */ /* 0x000e220000000a00 */
[----:B------:R-:W0:Y:S01]  /*0020*/  LDCU.64 UR6, c[0x0][0x388] ;  /* 0x00007100ff0677ac */ /* 0x000e220008000a00 */
[----:B------:R-:W1:Y:S06]  /*0030*/  LDCU.64 UR4, c[0x0][0x358] ;  /* 0x00006b00ff0477ac */ /* 0x000e6c0008000a00 */
[----:B------:R-:W1:Y:S01]  /*0040*/  LDC.64 R4, c[0x0][0x380] ;  /* 0x0000e000ff047b82 */ /* 0x000e620000000a00 */
[----:B0-----:R-:W-:-:S07]  /*0050*/  DADD.RP R2, R2, UR6 ;  /* 0x0000000602027e29 */ /* 0x001fce0008008000 */
[----:B-1----:R-:W-:Y:S01]  /*0060*/  STG.E.64 desc[UR4][R4.64], R2 ;  /* 0x0000000204007986 */ /* 0x002fe2000c101b04 */
[----:B------:R-:W-:Y:S05]  /*0070*/  EXIT ;  /* 0x000000000000794d */ /* 0x000fea0003800000 */
.L_x_9:
        /* <DEDUP_REMOVED lines=16> */
.L_x_212:


//--------------------- .text._Z7dadd_rnPddd      --------------------------
	.section	.text._Z7dadd_rnPddd,"ax",@progbits
	.align	128
        .global         _Z7dadd_rnPddd
        .type           _Z7dadd_rnPddd,@function
        .size           _Z7dadd_rnPddd,(.L_x_213 - _Z7dadd_rnPddd)
        .other          _Z7dadd_rnPddd,@"STO_CUDA_ENTRY STV_DEFAULT"
_Z7dadd_rnPddd:
.text._Z7dadd_rnPddd:
[----:B------:R-:W-:Y:S08]  /*0000*/  LDC R1, c[0x0][0x37c] ;  /* 0x0000df00ff017b82 */ /* 0x000ff00000000800 */
[----:B------:R-:W0:Y:S01]  /*0010*/  LDC.64 R2, c[0x0][0x390] ;  /* 0x0000e400ff027b82 */ /* 0x000e220000000a00 */
[----:B------:R-:W0:Y:S01]  /*0020*/  LDCU.64 UR6, c[0x0][0x388] ;  /* 0x00007100ff0677ac */ /* 0x000e220008000a00 */
[----:B------:R-:W1:Y:S06]  /*0030*/  LDCU.64 UR4, c[0x0][0x358] ;  /* 0x00006b00ff0477ac */ /* 0x000e6c0008000a00 */
[----:B------:R-:W1:Y:S01]  /*0040*/  LDC.64 R4, c[0x0][0x380] ;  /* 0x0000e000ff047b82 */ /* 0x000e620000000a00 */
[----:B0-----:R-:W-:-:S07]  /*0050*/  DADD R2, R2, UR6 ;  /* 0x0000000602027e29 */ /* 0x001fce0008000000 */
[----:B-1----:R-:W-:Y:S01]  /*0060*/  STG.E.64 desc[UR4][R4.64], R2 ;  /* 0x0000000204007986 */ /* 0x002fe2000c101b04 */
[----:B------:R-:W-:Y:S05]  /*0070*/  EXIT ;  /* 0x000000000000794d */ /* 0x000fea0003800000 */
.L_x_10:
        /* <DEDUP_REMOVED lines=16> */
.L_x_213:


//--------------------- .text._Z7dadd_rdPddd      --------------------------
	.section	.text._Z7dadd_rdPddd,"ax",@progbits
	.align	128
        .global         _Z7dadd_rdPddd
        .type           _Z7dadd_rdPddd,@function
        .size           _Z7dadd_rdPddd,(.L_x_214 - _Z7dadd_rdPddd)
        .other          _Z7dadd_rdPddd,@"STO_CUDA_ENTRY STV_DEFAULT"
_Z7dadd_rdPddd:
.text._Z7dadd_rdPddd:
[----:B------:R-:W-:Y:S08]  /*0000*/  LDC R1, c[0x0][0x37c] ;  /* 0x0000df00ff017b82 */ /* 0x000ff00000000800 */
[----:B------:R-:W0:Y:S01]  /*0010*/  LDC.64 R2, c[0x0][0x390] ;  /* 0x0000e400ff027b82 */ /* 0x000e220000000a00 */
[----:B------:R-:W0:Y:S01]  /*0020*/  LDCU.64 UR6, c[0x0][0x388] ;  /* 0x00007100ff0677ac */ /* 0x000e220008000a00 */
[----:B------:R-:W1:Y:S06]  /*0030*/  LDCU.64 UR4, c[0x0][0x358] ;  /* 0x00006b00ff0477ac */ /* 0x000e6c0008000a00 */
[----:B------:R-:W1:Y:S01]  /*0040*/  LDC.64 R4, c[0x0][0x380] ;  /* 0x0000e000ff047b82 */ /* 0x000e620000000a00 */
[----:B0-----:R-:W-:-:S07]  /*0050*/  DADD.RM R2, R2, UR6 ;  /* 0x0000000602027e29 */ /* 0x001fce0008004000 */
[----:B-1----:R-:W-:Y:S01]  /*0060*/  STG.E.64 desc[UR4][R4.64], R2 ;  /* 0x0000000204007986 */ /* 0x002fe2000c101b04 */
[----:B------:R-:W-:Y:S05]  /*0070*/  EXIT ;  /* 0x000000000000794d */ /* 0x000fea0003800000 */
.L_x_11:
        /* <DEDUP_REMOVED lines=16> */
.L_x_214:


//--------------------- .text._Z3_y1Pdd           --------------------------
	.section	.text._Z3_y1Pdd,"ax",@progbits
	.align	128
        .global         _Z3_y1Pdd
        .type           _Z3_y1Pdd,@function
        .size           _Z3_y1Pdd,(.L_x_190 - _Z3_y1Pdd)
        .other          _Z3_y1Pdd,@"STO_CUDA_ENTRY STV_DEFAULT"
_Z3_y1Pdd:
.text._Z3_y1Pdd:
[----:B------:R-:W0:Y:S08]  /*0000*/  LDC R1, c[0x0][0x37c] ;  /* 0x0000df00ff017b82 */ /* 0x000e300000000800 */
[----:B------:R-:W1:Y:S01]  /*0010*/  LDC.64 R4, c[0x0][0x388] ;  /* 0x0000e200ff047b82 */ /* 0x000e620000000a00 */
[----:B------:R-:W-:Y:S01]  /*0020*/  UMOV UR6, 0x7819e8d2 ;  /* 0x7819e8d200067882 */ /* 0x000fe20000000000 */
[----:B------:R-:W-:Y:S01]  /*0030*/  UMOV UR7, 0x730d6 ;  /* 0x000730d600077882 */ /* 0x000fe20000000000 */
[----:B------:R-:W2:Y:S01]  /*0040*/  LDCU.64 UR4, c[0x0][0x358] ;  /* 0x00006b00ff0477ac */ /* 0x000ea20008000a00 */
[----:B0-----:R-:W-:Y:S01]  /*0050*/  VIADD R1, R1, 0xffffffd8 ;  /* 0xffffffd801017836 */ /* 0x001fe20000000000 */
[----:B-1----:R-:W-:-:S14]  /*0060*/  DSETP.GEU.AND P0, PT, |R4|, UR6, PT ;  /* 0x0000000604007e2a */ /* 0x002fdc000bf0e200 */
[----:B--2---:R-:W-:Y:S05]  /*0070*/  @P0 BRA `(.L_x_12) ;  /* 0x0000000000540947 */ /* 0x004fea0003800000 */
[----:B------:R-:W-:Y:S01]  /*0080*/  DADD R6, -RZ, |R4| ;  /* 0x00000000ff067229 */ /* 0x000fe20000000504 */
[----:B------:R-:W-:Y:S01]  /*0090*/  IMAD.MOV.U32 R2, RZ, RZ, 0x1 ;  /* 0x00000001ff027424 */ /* 0x000fe200078e00ff */
[----:B------:R-:W-:Y:S01]  /*00a0*/  UMOV UR6, 0x6dc9c883 ;  /* 0x6dc9c88300067882 */ /* 0x000fe20000000000 */
[----:B------:R-:W-:-:S03]  /*00b0*/  UMOV UR7, 0x3fe45f30 ;  /* 0x3fe45f3000077882 */ /* 0x000fc60000000000 */
[----:B------:R-:W0:Y:S02]  /*00c0*/  MUFU.RCP64H R3, R7 ;  /* 0x0000000700037308 */ /* 0x000e240000001800 */
[----:B0-----:R-:W-:-:S08]  /*00d0*/  DFMA R8, R2, -|R4|, 1 ;  /* 0x3ff000000208742b */ /* 0x001fd00000000c04 */
[----:B------:R-:W-:-:S08]  /*00e0*/  DFMA R8, R8, R8, R8 ;  /* 0x000000080808722b */ /* 0x000fd00000000008 */
[----:B------:R-:W-:-:S08]  /*00f0*/  DFMA R8, R2, R8, R2 ;  /* 0x000000080208722b */ /* 0x000fd00000000002 */
[----:B------:R-:W-:-:S08]  /*0100*/  DFMA R2, R8, -|R4|, 1 ;  /* 0x3ff000000802742b */ /* 0x000fd00000000c04 */
[----:B------:R-:W-:-:S08]  /*0110*/  DFMA R2, R8, R2, R8 ;  /* 0x000000020802722b */ /* 0x000fd00000000008 */
[----:B------:R-:W-:-:S08]  /*0120*/  DMUL R8, R2, -UR6 ;  /* 0x8000000602087c28 */ /* 0x000fd00008000000 */
[----:B------:R-:W-:-:S08]  /*0130*/  DFMA R4, R8, -|R4|, -UR6 ;  /* 0x8000000608047e2b */ /* 0x000fd00008000c04 */
[----:B------:R-:W-:-:S10]  /*0140*/  DFMA R2, R2, R4, R8 ;  /* 0x000000040202722b */ /* 0x000fd40000000008 */
[----:B------:R-:W-:-:S05]  /*0150*/  FFMA R0, RZ, R7, R3 ;  /* 0x00000007ff007223 */ /* 0x000fca0000000003 */
[----:B------:R-:W-:-:S13]  /*0160*/  FSETP.GT.AND P0, PT, |R0|, 1.469367938527859385e-39, PT ;  /* 0x001000000000780b */ /* 0x000fda0003f04200 */
[----:B------:R-:W-:Y:S05]  /*0170*/  @P0 BRA `(.L_x_13) ;  /* 0x0000003400780947 */ /* 0x000fea0003800000 */
[----:B------:R-:W-:-:S07]  /*0180*/  MOV R0, 0x1a0 ;  /* 0x000001a000007802 */ /* 0x000fce0000000f00 */
[----:B------:R-:W-:Y:S05]  /*0190*/  CALL.REL.NOINC `($__internal_1_$__cuda_sm20_div_rn_f64_full) ;  /* 0x0000003800387944 */ /* 0x000fea0003c00000 */
[----:B------:R-:W-:Y:S02]  /*01a0*/  IMAD.MOV.U32 R2, RZ, RZ, R10 ;  /* 0x000000ffff027224 */ /* 0x000fe400078e000a */
[----:B------:R-:W-:Y:S01]  /*01b0*/  IMAD.MOV.U32 R3, RZ, RZ, R11 ;  /* 0x000000ffff037224 */ /* 0x000fe200078e000b */
[----:B------:R-:W-:Y:S06]  /*01c0*/  BRA `(.L_x_13) ;  /* 0x0000003400647947 */ /* 0x000fec0003800000 */
.L_x_12:
[----:B------:R-:W-:Y:S01]  /*01d0*/  UMOV UR6, 0x8132576 ;  /* 0x0813257600067882 */ /* 0x000fe20000000000 */
[----:B------:R-:W-:Y:S02]  /*01e0*/  UMOV UR7, 0x3ff4c6f2 ;  /* 0x3ff4c6f200077882 */ /* 0x000fe40000000000 */
[----:B------:R-:W-:-:S14]  /*01f0*/  DSETP.GTU.AND P0, PT, |R4|, UR6, PT ;  /* 0x0000000604007e2a */ /* 0x000fdc000bf0c200 */
[----:B------:R-:W-:Y:S05]  /*0200*/  @P0 BRA `(.L_x_14) ;  /* 0x0000001c00640947 */ /* 0x000fea0003800000 */
[----:B------:R-:W-:Y:S01]  /*0210*/  UMOV UR6, 0xbad7b784 ;  /* 0xbad7b78400067882 */ /* 0x000fe20000000000 */
[----:B------:R-:W-:Y:S01]  /*0220*/  UMOV UR7, 0x400353aa ;  /* 0x400353aa00077882 */ /* 0x000fe20000000000 */
[----:B------:R-:W-:Y:S02]  /*0230*/  DADD R2, -RZ, |R4| ;  /* 0x00000000ff027229 */ /* 0x000fe40000000504 */
[----:B------:R-:W-:-:S14]  /*0240*/  DSETP.GTU.AND P0, PT, |R4|, UR6, PT ;  /* 0x0000000604007e2a */ /* 0x000fdc000bf0c200 */
[----:B------:R-:W-:Y:S05]  /*0250*/  @P0 BRA `(.L_x_15) ;  /* 0x0000000000bc0947 */ /* 0x000fea0003800000 */
[----:B------:R-:W-:Y:S01]  /*0260*/  IMAD.MOV.U32 R6, RZ, RZ, -0x5f23c0ab ;  /* 0xa0dc3f55ff067424 */ /* 0x000fe200078e00ff */
[----:B------:R-:W-:Y:S01]  /*0270*/  UMOV UR6, 0xdcde2ad3 ;  /* 0xdcde2ad300067882 */ /* 0x000fe20000000000 */
[----:B------:R-:W-:Y:S01]  /*0280*/  IMAD.MOV.U32 R7, RZ, RZ, 0x3d4dd167 ;  /* 0x3d4dd167ff077424 */ /* 0x000fe200078e00ff */
[----:B------:R-:W-:-:S05]  /*0290*/  UMOV UR7, 0x3d020e4a ;  /* 0x3d020e4a00077882 */ /* 0x000fca0000000000 */
[----:B------:R-:W-:Y:S01]  /*02a0*/  DFMA R6, |R4|, UR6, -R6 ;  /* 0x0000000604067c2b */ /* 0x000fe20008000a06 */
[----:B------:R-:W-:Y:S01]  /*02b0*/  UMOV UR6, 0xa491e487 ;  /* 0xa491e48700067882 */ /* 0x000fe20000000000 */
[----:B------:R-:W-:-:S06]  /*02c0*/  UMOV UR7, 0x3d5503f5 ;  /* 0x3d5503f500077882 */ /* 0x000fcc0000000000 */
[----:B------:R-:W-:Y:S01]  /*02d0*/  DFMA R6, R6, |R4|, UR6 ;  /* 0x0000000606067e2b */ /* 0x000fe20008000404 */
        /* <DEDUP_REMOVED lines=8> */
[----:B------:R-:W-:Y:S01]  /*0360*/  DFMA R6, R6, |R4|, -UR6 ;  /* 0x8000000606067e2b */ /* 0x000fe20008000404 */
        /* <DEDUP_REMOVED lines=26> */
[----:B------:R-:W-:-:S08]  /*0510*/  DFMA R6, R6, |R4|, UR6 ;  /* 0x0000000606067e2b */ /* 0x000fd00008000404 */
[----:B------:R-:W-:-:S08]  /*0520*/  DFMA R6, R6, |R4|, 0.5 ;  /* 0x3fe000000606742b */ /* 0x000fd00000000404 */
[----:B------:R-:W-:Y:S01]  /*0530*/  DMUL R6, R6, |R4| ;  /* 0x4000000406067228 */ /* 0x000fe20000000000 */
[----:B------:R-:W-:Y:S10]  /*0540*/  BRA `(.L_x_16) ;  /* 0x00000010007c7947 */ /* 0x000ff40003800000 */
.L_x_15:
[----:B------:R-:W-:Y:S01]  /*0550*/  UMOV UR6, 0x574614ea ;  /* 0x574614ea00067882 */ /* 0x000fe20000000000 */
[----:B------:R-:W-:Y:S02]  /*0560*/  UMOV UR7, 0x4015b1d0 ;  /* 0x4015b1d000077882 */ /* 0x000fe40000000000 */
[----:B------:R-:W-:-:S14]  /*0570*/  DSETP.GTU.AND P0, PT, |R4|, UR6, PT ;  /* 0x0000000604007e2a */ /* 0x000fdc000bf0c200 */
[----:B------:R-:W-:Y:S05]  /*0580*/  @P0 BRA `(.L_x_17) ;  /* 0x0000000000dc0947 */ /* 0x000fea0003800000 */
[----:B------:R-:W-:Y:S01]  /*0590*/  UMOV UR6, 0x75af6f09 ;  /* 0x75af6f0900067882 */ /* 0x000fe20000000000 */
[----:B------:R-:W-:Y:S01]  /*05a0*/  UMOV UR7, 0x400ea755 ;  /* 0x400ea75500077882 */ /* 0x000fe20000000000 */
[----:B------:R-:W-:Y:S01]  /*05b0*/  IMAD.MOV.U32 R6, RZ, RZ, 0x1df02dad ;  /* 0x1df02dadff067424 */ /* 0x000fe200078e00ff */
[----:B------:R-:W-:Y:S01]  /*05c0*/  DADD R4, |R4|, -UR6 ;  /* 0x8000000604047e29 */ /* 0x000fe20008000200 */
[----:B------:R-:W-:Y:S01]  /*05d0*/  UMOV UR6, 0xa9d1b256 ;  /* 0xa9d1b25600067882 */ /* 0x000fe20000000000 */
[----:B------:R-:W-:Y:S01]  /*05e0*/  UMOV UR7, 0x3ca60155 ;  /* 0x3ca6015500077882 */ /* 0x000fe20000000000 */
[----:B------:R-:W-:-:S05]  /*05f0*/  IMAD.MOV.U32 R7, RZ, RZ, 0x3d41011a ;  /* 0x3d41011aff077424 */ /* 0x000fca00078e00ff */
[----:B------:R-:W-:Y:S01]  /*0600*/  DADD R4, R4, UR6 ;  /* 0x0000000604047e29 */ /* 0x000fe20008000000 */
[----:B------:R-:W-:Y:S01]  /*0610*/  UMOV UR6, 0xbb60175e ;  /* 0xbb60175e00067882 */ /* 0x000fe20000000000 */
[----:B------:R-:W-:-:S06]  /*0620*/  UMOV UR7, 0x3cf8d3cd ;  /* 0x3cf8d3cd00077882 */ /* 0x000fcc0000000000 */
[----:B------:R-:W-:Y:S01]  /*0630*/  DFMA R6, R4, -UR6, R6 ;  /* 0x8000000604067c2b */ /* 0x000fe20008000006 */
[----:B------:R-:W-:Y:S01]  /*0640*/  UMOV UR6, 0xc1e5e222 ;  /* 0xc1e5e22200067882 */ /* 0x000fe20000000000 */
[----:B------:R-:W-:-:S06]  /*0650*/  UMOV UR7, 0x3d76013a ;  /* 0x3d76013a00077882 */ /* 0x000fcc0000000000 */
[----:B------:R-:W-:Y:S01]  /*0660*/  DFMA R6, R4, R6, UR6 ;  /* 0x0000000604067e2b */ /* 0x000fe20008000006 */
[----:B------:R-:W-:Y:S01]  /*0670*/  UMOV UR6, 0xd96d5f03 ;  /* 0xd96d5f0300067882 */ /* 0x000fe20000000000 */
[----:B------:R-:W-:-:S06]  /*0680*/  UMOV UR7, 0x3dbec315 ;  /* 0x3dbec31500077882 */ /* 0x000fcc0000000000 */
[----:B------:R-:W-:Y:S01]  /*0690*/  DFMA R6, R4, R6, -UR6 ;  /* 0x8000000604067e2b */ /* 0x000fe20008000006 */
[----:B------:R-:W-:Y:S01]  /*06a0*/  UMOV UR6, 0xb4b57207 ;  /* 0xb4b5720700067882 */ /* 0x000fe20000000000 */
[----:B------:R-:W-:-:S06]  /*06b0*/  UMOV UR7, 0x3df03be1 ;  /* 0x3df03be100077882 */ /* 0x000fcc0000000000 */
[----:B------:R-:W-:Y:S01]  /*06c0*/  DFMA R6, R4, R6, -UR6 ;  /* 0x8000000604067e2b */ /* 0x000fe20008000006 */
[----:B------:R-:W-:Y:S01]  /*06d0*/  UMOV UR6, 0xf8b660f7 ;  /* 0xf8b660f700067882 */ /* 0x000fe20000000000 */
[----:B------:R-:W-:-:S06]  /*06e0*/  UMOV UR7, 0x3e345695 ;  /* 0x3e34569500077882 */ /* 0x000fcc0000000000 */
[----:B------:R-:W-:Y:S01]  /*06f0*/  DFMA R6, R4, R6, UR6 ;  /* 0x0000000604067e2b */ /* 0x000fe20008000006 */
        /* <DEDUP_REMOVED lines=29> */
[----:B------:R-:W-:-:S08]  /*08d0*/  DFMA R6, R4, R6, -UR6 ;  /* 0x8000000604067e2b */ /* 0x000fd00008000006 */
[----:B------:R-:W-:Y:S01]  /*08e0*/  DMUL R6, R4, R6 ;  /* 0x0000000604067228 */ /* 0x000fe20000000000 */
[----:B------:R-:W-:Y:S10]  /*08f0*/  BRA `(.L_x_16) ;  /* 0x0000000c00907947 */ /* 0x000ff40003800000 */
.L_x_17:
        /* <DEDUP_REMOVED lines=14> */
[----:B------:R-:W-:Y:S01]  /*09e0*/  DFMA R6, R4, UR6, -R6 ;  /* 0x0000000604067c2b */ /* 0x000fe20008000806 */
        /* <DEDUP_REMOVED lines=41> */
[----:B------:R-:W-:-:S08]  /*0c80*/  DFMA R6, R4, R6, UR6 ;  /* 0x0000000604067e2b */ /* 0x000fd00008000006 */
[----:B------:R-:W-:Y:S01]  /*0c90*/  DMUL R6, R4, R6 ;  /* 0x0000000604067228 */ /* 0x000fe20000000000 */
[----:B------:R-:W-:Y:S10]  /*0ca0*/  BRA `(.L_x_16) ;  /* 0x0000000800a47947 */ /* 0x000ff40003800000 */
.L_x_18:
[----:B------:R-:W0:Y:S01]  /*0cb0*/  MUFU.RCP64H R3, R3 ;  /* 0x0000000300037308 */ /* 0x000e220000001800 */
[----:B------:R-:W-:Y:S01]  /*0cc0*/  IMAD.MOV.U32 R2, RZ, RZ, RZ ;  /* 0x000000ffff027224 */ /* 0x000fe200078e00ff */
[----:B------:R-:W-:Y:S01]  /*0cd0*/  UMOV UR6, 0x212fdc9a ;  /* 0x212fdc9a00067882 */ /* 0x000fe20000000000 */
[----:B------:R-:W-:Y:S01]  /*0ce0*/  IMAD.MOV.U32 R8, RZ, RZ, 0x6857bee0 ;  /* 0x6857bee0ff087424 */ /* 0x000fe200078e00ff */
[----:B------:R-:W-:Y:S01]  /*0cf0*/  UMOV UR7, 0x418da26b ;  /* 0x418da26b00077882 */ /* 0x000fe20000000000 */
[----:B------:R-:W-:Y:S01]  /*0d00*/  IMAD.MOV.U32 R9, RZ, RZ, 0x415a30ac ;  /* 0x415a30acff097424 */ /* 0x000fe200078e00ff */
[----:B------:R-:W-:Y:S01]  /*0d10*/  UMOV UR8, 0x6dc9c883 ;  /* 0x6dc9c88300087882 */ /* 0x000fe20000000000 */
[----:B------:R-:W-:Y:S01]  /*0d20*/  UMOV UR9, 0x3fe45f30 ;  /* 0x3fe45f3000097882 */ /* 0x000fe20000000000 */
[----:B0-----:R-:W-:-:S08]  /*0d30*/  DFMA R6, R2, -|R4|, 1 ;  /* 0x3ff000000206742b */ /* 0x001fd00000000c04 */
[----:B------:R-:W-:-:S08]  /*0d40*/  DFMA R6, R6, R6, R6 ;  /* 0x000000060606722b */ /* 0x000fd00000000006 */
[----:B------:R-:W-:Y:S01]  /*0d50*/  DFMA R6, R2, R6, R2 ;  /* 0x000000060206722b */ /* 0x000fe20000000002 */
[----:B------:R-:W-:Y:S02]  /*0d60*/  IMAD.MOV.U32 R2, RZ, RZ, 0x22a3f8be ;  /* 0x22a3f8beff027424 */ /* 0x000fe400078e00ff */
[----:B------:R-:W-:-:S05]  /*0d70*/  IMAD.MOV.U32 R3, RZ, RZ, 0x4099c063 ;  /* 0x4099c063ff037424 */ /* 0x000fca00078e00ff */
[----:B------:R-:W-:-:S08]  /*0d80*/  DMUL R16, R6, R6 ;  /* 0x0000000606107228 */ /* 0x000fd00000000000 */
[----:B------:R-:W-:Y:S01]  /*0d90*/  DFMA R8, R16, -UR6, R8 ;  /* 0x8000000610087c2b */ /* 0x000fe20008000008 */
        /* <DEDUP_REMOVED lines=23> */
[C---:B------:R-:W-:Y:S01]  /*0f10*/  DFMA R8, R16.reuse, R8, UR6 ;  /* 0x0000000610087e2b */ /* 0x040fe20008000008 */
[----:B------:R-:W-:Y:S01]  /*0f20*/  UMOV UR6, 0x3f2f6751 ;  /* 0x3f2f675100067882 */ /* 0x000fe20000000000 */
[----:B------:R-:W-:Y:S02]  /*0f30*/  UMOV UR7, 0x40cd02ea ;  /* 0x40cd02ea00077882 */ /* 0x000fe40000000000 */
[----:B------:R-:W-:Y:S01]  /*0f40*/  DFMA R2, R16, UR6, -R2 ;  /* 0x0000000610027c2b */ /* 0x000fe20008000802 */
[----:B------:R-:W-:Y:S01]  /*0f50*/  UMOV UR6, 0x4da77324 ;  /* 0x4da7732400067882 */ /* 0x000fe20000000000 */
[----:B------:R-:W-:Y:S02]  /*0f60*/  UMOV UR7, 0x405b8935 ;  /* 0x405b893500077882 */ /* 0x000fe40000000000 */
[----:B------:R-:W-:-:S04]  /*0f70*/  DFMA R18, R6, R8, |R4| ;  /* 0x000000080612722b */ /* 0x000fc80000000404 */
[----:B------:R-:W-:Y:S01]  /*0f80*/  DFMA R2, R16, R2, UR6 ;  /* 0x0000000610027e2b */ /* 0x000fe20008000002 */
[----:B------:R-:W-:Y:S01]  /*0f90*/  UMOV UR6, 0x94653188 ;  /* 0x9465318800067882 */ /* 0x000fe20000000000 */
[----:B------:R-:W-:Y:S02]  /*0fa0*/  UMOV UR7, 0x401e3522 ;  /* 0x401e352200077882 */ /* 0x000fe40000000000 */
[C---:B------:R-:W-:Y:S02]  /*0fb0*/  DMUL R4, R18.reuse, UR8 ;  /* 0x0000000812047c28 */ /* 0x040fe40008000000 */
[----:B------:R-:W-:Y:S02]  /*0fc0*/  DSETP.GE.AND P0, PT, |R18|, 2.14748364800000000000e+09, PT ;  /* 0x41e000001200742a */ /* 0x000fe40003f06200 */
[----:B------:R-:W-:Y:S01]  /*0fd0*/  DFMA R2, R16, R2, -UR6 ;  /* 0x8000000610027e2b */ /* 0x000fe20008000002 */
[----:B------:R-:W-:Y:S01]  /*0fe0*/  UMOV UR6, 0xb16bd7a7 ;  /* 0xb16bd7a700067882 */ /* 0x000fe20000000000 */
[----:B------:R-:W-:-:S04]  /*0ff0*/  UMOV UR7, 0x3fe9bc7d ;  /* 0x3fe9bc7d00077882 */ /* 0x000fc80000000000 */
[----:B------:R-:W0:Y:S02]  /*1000*/  F2I.F64 R4, R4 ;  /* 0x0000000400047311 */ /* 0x000e240000301100 */
[----:B------:R-:W-:Y:S01]  /*1010*/  DFMA R2, R16, R2, UR6 ;  /* 0x0000000610027e2b */ /* 0x000fe20008000002 */
[----:B------:R-:W-:Y:S01]  /*1020*/  UMOV UR6, 0xc3a4f741 ;  /* 0xc3a4f74100067882 */ /* 0x000fe20000000000 */
[----:B------:R-:W-:-:S06]  /*1030*/  UMOV UR7, 0x3fc8bfe1 ;  /* 0x3fc8bfe100077882 */ /* 0x000fcc0000000000 */
[----:B------:R-:W-:Y:S01]  /*1040*/  DFMA R2, R16, R2, -UR6 ;  /* 0x8000000610027e2b */ /* 0x000fe20008000002 */
[----:B------:R-:W-:Y:S01]  /*1050*/  UMOV UR6, 0x54442d18 ;  /* 0x54442d1800067882 */ /* 0x000fe20000000000 */
[----:B------:R-:W-:Y:S01]  /*1060*/  UMOV UR7, 0x3ff921fb ;  /* 0x3ff921fb00077882 */ /* 0x000fe20000000000 */
[----:B0-----:R-:W0:Y:S02]  /*1070*/  I2F.F64 R6, R4 ;  /* 0x0000000400067312 */ /* 0x001e240000201c00 */
[----:B0-----:R-:W-:Y:S01]  /*1080*/  DFMA R8, R6, -UR6, R18 ;  /* 0x8000000606087c2b */ /* 0x001fe20008000012 */
[----:B------:R-:W-:Y:S01]  /*1090*/  UMOV UR6, 0xf0d00be2 ;  /* 0xf0d00be200067882 */ /* 0x000fe20000000000 */
[----:B------:R-:W-:Y:S02]  /*10a0*/  UMOV UR7, 0x3fc7ffff ;  /* 0x3fc7ffff00077882 */ /* 0x000fe40000000000 */
[----:B------:R-:W-:Y:S01]  /*10b0*/  DFMA R2, R16, R2, UR6 ;  /* 0x0000000610027e2b */ /* 0x000fe20008000002 */
[----:B------:R-:W-:Y:S01]  /*10c0*/  UMOV UR6, 0x33145c00 ;  /* 0x33145c0000067882 */ /* 0x000fe20000000000 */
[----:B------:R-:W-:-:S02]  /*10d0*/  UMOV UR7, 0x3c91a626 ;  /* 0x3c91a62600077882 */ /* 0x000fc40000000000 */
[----:B------:R-:W-:Y:S01]  /*10e0*/  DFMA R8, R6, -UR6, R8 ;  /* 0x8000000606087c2b */ /* 0x000fe20008000008 */
[----:B------:R-:W-:Y:S01]  /*10f0*/  UMOV UR6, 0x68cc ;  /* 0x000068cc00067882 */ /* 0x000fe20000000000 */
[----:B------:R-:W-:Y:S02]  /*1100*/  UMOV UR7, 0x3ff00000 ;  /* 0x3ff0000000077882 */ /* 0x000fe40000000000 */
[----:B------:R-:W-:Y:S01]  /*1110*/  DFMA R16, R16, R2, UR6 ;  /* 0x0000000610107e2b */ /* 0x000fe20008000002 */
[----:B------:R-:W-:Y:S01]  /*1120*/  UMOV UR6, 0x252049c0 ;  /* 0x252049c000067882 */ /* 0x000fe20000000000 */
[----:B------:R-:W-:Y:S02]  /*1130*/  UMOV UR7, 0x397b839a ;  /* 0x397b839a00077882 */ /* 0x000fe40000000000 */
[----:B------:R-:W-:Y:S01]  /*1140*/  DFMA R6, R6, -UR6, R8 ;  /* 0x8000000606067c2b */ /* 0x000fe20008000008 */
[----:B------:R-:W-:Y:S10]  /*1150*/  @!P0 BRA `(.L_x_19) ;  /* 0x0000000000148947 */ /* 0x000ff40003800000 */
[----:B------:R-:W-:-:S07]  /*1160*/  MOV R10, 0x1180 ;  /* 0x00001180000a7802 */ /* 0x000fce0000000f00 */
[----:B------:R-:W-:Y:S05]  /*1170*/  CALL.REL.NOINC `($_Z3_y1Pdd$__internal_trig_reduction_slowpathd) ;  /* 0x0000002c00f07944 */ /* 0x000fea0003c00000 */
[----:B------:R-:W-:Y:S02]  /*1180*/  IMAD.MOV.U32 R4, RZ, RZ, R0 ;  /* 0x000000ffff047224 */ /* 0x000fe400078e0000 */
[----:B------:R-:W-:Y:S02]  /*1190*/  IMAD.MOV.U32 R6, RZ, RZ, R2 ;  /* 0x000000ffff067224 */ /* 0x000fe400078e0002 */
[----:B------:R-:W-:-:S07]  /*11a0*/  IMAD.MOV.U32 R7, RZ, RZ, R3 ;  /* 0x000000ffff077224 */ /* 0x000fce00078e0003 */
.L_x_19:
[----:B------:R-:W-:Y:S01]  /*11b0*/  LOP3.LUT R2, R4, 0x3, RZ, 0xc0, !PT ;  /* 0x0000000304027812 */ /* 0x000fe200078ec0ff */
[----:B------:R-:W-:Y:S01]  /*11c0*/  UMOV UR6, 0x7f3321d2 ;  /* 0x7f3321d200067882 */ /* 0x000fe20000000000 */
[----:B------:R-:W-:Y:S02]  /*11d0*/  UMOV UR7, 0x4002d97c ;  /* 0x4002d97c00077882 */ /* 0x000fe40000000000 */
[----:B------:R-:W-:Y:S01]  /*11e0*/  DADD R6, R6, -UR6 ;  /* 0x8000000606067e29 */ /* 0x000fe20008000000 */
[----:B------:R-:W-:Y:S01]  /*11f0*/  UMOV UR6, 0x54442d18 ;  /* 0x54442d1800067882 */ /* 0x000fe20000000000 */
[----:B------:R-:W0:Y:S01]  /*1200*/  I2F.F64.U32 R2, R2 ;  /* 0x0000000200027312 */ /* 0x000e220000201800 */
[----:B------:R-:W-:-:S05]  /*1210*/  UMOV UR7, 0x3ff921fb ;  /* 0x3ff921fb00077882 */ /* 0x000fca0000000000 */
[----:B0-----:R-:W-:-:S08]  /*1220*/  DFMA R6, R2, UR6, R6 ;  /* 0x0000000602067c2b */ /* 0x001fd00008000006 */
[----:B------:R-:W-:-:S14]  /*1230*/  DSETP.NEU.AND P0, PT, |R6|, +INF , PT ;  /* 0x7ff000000600742a */ /* 0x000fdc0003f0d200 */
[----:B------:R-:W-:Y:S01]  /*1240*/  @!P0 DMUL R18, RZ, R6 ;  /* 0x00000006ff128228 */ /* 0x000fe20000000000 */
[----:B------:R-:W-:Y:S01]  /*1250*/  @!P0 IMAD.MOV.U32 R0, RZ, RZ, 0x1 ;  /* 0x00000001ff008424 */ /* 0x000fe200078e00ff */
[----:B------:R-:W-:Y:S09]  /*1260*/  @!P0 BRA `(.L_x_20) ;  /* 0x00000000005c8947 */ /* 0x000ff20003800000 */
[----:B------:R-:W-:Y:S01]  /*1270*/  UMOV UR6, 0x6dc9c883 ;  /* 0x6dc9c88300067882 */ /* 0x000fe20000000000 */
[----:B------:R-:W-:Y:S01]  /*1280*/  UMOV UR7, 0x3fe45f30 ;  /* 0x3fe45f3000077882 */ /* 0x000fe20000000000 */
[C---:B------:R-:W-:Y:S02]  /*1290*/  DSETP.GE.AND P0, PT, |R6|.reuse, 2.14748364800000000000e+09, PT ;  /* 0x41e000000600742a */ /* 0x040fe40003f06200 */
[----:B------:R-:W-:Y:S01]  /*12a0*/  DMUL R2, R6, UR6 ;  /* 0x0000000606027c28 */ /* 0x000fe20008000000 */
[----:B------:R-:W-:Y:S01]  /*12b0*/  UMOV UR6, 0x54442d18 ;  /* 0x54442d1800067882 */ /* 0x000fe20000000000 */
[----:B------:R-:W-:-:S04]  /*12c0*/  UMOV UR7, 0x3ff921fb ;  /* 0x3ff921fb00077882 */ /* 0x000fc80000000000 */
[----:B------:R-:W0:Y:S08]  /*12d0*/  F2I.F64 R0, R2 ;  /* 0x0000000200007311 */ /* 0x000e300000301100 */
[----:B0-----:R-:W0:Y:S02]  /*12e0*/  I2F.F64 R18, R0 ;  /* 0x0000000000127312 */ /* 0x001e240000201c00 */
[----:B0-----:R-:W-:Y:S01]  /*12f0*/  DFMA R4, R18, -UR6, R6 ;  /* 0x8000000612047c2b */ /* 0x001fe20008000006 */
[----:B------:R-:W-:Y:S01]  /*1300*/  UMOV UR6, 0x33145c00 ;  /* 0x33145c0000067882 */ /* 0x000fe20000000000 */
[----:B------:R-:W-:-:S06]  /*1310*/  UMOV UR7, 0x3c91a626 ;  /* 0x3c91a62600077882 */ /* 0x000fcc0000000000 */
[----:B------:R-:W-:Y:S01]  /*1320*/  DFMA R4, R18, -UR6, R4 ;  /* 0x8000000612047c2b */ /* 0x000fe20008000004 */
[----:B------:R-:W-:Y:S01]  /*1330*/  UMOV UR6, 0x252049c0 ;  /* 0x252049c000067882 */ /* 0x000fe20000000000 */
[----:B------:R-:W-:-:S06]  /*1340*/  UMOV UR7, 0x397b839a ;  /* 0x397b839a00077882 */ /* 0x000fcc0000000000 */
[----:B------:R-:W-:Y:S01]  /*1350*/  DFMA R18, R18, -UR6, R4 ;  /* 0x8000000612127c2b */ /* 0x000fe20008000004 */
[----:B------:R-:W-:Y:S10]  /*1360*/  @!P0 BRA `(.L_x_21) ;  /* 0x0000000000188947 */ /* 0x000ff40003800000 */
[----:B------:R-:W-:Y:S01]  /*1370*/  IMAD.MOV.U32 R18, RZ, RZ, R6 ;  /* 0x000000ffff127224 */ /* 0x000fe200078e0006 */
[----:B------:R-:W-:Y:S01]  /*1380*/  MOV R10, 0x13b0 ;  /* 0x000013b0000a7802 */ /* 0x000fe20000000f00 */
[----:B------:R-:W-:-:S07]  /*1390*/  IMAD.MOV.U32 R19, RZ, RZ, R7 ;  /* 0x000000ffff137224 */ /* 0x000fce00078e0007 */
[----:B------:R-:W-:Y:S05]  /*13a0*/  CALL.REL.NOINC `($_Z3_y1Pdd$__internal_trig_reduction_slowpathd) ;  /* 0x0000002c00647944 */ /* 0x000fea0003c00000 */
[----:B------:R-:W-:Y:S02]  /*13b0*/  IMAD.MOV.U32 R18, RZ, RZ, R2 ;  /* 0x000000ffff127224 */ /* 0x000fe400078e0002 */
[----:B------:R-:W-:-:S07]  /*13c0*/  IMAD.MOV.U32 R19, RZ, RZ, R3 ;  /* 0x000000ffff137224 */ /* 0x000fce00078e0003 */
.L_x_21:
[----:B------:R-:W-:-:S07]  /*13d0*/  VIADD R0, R0, 0x1 ;  /* 0x0000000100007836 */ /* 0x000fce0000000000 */
.L_x_20:
[----:B------:R-:W0:Y:S01]  /*13e0*/  LDCU.64 UR6, c[0x4][0x8] ;  /* 0x01000100ff0677ac */ /* 0x000e220008000a00 */
[----:B------:R-:W-:-:S05]  /*13f0*/  IMAD.SHL.U32 R2, R0, 0x40, RZ ;  /* 0x0000004000027824 */ /* 0x000fca00078e00ff */
[----:B------:R-:W-:-:S04]  /*1400*/  LOP3.LUT R2, R2, 0x40, RZ, 0xc0, !PT ;  /* 0x0000004002027812 */ /* 0x000fc800078ec0ff */
[----:B0-----:R-:W-:-:S05]  /*1410*/  IADD3 R2, P0, PT, R2, UR6, RZ ;  /* 0x0000000602027c10 */ /* 0x001fca000ff1e0ff */
[----:B------:R-:W-:-:S05]  /*1420*/  IMAD.X R3, RZ, RZ, UR7, P0 ;  /* 0x00000007ff037e24 */ /* 0x000fca00080e06ff */
[----:B------:R-:W2:Y:S04]  /*1430*/  LDG.E.128.CONSTANT R12, desc[UR4][R2.64] ;  /* 0x00000004020c7981 */ /* 0x000ea8000c1e9d00 */
[----:B------:R-:W3:Y:S04]  /*1440*/  LDG.E.128.CONSTANT R4, desc[UR4][R2.64+0x10] ;  /* 0x0000100402047981 */ /* 0x000ee8000c1e9d00 */
[----:B------:R0:W4:Y:S01]  /*1450*/  LDG.E.128.CONSTANT R8, desc[UR4][R2.64+0x20] ;  /* 0x0000200402087981 */ /* 0x000122000c1e9d00 */
[----:B------:R-:W-:Y:S01]  /*1460*/  LOP3.LUT R20, R0, 0x1, RZ, 0xc0, !PT ;  /* 0x0000000100147812 */ /* 0x000fe200078ec0ff */
[----:B------:R-:W-:Y:S01]  /*1470*/  IMAD.MOV.U32 R24, RZ, RZ, 0x20fd8164 ;  /* 0x20fd8164ff187424 */ /* 0x000fe200078e00ff */
[----:B------:R-:W-:-:S02]  /*1480*/  DMUL R22, R18, R18 ;  /* 0x0000001212167228 */ /* 0x000fc40000000000 */
[----:B------:R-:W-:Y:S01]  /*1490*/  ISETP.NE.U32.AND P0, PT, R20, 0x1, PT ;  /* 0x000000011400780c */ /* 0x000fe20003f05070 */
[----:B------:R-:W-:-:S03]  /*14a0*/  IMAD.MOV.U32 R20, RZ, RZ, 0x3da8ff83 ;  /* 0x3da8ff83ff147424 */ /* 0x000fc600078e00ff */
[----:B------:R-:W-:Y:S02]  /*14b0*/  FSEL R24, R24, -8.06006814911005101289e+34, !P0 ;  /* 0xf9785eba18187808 */ /* 0x000fe40004000000 */
[----:B------:R-:W-:Y:S02]  /*14c0*/  FSEL R25, -R20, 0.11223486810922622681, !P0 ;  /* 0x3de5db6514197808 */ /* 0x000fe40004000100 */
[----:B------:R-:W0:Y:S02]  /*14d0*/  LDC.64 R20, c[0x0][0x388] ;  /* 0x0000e200ff147b82 */ /* 0x000e240000000a00 */
[----:B0-----:R-:W-:Y:S02]  /*14e0*/  DADD R2, -RZ, |R20| ;  /* 0x00000000ff027229 */ /* 0x001fe40000000514 */
[----:B--2---:R-:W-:-:S08]  /*14f0*/  DFMA R12, R22, R24, R12 ;  /* 0x00000018160c722b */ /* 0x004fd0000000000c */
[----:B------:R-:W-:Y:S01]  /*1500*/  DFMA R12, R22, R12, R14 ;  /* 0x0000000c160c722b */ /* 0x000fe2000000000e */
[----:B------:R-:W-:-:S05]  /*1510*/  VIADD R14, R3, 0xfff00000 ;  /* 0xfff00000030e7836 */ /* 0x000fca0000000000 */
[----:B------:R-:W-:Y:S02]  /*1520*/  ISETP.GE.U32.AND P1, PT, R14, 0x7fe00000, PT ;  /* 0x7fe000000e00780c */ /* 0x000fe40003f26070 */
[----:B---3--:R-:W-:-:S08]  /*1530*/  DFMA R4, R22, R12, R4 ;  /* 0x0000000c1604722b */ /* 0x008fd00000000004 */
[----:B------:R-:W-:Y:S02]  /*1540*/  DFMA R6, R22, R4, R6 ;  /* 0x000000041606722b */ /* 0x000fe40000000006 */
[----:B------:R-:W0:Y:S01]  /*1550*/  MUFU.RSQ64H R5, R3 ;  /* 0x0000000300057308 */ /* 0x000e220000001c00 */
[----:B------:R-:W-:-:S05]  /*1560*/  IMAD.MOV.U32 R4, RZ, RZ, RZ ;  /* 0x000000ffff047224 */ /* 0x000fca00078e00ff */
[----:B----4-:R-:W-:-:S08]  /*1570*/  DFMA R6, R22, R6, R8 ;  /* 0x000000061606722b */ /* 0x010fd00000000008 */
[----:B------:R-:W-:Y:S01]  /*1580*/  DFMA R6, R22, R6, R10 ;  /* 0x000000061606722b */ /* 0x000fe2000000000a */
[----:B------:R-:W-:Y:S01]  /*1590*/  IMAD.MOV.U32 R10, RZ, RZ, 0x0 ;  /* 0x00000000ff0a7424 */ /* 0x000fe200078e00ff */
[----:B0-----:R-:W-:Y:S01]  /*15a0*/  DMUL R8, R4, R4 ;  /* 0x0000000404087228 */ /* 0x001fe20000000000 */
[----:B------:R-:W-:-:S05]  /*15b0*/  IMAD.MOV.U32 R11, RZ, RZ, 0x3fd80000 ;  /* 0x3fd80000ff0b7424 */ /* 0x000fca00078e00ff */
[----:B------:R-:W-:Y:S02]  /*15c0*/  DFMA R18, R6, R18, R18 ;  /* 0x000000120612722b */ /* 0x000fe40000000012 */
[----:B------:R-:W-:Y:S02]  /*15d0*/  DFMA R6, R22, R6, 1 ;  /* 0x3ff000001606742b */ /* 0x000fe40000000006 */
[----:B------:R-:W-:-:S08]  /*15e0*/  DFMA R8, -R8, |R20|, 1 ;  /* 0x3ff000000808742b */ /* 0x000fd00000000514 */
[----:B------:R-:W-:Y:S01]  /*15f0*/  FSEL R12, R6, R18, !P0 ;  /* 0x00000012060c7208 */ /* 0x000fe20004000000 */
[----:B------:R-:W-:Y:S01]  /*1600*/  DFMA R10, R8, R10, 0.5 ;  /* 0x3fe00000080a742b */ /* 0x000fe2000000000a */
[----:B------:R-:W-:Y:S01]  /*1610*/  FSEL R13, R7, R19, !P0 ;  /* 0x00000013070d7208 */ /* 0x000fe20004000000 */
[----:B------:R-:W-:Y:S01]  /*1620*/  DMUL R8, R4, R8 ;  /* 0x0000000804087228 */ /* 0x000fe20000000000 */
[----:B------:R-:W-:-:S04]  /*1630*/  LOP3.LUT P0, RZ, R0, 0x2, RZ, 0xc0, !PT ;  /* 0x0000000200ff7812 */ /* 0x000fc8000780c0ff */
[----:B------:R-:W-:-:S03]  /*1640*/  DADD R6, RZ, -R12 ;  /* 0x00000000ff067229 */ /* 0x000fc6000000080c */
[----:B------:R-:W-:-:S07]  /*1650*/  DFMA R4, R10, R8, R4 ;  /* 0x000000080a04722b */ /* 0x000fce0000000004 */
[----:B------:R-:W-:Y:S02]  /*1660*/  FSEL R6, R12, R6, !P0 ;  /* 0x000000060c067208 */ /* 0x000fe40004000000 */
[----:B------:R-:W-:Y:S01]  /*1670*/  FSEL R7, R13, R7, !P0 ;  /* 0x000000070d077208 */ /* 0x000fe20004000000 */
[----:B------:R-:W-:Y:S06]  /*1680*/  @!P1 BRA `(.L_x_22) ;  /* 0x0000000000189947 */ /* 0x000fec0003800000 */
[----:B------:R-:W-:Y:S01]  /*1690*/  IMAD.MOV.U32 R8, RZ, RZ, R2 ;  /* 0x000000ffff087224 */ /* 0x000fe200078e0002 */
[----:B------:R-:W-:Y:S01]  /*16a0*/  MOV R0, 0x16d0 ;  /* 0x000016d000007802 */ /* 0x000fe20000000f00 */
[----:B------:R-:W-:-:S07]  /*16b0*/  IMAD.MOV.U32 R9, RZ, RZ, R3 ;  /* 0x000000ffff097224 */ /* 0x000fce00078e0003 */
[----:B------:R-:W-:Y:S05]  /*16c0*/  CALL.REL.NOINC `($__internal_2_$__cuda_sm20_drsqrt_f64_slowpath_v2) ;  /* 0x0000002800187944 */ /* 0x000fea0003c00000 */
[----:B------:R-:W-:Y:S02]  /*16d0*/  IMAD.MOV.U32 R4, RZ, RZ, R10 ;  /* 0x000000ffff047224 */ /* 0x000fe400078e000a */
[----:B------:R-:W-:-:S07]  /*16e0*/  IMAD.MOV.U32 R5, RZ, RZ, R11 ;  /* 0x000000ffff057224 */ /* 0x000fce00078e000b */
.L_x_22:
[----:B------:R-:W-:Y:S01]  /*16f0*/  UMOV UR6, 0x33d43651 ;  /* 0x33d4365100067882 */ /* 0x000fe20000000000 */
[----:B------:R-:W-:Y:S02]  /*1700*/  UMOV UR7, 0x3fe98845 ;  /* 0x3fe9884500077882 */ /* 0x000fe40000000000 */
[----:B------:R-:W-:-:S08]  /*1710*/  DMUL R4, R4, UR6 ;  /* 0x0000000604047c28 */ /* 0x000fd00008000000 */
[----:B------:R-:W-:-:S08]  /*1720*/  DMUL R4, R16, R4 ;  /* 0x0000000410047228 */ /* 0x000fd00000000000 */
[----:B------:R-:W-:-:S11]  /*1730*/  DMUL R6, R4, R6 ;  /* 0x0000000604067228 */ /* 0x000fd60000000000 */
.L_x_16:
[----:B------:R-:W0:Y:S01]  /*1740*/  LDC.64 R8, c[0x0][0x388] ;  /* 0x0000e200ff087b82 */ /* 0x000e220000000a00 */
[----:B------:R-:W-:Y:S01]  /*1750*/  ISETP.GT.AND P0, PT, R3, 0xfffff, PT ;  /* 0x000fffff0300780c */ /* 0x000fe20003f04270 */
[----:B0-----:R-:W-:-:S10]  /*1760*/  DADD R4, -RZ, |R8| ;  /* 0x00000000ff047229 */ /* 0x001fd40000000508 */
[----:B------:R-:W-:Y:S02]  /*1770*/  IMAD.MOV.U32 R10, RZ, RZ, R4 ;  /* 0x000000ffff0a7224 */ /* 0x000fe400078e0004 */
[----:B------:R-:W-:Y:S01]  /*1780*/  IMAD.MOV.U32 R11, RZ, RZ, R5 ;  /* 0x000000ffff0b7224 */ /* 0x000fe200078e0005 */
[----:B------:R-:W-:-:S10]  /*1790*/  @!P0 DMUL R10, |R8|, 1.80143985094819840000e+16 ;  /* 0x43500000080a8828 */ /* 0x000fd40000000200 */
[----:B------:R-:W-:Y:S02]  /*17a0*/  @!P0 IMAD.MOV.U32 R3, RZ, RZ, R11 ;  /* 0x000000ffff038224 */ /* 0x000fe400078e000b */
[----:B------:R-:W-:Y:S02]  /*17b0*/  @!P0 IMAD.MOV.U32 R2, RZ, RZ, R10 ;  /* 0x000000ffff028224 */ /* 0x000fe400078e000a */
[----:B------:R-:W-:-:S05]  /*17c0*/  VIADD R0, R3, 0xffffffff ;  /* 0xffffffff03007836 */ /* 0x000fca0000000000 */
[----:B------:R-:W-:Y:S01]  /*17d0*/  ISETP.GT.U32.AND P1, PT, R0, 0x7feffffe, PT ;  /* 0x7feffffe0000780c */ /* 0x000fe20003f24070 */
[----:B------:R-:W-:Y:S02]  /*17e0*/  IMAD.MOV.U32 R0, RZ, RZ, -0x3ff ;  /* 0xfffffc01ff007424 */ /* 0x000fe400078e00ff */
[----:B------:R-:W-:-:S10]  /*17f0*/  @!P0 IMAD.MOV.U32 R0, RZ, RZ, -0x435 ;  /* 0xfffffbcbff008424 */ /* 0x000fd400078e00ff */
[----:B------:R-:W-:Y:S05]  /*1800*/  @P1 BRA `(.L_x_23) ;  /* 0x0000000400041947 */ /* 0x000fea0003800000 */
[----:B------:R-:W-:Y:S01]  /*1810*/  LOP3.LUT R10, R3, 0xfffff, RZ, 0xc0, !PT ;  /* 0x000fffff030a7812 */ /* 0x000fe200078ec0ff */
[----:B------:R-:W-:Y:S01]  /*1820*/  IMAD.MOV.U32 R12, RZ, RZ, RZ ;  /* 0x000000ffff0c7224 */ /* 0x000fe200078e00ff */
[----:B------:R-:W-:Y:S01]  /*1830*/  UMOV UR6, 0x3ae80f1e ;  /* 0x3ae80f1e00067882 */ /* 0x000fe20000000000 */
[----:B------:R-:W-:Y:S01]  /*1840*/  IMAD.MOV.U32 R20, RZ, RZ, -0x748574fc ;  /* 0x8b7a8b04ff147424 */ /* 0x000fe200078e00ff */
[----:B------:R-:W-:Y:S01]  /*1850*/  LOP3.LUT R11, R10, 0x3ff00000, RZ, 0xfc, !PT ;  /* 0x3ff000000a0b7812 */ /* 0x000fe200078efcff */
[----:B------:R-:W-:Y:S01]  /*1860*/  IMAD.MOV.U32 R10, RZ, RZ, R2 ;  /* 0x000000ffff0a7224 */ /* 0x000fe200078e0002 */
[----:B------:R-:W-:Y:S01]  /*1870*/  UMOV UR7, 0x3eb1380b ;  /* 0x3eb1380b00077882 */ /* 0x000fe20000000000 */
[----:B------:R-:W-:Y:S01]  /*1880*/  IMAD.MOV.U32 R21, RZ, RZ, 0x3ed0ee25 ;  /* 0x3ed0ee25ff157424 */ /* 0x000fe200078e00ff */
[----:B------:R-:W-:Y:S01]  /*1890*/  ISETP.GE.U32.AND P0, PT, R11, 0x3ff6a09f, PT ;  /* 0x3ff6a09f0b00780c */ /* 0x000fe20003f06070 */
[----:B------:R-:W-:Y:S01]  /*18a0*/  IMAD.MOV.U32 R23, RZ, RZ, 0x43300000 ;  /* 0x43300000ff177424 */ /* 0x000fe200078e00ff */
[----:B------:R-:W-:Y:S01]  /*18b0*/  LEA.HI R0, R3, R0, RZ, 0xc ;  /* 0x0000000003007211 */ /* 0x000fe200078f60ff */
[----:B------:R-:W-:Y:S01]  /*18c0*/  UMOV UR8, 0x80000000 ;  /* 0x8000000000087882 */ /* 0x000fe20000000000 */
[----:B------:R-:W-:-:S09]  /*18d0*/  UMOV UR9, 0x43300000 ;  /* 0x4330000000097882 */ /* 0x000fd20000000000 */
[----:B------:R-:W-:Y:S02]  /*18e0*/  @P0 VIADD R13, R11, 0xfff00000 ;  /* 0xfff000000b0d0836 */ /* 0x000fe40000000000 */
[----:B------:R-:W-:Y:S02]  /*18f0*/  @P0 VIADD R0, R0, 0x1 ;  /* 0x0000000100000836 */ /* 0x000fe40000000000 */
[----:B------:R-:W-:-:S03]  /*1900*/  @P0 IMAD.MOV.U32 R11, RZ, RZ, R13 ;  /* 0x000000ffff0b0224 */ /* 0x000fc600078e000d */
[----:B------:R-:W-:-:S03]  /*1910*/  LOP3.LUT R22, R0, 0x80000000, RZ, 0x3c, !PT ;  /* 0x8000000000167812 */ /* 0x000fc600078e3cff */
[C---:B------:R-:W-:Y:S02]  /*1920*/  DADD R18, R10.reuse, 1 ;  /* 0x3ff000000a127429 */ /* 0x040fe40000000000 */
[----:B------:R-:W-:-:S04]  /*1930*/  DADD R10, R10, -1 ;  /* 0xbff000000a0a7429 */ /* 0x000fc80000000000 */
[----:B------:R-:W0:Y:S02]  /*1940*/  MUFU.RCP64H R13, R19 ;  /* 0x00000013000d7308 */ /* 0x000e240000001800 */
[----:B0-----:R-:W-:-:S08]  /*1950*/  DFMA R14, -R18, R12, 1 ;  /* 0x3ff00000120e742b */ /* 0x001fd0000000010c */
[----:B------:R-:W-:-:S08]  /*1960*/  DFMA R14, R14, R14, R14 ;  /* 0x0000000e0e0e722b */ /* 0x000fd0000000000e */
[----:B------:R-:W-:-:S08]  /*1970*/  DFMA R12, R12, R14, R12 ;  /* 0x0000000e0c0c722b */ /* 0x000fd0000000000c */
[----:B------:R-:W-:-:S08]  /*1980*/  DMUL R14, R10, R12 ;  /* 0x0000000c0a0e7228 */ /* 0x000fd00000000000 */
[----:B------:R-:W-:-:S08]  /*1990*/  DFMA R14, R10, R12, R14 ;  /* 0x0000000c0a0e722b */ /* 0x000fd0000000000e */
[----:B------:R-:W-:Y:S02]  /*19a0*/  DMUL R16, R14, R14 ;  /* 0x0000000e0e107228 */ /* 0x000fe40000000000 */
[----:B------:R-:W-:-:S06]  /*19b0*/  DADD R2, R10, -R14 ;  /* 0x000000000a027229 */ /* 0x000fcc000000080e */
[----:B------:R-:W-:Y:S01]  /*19c0*/  DFMA R18, R16, UR6, R20 ;  /* 0x0000000610127c2b */ /* 0x000fe20008000014 */
[----:B------:R-:W-:Y:S01]  /*19d0*/  UMOV UR6, 0x9f02676f ;  /* 0x9f02676f00067882 */ /* 0x000fe20000000000 */
[----:B------:R-:W-:Y:S01]  /*19e0*/  UMOV UR7, 0x3ef3b266 ;  /* 0x3ef3b26600077882 */ /* 0x000fe20000000000 */
[----:B------:R-:W-:Y:S02]  /*19f0*/  DADD R20, R2, R2 ;  /* 0x0000000002147229 */ /* 0x000fe40000000002 */
[----:B------:R-:W-:Y:S01]  /*1a00*/  DADD R2, R22, -UR8 ;  /* 0x8000000816027e29 */ /* 0x000fe20008000000 */
[----:B------:R-:W-:Y:S01]  /*1a10*/  UMOV UR8, 0xfefa39ef ;  /* 0xfefa39ef00087882 */ /* 0x000fe20000000000 */
[----:B------:R-:W-:Y:S01]  /*1a20*/  UMOV UR9, 0x3fe62e42 ;  /* 0x3fe62e4200097882 */ /* 0x000fe20000000000 */
[----:B------:R-:W-:Y:S01]  /*1a30*/  DFMA R18, R16, R18, UR6 ;  /* 0x0000000610127e2b */ /* 0x000fe20008000012 */
[----:B------:R-:W-:Y:S01]  /*1a40*/  UMOV UR6, 0xa9ab0956 ;  /* 0xa9ab095600067882 */ /* 0x000fe20000000000 */
[----:B------:R-:W-:Y:S01]  /*1a50*/  UMOV UR7, 0x3f1745cb ;  /* 0x3f1745cb00077882 */ /* 0x000fe20000000000 */
[----:B------:R-:W-:-:S02]  /*1a60*/  DFMA R20, R10, -R14, R20 ;  /* 0x8000000e0a14722b */ /* 0x000fc40000000014 */
[----:B------:R-:W-:-:S03]  /*1a70*/  DFMA R10, R2, UR8, R14 ;  /* 0x00000008020a7c2b */ /* 0x000fc6000800000e */
[----:B------:R-:W-:Y:S01]  /*1a80*/  DFMA R18, R16, R18, UR6 ;  /* 0x0000000610127e2b */ /* 0x000fe20008000012 */
[----:B------:R-:W-:Y:S01]  /*1a90*/  UMOV UR6, 0x2d1b5154 ;  /* 0x2d1b515400067882 */ /* 0x000fe20000000000 */
[----:B------:R-:W-:Y:S01]  /*1aa0*/  UMOV UR7, 0x3f3c71c7 ;  /* 0x3f3c71c700077882 */ /* 0x000fe20000000000 */
[----:B------:R-:W-:-:S05]  /*1ab0*/  DMUL R20, R12, R20 ;  /* 0x000000140c147228 */ /* 0x000fca0000000000 */
[----:B------:R-:W-:Y:S01]  /*1ac0*/  DFMA R18, R16, R18, UR6 ;  /* 0x0000000610127e2b */ /* 0x000fe20008000012 */
        /* <DEDUP_REMOVED lines=10> */
[----:B------:R-:W-:Y:S02]  /*1b70*/  UMOV UR7, 0x3fe62e42 ;  /* 0x3fe62e4200077882 */ /* 0x000fe40000000000 */
[----:B------:R-:W-:Y:S01]  /*1b80*/  DFMA R22, R2, -UR6, R10 ;  /* 0x8000000602167c2b */ /* 0x000fe2000800000a */
[----:B------:R-:W-:Y:S01]  /*1b90*/  UMOV UR6, 0x3b39803f ;  /* 0x3b39803f00067882 */ /* 0x000fe20000000000 */
[----:B------:R-:W-:Y:S02]  /*1ba0*/  UMOV UR7, 0x3c7abc9e ;  /* 0x3c7abc9e00077882 */ /* 0x000fe40000000000 */
[----:B------:R-:W-:-:S04]  /*1bb0*/  DMUL R18, R16, R18 ;  /* 0x0000001210127228 */ /* 0x000fc80000000000 */
[----:B------:R-:W-:-:S04]  /*1bc0*/  DADD R22, -R14, R22 ;  /* 0x000000000e167229 */ /* 0x000fc80000000116 */
[----:B------:R-:W-:-:S08]  /*1bd0*/  DFMA R18, R14, R18, R20 ;  /* 0x000000120e12722b */ /* 0x000fd00000000014 */
[----:B------:R-:W-:-:S08]  /*1be0*/  DADD R18, R18, -R22 ;  /* 0x0000000012127229 */ /* 0x000fd00000000816 */
[----:B------:R-:W-:-:S08]  /*1bf0*/  DFMA R18, R2, UR6, R18 ;  /* 0x0000000602127c2b */ /* 0x000fd00008000012 */
[----:B------:R-:W-:Y:S01]  /*1c00*/  DADD R10, R10, R18 ;  /* 0x000000000a0a7229 */ /* 0x000fe20000000012 */
[----:B------:R-:W-:Y:S10]  /*1c10*/  BRA `(.L_x_24) ;  /* 0x0000000000187947 */ /* 0x000ff40003800000 */
.L_x_23:
[----:B------:R-:W-:Y:S01]  /*1c20*/  IMAD.MOV.U32 R2, RZ, RZ, 0x0 ;  /* 0x00000000ff027424 */ /* 0x000fe200078e00ff */
[----:B------:R-:W-:Y:S01]  /*1c30*/  LOP3.LUT P0, RZ, R11, 0x7fffffff, RZ, 0xc0, !PT ;  /* 0x7fffffff0bff7812 */ /* 0x000fe2000780c0ff */
[----:B------:R-:W-:-:S06]  /*1c40*/  IMAD.MOV.U32 R3, RZ, RZ, 0x7ff00000 ;  /* 0x7ff00000ff037424 */ /* 0x000fcc00078e00ff */
[----:B------:R-:W-:-:S10]  /*1c50*/  DFMA R2, R10, R2, +INF ;  /* 0x7ff000000a02742b */ /* 0x000fd40000000002 */
[----:B------:R-:W-:Y:S02]  /*1c60*/  FSEL R10, R2, RZ, P0 ;  /* 0x000000ff020a7208 */ /* 0x000fe40000000000 */
[----:B------:R-:W-:-:S07]  /*1c70*/  FSEL R11, R3, -QNAN , P0 ;  /* 0xfff00000030b7808 */ /* 0x000fce0000000000 */
.L_x_24:
[----:B------:R-:W0:Y:S01]  /*1c80*/  MUFU.RCP64H R13, R5 ;  /* 0x00000005000d7308 */ /* 0x000e220000001800 */
[----:B------:R-:W-:Y:S01]  /*1c90*/  VIADD R12, R5, 0x300402 ;  /* 0x00300402050c7836 */ /* 0x000fe20000000000 */
[----:B------:R-:W-:Y:S01]  /*1ca0*/  UMOV UR6, 0xfeebc2a0 ;  /* 0xfeebc2a000067882 */ /* 0x000fe20000000000 */
[----:B------:R-:W-:Y:S02]  /*1cb0*/  UMOV UR7, 0x39b4484b ;  /* 0x39b4484b00077882 */ /* 0x000fe40000000000 */
[----:B------:R-:W-:Y:S01]  /*1cc0*/  DSETP.GEU.AND P0, PT, |R8|, UR6, PT ;  /* 0x0000000608007e2a */ /* 0x000fe2000bf0e200 */
[----:B------:R-:W-:Y:S01]  /*1cd0*/  FSETP.GEU.AND P1, PT, |R12|, 5.8789094863358348022e-39, PT ;  /* 0x004004020c00780b */ /* 0x000fe20003f2e200 */
[----:B0-----:R-:W-:-:S08]  /*1ce0*/  DFMA R2, R12, -|R8|, 1 ;  /* 0x3ff000000c02742b */ /* 0x001fd00000000c08 */
[----:B------:R-:W-:-:S08]  /*1cf0*/  DFMA R2, R2, R2, R2 ;  /* 0x000000020202722b */ /* 0x000fd00000000002 */
[----:B------:R-:W-:Y:S02]  /*1d00*/  DFMA R14, R12, R2, R12 ;  /* 0x000000020c0e722b */ /* 0x000fe4000000000c */
[----:B------:R-:W-:-:S06]  /*1d10*/  DMUL R2, |R8|, 0.5 ;  /* 0x3fe0000008027828 */ /* 0x000fcc0000000200 */
[-C--:B------:R-:W-:Y:S02]  /*1d20*/  DFMA R16, R14, -|R8|.reuse, 1 ;  /* 0x3ff000000e10742b */ /* 0x080fe40000000c08 */
[----:B------:R-:W-:Y:S02]  /*1d30*/  DMUL R8, R8, R8 ;  /* 0x0000000808087228 */ /* 0x000fe40000000000 */
[----:B------:R-:W-:Y:S02]  /*1d40*/  FSEL R2, R2, R6, !P0 ;  /* 0x0000000602027208 */ /* 0x000fe40004000000 */
[----:B------:R-:W-:Y:S02]  /*1d50*/  FSEL R3, R3, R7, !P0 ;  /* 0x0000000703037208 */ /* 0x000fe40004000000 */
[----:B------:R-:W-:Y:S01]  /*1d60*/  DFMA R14, R14, R16, R14 ;  /* 0x000000100e0e722b */ /* 0x000fe2000000000e */
[----:B------:R-:W-:Y:S10]  /*1d70*/  @P1 BRA `(.L_x_25) ;  /* 0x0000000000101947 */ /* 0x000ff40003800000 */
[----:B------:R-:W-:-:S05]  /*1d80*/  LOP3.LUT R0, R5, 0x7fffffff, RZ, 0xc0, !PT ;  /* 0x7fffffff05007812 */ /* 0x000fca00078ec0ff */
[----:B------:R-:W-:Y:S01]  /*1d90*/  VIADD R12, R0, 0xfff00000 ;  /* 0xfff00000000c7836 */ /* 0x000fe20000000000 */
[----:B------:R-:W-:-:S07]  /*1da0*/  MOV R0, 0x1dc0 ;  /* 0x00001dc000007802 */ /* 0x000fce0000000f00 */
[----:B------:R-:W-:Y:S05]  /*1db0*/  CALL.REL.NOINC `($__internal_0_$__cuda_sm20_dblrcp_rn_slowpath_v3) ;  /* 0x0000001800907944 */ /* 0x000fea0003c00000 */
.L_x_25:
[----:B------:R-:W-:Y:S01]  /*1dc0*/  IMAD.MOV.U32 R4, RZ, RZ, 0x1fb7b95e ;  /* 0x1fb7b95eff047424 */ /* 0x000fe200078e00ff */
[----:B------:R-:W-:Y:S01]  /*1dd0*/  UMOV UR6, 0x687428c ;  /* 0x0687428c00067882 */ /* 0x000fe20000000000 */
[----:B------:R-:W-:Y:S01]  /*1de0*/  IMAD.MOV.U32 R5, RZ, RZ, 0x3dcf0b5b ;  /* 0x3dcf0b5bff057424 */ /* 0x000fe200078e00ff */
[----:B------:R-:W-:Y:S01]  /*1df0*/  UMOV UR7, 0x3d5249f9 ;  /* 0x3d5249f900077882 */ /* 0x000fe20000000000 */
[----:B------:R-:W0:Y:S01]  /*1e00*/  LDCU.64 UR10, c[0x0][0x388] ;  /* 0x00007100ff0a77ac */ /* 0x000e220008000a00 */
[----:B------:R-:W-:-:S03]  /*1e10*/  DFMA R2, R10, R2, -R14 ;  /* 0x000000020a02722b */ /* 0x000fc6000000080e */
[----:B------:R-:W-:Y:S01]  /*1e20*/  DFMA R4, R8, UR6, -R4 ;  /* 0x0000000608047c2b */ /* 0x000fe20008000804 */
[----:B------:R-:W-:Y:S01]  /*1e30*/  UMOV UR6, 0x9311fa14 ;  /* 0x9311fa1400067882 */ /* 0x000fe20000000000 */
[----:B------:R-:W-:Y:S01]  /*1e40*/  UMOV UR7, 0x3e432e58 ;  /* 0x3e432e5800077882 */ /* 0x000fe20000000000 */
[----:B------:R-:W-:Y:S01]  /*1e50*/  UMOV UR8, 0x6dc9c883 ;  /* 0x6dc9c88300087882 */ /* 0x000fe20000000000 */
[----:B------:R-:W-:Y:S02]  /*1e60*/  UMOV UR9, 0x3fe45f30 ;  /* 0x3fe45f3000097882 */ /* 0x000fe40000000000 */
[----:B------:R-:W-:Y:S02]  /*1e70*/  DMUL R2, R2, UR8 ;  /* 0x0000000802027c28 */ /* 0x000fe40008000000 */
        /* <DEDUP_REMOVED lines=15> */
[----:B------:R-:W-:-:S08]  /*1f70*/  DFMA R4, R8, R4, -UR6 ;  /* 0x8000000608047e2b */ /* 0x000fd00008000004 */
[----:B0-----:R-:W-:Y:S01]  /*1f80*/  DFMA R2, R4, |UR10|, R2 ;  /* 0x4000000a04027c2b */ /* 0x001fe20008000002 */
[----:B------:R-:W-:Y:S10]  /*1f90*/  BRA `(.L_x_13) ;  /* 0x0000001400f07947 */ /* 0x000ff40003800000 */
.L_x_14:
[----:B------:R-:W-:Y:S01]  /*1fa0*/  UMOV UR6, 0xec2adc83 ;  /* 0xec2adc8300067882 */ /* 0x000fe20000000000 */
[----:B------:R-:W-:Y:S02]  /*1fb0*/  UMOV UR7, 0x4009b510 ;  /* 0x4009b51000077882 */ /* 0x000fe40000000000 */
[----:B------:R-:W-:-:S14]  /*1fc0*/  DSETP.GTU.AND P0, PT, |R4|, UR6, PT ;  /* 0x0000000604007e2a */ /* 0x000fdc000bf0c200 */
[----:B------:R-:W-:Y:S05]  /*1fd0*/  @P0 BRA `(.L_x_26) ;  /* 0x00000004003c0947 */ /* 0x000fea0003800000 */
[----:B------:R-:W-:Y:S01]  /*1fe0*/  UMOV UR6, 0xd4dff243 ;  /* 0xd4dff24300067882 */ /* 0x000fe20000000000 */
[----:B------:R-:W-:Y:S02]  /*1ff0*/  UMOV UR7, 0x400193be ;  /* 0x400193be00077882 */ /* 0x000fe40000000000 */
[----:B------:R-:W-:Y:S01]  /*2000*/  DADD R2, |R4|, -UR6 ;  /* 0x8000000604027e29 */ /* 0x000fe20008000200 */
[----:B------:R-:W-:Y:S01]  /*2010*/  UMOV UR6, 0xd219bfd ;  /* 0x0d219bfd00067882 */ /* 0x000fe20000000000 */
[----:B------:R-:W-:Y:S01]  /*2020*/  UMOV UR7, 0x3c8bd1e5 ;  /* 0x3c8bd1e500077882 */ /* 0x000fe20000000000 */
[----:B------:R-:W-:Y:S02]  /*2030*/  IMAD.MOV.U32 R4, RZ, RZ, -0x1b27468b ;  /* 0xe4d8b975ff047424 */ /* 0x000fe400078e00ff */
[----:B------:R-:W-:-:S03]  /*2040*/  IMAD.MOV.U32 R5, RZ, RZ, 0x3e4833aa ;  /* 0x3e4833aaff057424 */ /* 0x000fc600078e00ff */
[----:B------:R-:W-:Y:S01]  /*2050*/  DADD R2, R2, UR6 ;  /* 0x0000000602027e29 */ /* 0x000fe20008000000 */
[----:B------:R-:W-:Y:S01]  /*2060*/  UMOV UR6, 0xbe2aa150 ;  /* 0xbe2aa15000067882 */ /* 0x000fe20000000000 */
[----:B------:R-:W-:-:S06]  /*2070*/  UMOV UR7, 0x3e2b87b0 ;  /* 0x3e2b87b000077882 */ /* 0x000fcc0000000000 */
        /* <DEDUP_REMOVED lines=69> */
.L_x_26:
        /* <DEDUP_REMOVED lines=11> */
[----:B------:R-:W-:Y:S01]  /*2580*/  DADD R2, R2, -UR6 ;  /* 0x8000000602027e29 */ /* 0x000fe20008000000 */
[----:B------:R-:W-:Y:S01]  /*2590*/  UMOV UR6, 0x69f1d8c ;  /* 0x069f1d8c00067882 */ /* 0x000fe20000000000 */
[----:B------:R-:W-:-:S06]  /*25a0*/  UMOV UR7, 0x3cba3c76 ;  /* 0x3cba3c7600077882 */ /* 0x000fcc0000000000 */
[----:B------:R-:W-:Y:S01]  /*25b0*/  DFMA R4, R2, UR6, R4 ;  /* 0x0000000602047c2b */ /* 0x000fe20008000004 */
        /* <DEDUP_REMOVED lines=59> */
.L_x_27:
        /* <DEDUP_REMOVED lines=9> */
[----:B------:R-:W-:Y:S02]  /*2a00*/  IMAD.MOV.U32 R4, RZ, RZ, 0x67644276 ;  /* 0x67644276ff047424 */ /* 0x000fe400078e00ff */
[----:B------:R-:W-:-:S03]  /*2a10*/  IMAD.MOV.U32 R5, RZ, RZ, 0x3d43515f ;  /* 0x3d43515fff057424 */ /* 0x000fc600078e00ff */
[----:B------:R-:W-:Y:S01]  /*2a20*/  DADD R2, R2, -UR6 ;  /* 0x8000000602027e29 */ /* 0x000fe20008000000 */
        /* <DEDUP_REMOVED lines=47> */
.L_x_28:
[----:B------:R-:W-:Y:S01]  /*2d20*/  DSETP.NEU.AND P0, PT, |R4|, +INF , PT ;  /* 0x7ff000000400742a */ /* 0x000fe20003f0d200 */
[----:B------:R-:W-:-:S13]  /*2d30*/  CS2R R2, SRZ ;  /* 0x0000000000027805 */ /* 0x000fda000001ff00 */
[----:B------:R-:W-:Y:S05]  /*2d40*/  @!P0 BRA `(.L_x_13) ;  /* 0x0000000800848947 */ /* 0x000fea0003800000 */
[----:B------:R-:W-:Y:S01]  /*2d50*/  DADD R2, -RZ, |R4| ;  /* 0x00000000ff027229 */ /* 0x000fe20000000504 */
[----:B------:R-:W-:Y:S01]  /*2d60*/  IMAD.MOV.U32 R6, RZ, RZ, RZ ;  /* 0x000000ffff067224 */ /* 0x000fe200078e00ff */
[----:B------:R-:W-:Y:S01]  /*2d70*/  UMOV UR6, 0xa050209c ;  /* 0xa050209c00067882 */ /* 0x000fe20000000000 */
[----:B------:R-:W-:Y:S01]  /*2d80*/  IMAD.MOV.U32 R10, RZ, RZ, -0x645b9185 ;  /* 0x9ba46e7bff0a7424 */ /* 0x000fe200078e00ff */
[----:B------:R-:W-:Y:S01]  /*2d90*/  UMOV UR7, 0x41943281 ;  /* 0x4194328100077882 */ /* 0x000fe20000000000 */
[----:B------:R-:W-:Y:S01]  /*2da0*/  IMAD.MOV.U32 R11, RZ, RZ, 0x416024e9 ;  /* 0x416024e9ff0b7424 */ /* 0x000fe200078e00ff */
[----:B------:R-:W0:Y:S01]  /*2db0*/  MUFU.RCP64H R7, R3 ;  /* 0x0000000300077308 */ /* 0x000e220000001800 */
[----:B------:R-:W-:Y:S01]  /*2dc0*/  IMAD.MOV.U32 R12, RZ, RZ, -0x6c7a2a4f ;  /* 0x9385d5b1ff0c7424 */ /* 0x000fe200078e00ff */
[----:B------:R-:W-:Y:S01]  /*2dd0*/  UMOV UR8, 0x5bc22946 ;  /* 0x5bc2294600087882 */ /* 0x000fe20000000000 */
[----:B------:R-:W-:Y:S01]  /*2de0*/  IMAD.MOV.U32 R13, RZ, RZ, 0x409c26e8 ;  /* 0x409c26e8ff0d7424 */ /* 0x000fe200078e00ff */
[----:B------:R-:W-:Y:S01]  /*2df0*/  UMOV UR9, 0x40839f89 ;  /* 0x40839f8900097882 */ /* 0x000fe20000000000 */
[----:B------:R-:W-:-:S02]  /*2e00*/  VIADD R0, R3, 0xfff00000 ;  /* 0xfff0000003007836 */ /* 0x000fc40000000000 */
[----:B------:R-:W-:Y:S02]  /*2e10*/  IMAD.MOV.U32 R18, RZ, RZ, 0x0 ;  /* 0x00000000ff127424 */ /* 0x000fe400078e00ff */
[----:B------:R-:W-:Y:S01]  /*2e20*/  IMAD.MOV.U32 R19, RZ, RZ, 0x3fd80000 ;  /* 0x3fd80000ff137424 */ /* 0x000fe200078e00ff */
[----:B------:R-:W-:Y:S01]  /*2e30*/  ISETP.GE.U32.AND P0, PT, R0, 0x7fe00000, PT ;  /* 0x7fe000000000780c */ /* 0x000fe20003f06070 */
[----:B0-----:R-:W-:-:S08]  /*2e40*/  DFMA R8, R6, -|R4|, 1 ;  /* 0x3ff000000608742b */ /* 0x001fd00000000c04 */
[----:B------:R-:W-:-:S08]  /*2e50*/  DFMA R8, R8, R8, R8 ;  /* 0x000000080808722b */ /* 0x000fd00000000008 */
[----:B------:R-:W-:-:S08]  /*2e60*/  DFMA R6, R6, R8, R6 ;  /* 0x000000080606722b */ /* 0x000fd00000000006 */
[----:B------:R-:W-:-:S08]  /*2e70*/  DMUL R8, R6, R6 ;  /* 0x0000000606087228 */ /* 0x000fd00000000000 */
[----:B------:R-:W-:Y:S01]  /*2e80*/  DFMA R10, R8, -UR6, R10 ;  /* 0x80000006080a7c2b */ /* 0x000fe2000800000a */
        /* <DEDUP_REMOVED lines=8> */
[C---:B------:R-:W-:Y:S01]  /*2f10*/  DFMA R12, R8.reuse, UR6, -R12 ;  /* 0x00000006080c7c2b */ /* 0x040fe2000800080c */
[----:B------:R-:W-:Y:S01]  /*2f20*/  UMOV UR6, 0x23c6f55e ;  /* 0x23c6f55e00067882 */ /* 0x000fe20000000000 */
[----:B------:R-:W-:Y:S02]  /*2f30*/  UMOV UR7, 0x405c6ab9 ;  /* 0x405c6ab900077882 */ /* 0x000fe40000000000 */
[C---:B------:R-:W-:Y:S01]  /*2f40*/  DFMA R14, R8.reuse, R10, -UR8 ;  /* 0x80000008080e7e2b */ /* 0x040fe2000800000a */
[----:B------:R-:W-:Y:S01]  /*2f50*/  UMOV UR8, 0x78ecd2d8 ;  /* 0x78ecd2d800087882 */ /* 0x000fe20000000000 */
[----:B------:R-:W0:Y:S01]  /*2f60*/  MUFU.RSQ64H R11, R3 ;  /* 0x00000003000b7308 */ /* 0x000e220000001c00 */
[----:B------:R-:W-:Y:S01]  /*2f70*/  UMOV UR9, 0x403e77cc ;  /* 0x403e77cc00097882 */ /* 0x000fe20000000000 */
[C---:B------:R-:W-:Y:S01]  /*2f80*/  DFMA R12, R8.reuse, R12, UR6 ;  /* 0x00000006080c7e2b */ /* 0x040fe2000800000c */
[----:B------:R-:W-:Y:S01]  /*2f90*/  UMOV UR6, 0xf3bd2fa1 ;  /* 0xf3bd2fa100067882 */ /* 0x000fe20000000000 */
[----:B------:R-:W-:Y:S01]  /*2fa0*/  UMOV UR7, 0x401e61ea ;  /* 0x401e61ea00077882 */ /* 0x000fe20000000000 */
[----:B------:R-:W-:Y:S01]  /*2fb0*/  IMAD.MOV.U32 R10, RZ, RZ, RZ ;  /* 0x000000ffff0a7224 */ /* 0x000fe200078e00ff */
[----:B------:R-:W-:Y:S01]  /*2fc0*/  DFMA R14, R8, R14, UR8 ;  /* 0x00000008080e7e2b */ /* 0x000fe2000800000e */
[----:B------:R-:W-:Y:S01]  /*2fd0*/  UMOV UR8, 0xd0117be9 ;  /* 0xd0117be900087882 */ /* 0x000fe20000000000 */
[----:B------:R-:W-:-:S02]  /*2fe0*/  UMOV UR9, 0x4002f368 ;  /* 0x4002f36800097882 */ /* 0x000fc40000000000 */
[C---:B------:R-:W-:Y:S01]  /*2ff0*/  DFMA R12, R8.reuse, R12, -UR6 ;  /* 0x80000006080c7e2b */ /* 0x040fe2000800000c */
[----:B------:R-:W-:Y:S01]  /*3000*/  UMOV UR6, 0xd9b97dd1 ;  /* 0xd9b97dd100067882 */ /* 0x000fe20000000000 */
[----:B------:R-:W-:Y:S02]  /*3010*/  UMOV UR7, 0x3fe9bf15 ;  /* 0x3fe9bf1500077882 */ /* 0x000fe40000000000 */
[----:B------:R-:W-:Y:S01]  /*3020*/  DFMA R14, R8, R14, -UR8 ;  /* 0x80000008080e7e2b */ /* 0x000fe2000800000e */
[----:B------:R-:W-:Y:S01]  /*3030*/  UMOV UR8, 0x86009a25 ;  /* 0x86009a2500087882 */ /* 0x000fe20000000000 */
[----:B------:R-:W-:Y:S01]  /*3040*/  UMOV UR9, 0x3fd7bcc7 ;  /* 0x3fd7bcc700097882 */ /* 0x000fe20000000000 */
[----:B0-----:R-:W-:Y:S02]  /*3050*/  DMUL R16, R10, R10 ;  /* 0x0000000a0a107228 */ /* 0x001fe40000000000 */
[C---:B------:R-:W-:Y:S01]  /*3060*/  DFMA R12, R8.reuse, R12, UR6 ;  /* 0x00000006080c7e2b */ /* 0x040fe2000800000c */
[----:B------:R-:W-:Y:S01]  /*3070*/  UMOV UR6, 0xf93d7d19 ;  /* 0xf93d7d1900067882 */ /* 0x000fe20000000000 */
[----:B------:R-:W-:Y:S01]  /*3080*/  UMOV UR7, 0x3fc8bfec ;  /* 0x3fc8bfec00077882 */ /* 0x000fe20000000000 */
[----:B------:R-:W-:Y:S01]  /*3090*/  DFMA R14, R8, R14, UR8 ;  /* 0x00000008080e7e2b */ /* 0x000fe2000800000e */
[----:B------:R-:W-:Y:S01]  /*30a0*/  UMOV UR8, 0xfc51bc7a ;  /* 0xfc51bc7a00087882 */ /* 0x000fe20000000000 */
[----:B------:R-:W-:Y:S01]  /*30b0*/  UMOV UR9, 0x3fc4ffff ;  /* 0x3fc4ffff00097882 */ /* 0x000fe20000000000 */
[----:B------:R-:W-:-:S02]  /*30c0*/  DFMA R16, -R16, |R4|, 1 ;  /* 0x3ff000001010742b */ /* 0x000fc40000000504 */
[C---:B------:R-:W-:Y:S01]  /*30d0*/  DFMA R12, R8.reuse, R12, -UR6 ;  /* 0x80000006080c7e2b */ /* 0x040fe2000800000c */
[----:B------:R-:W-:Y:S01]  /*30e0*/  UMOV UR6, 0xf756aa6c ;  /* 0xf756aa6c00067882 */ /* 0x000fe20000000000 */
[----:B------:R-:W-:Y:S01]  /*30f0*/  UMOV UR7, 0x3fc7ffff ;  /* 0x3fc7ffff00077882 */ /* 0x000fe20000000000 */
[----:B------:R-:W-:Y:S01]  /*3100*/  DFMA R14, R8, R14, -UR8 ;  /* 0x80000008080e7e2b */ /* 0x000fe2000800000e */
[----:B------:R-:W-:Y:S01]  /*3110*/  UMOV UR8, 0xffffb5ea ;  /* 0xffffb5ea00087882 */ /* 0x000fe20000000000 */
[----:B------:R-:W-:Y:S01]  /*3120*/  UMOV UR9, 0x3fd7ffff ;  /* 0x3fd7ffff00097882 */ /* 0x000fe20000000000 */
[----:B------:R-:W-:Y:S02]  /*3130*/  DFMA R18, R16, R18, 0.5 ;  /* 0x3fe000001012742b */ /* 0x000fe40000000012 */
[----:B------:R-:W-:Y:S02]  /*3140*/  DMUL R16, R10, R16 ;  /* 0x000000100a107228 */ /* 0x000fe40000000000 */
[C---:B------:R-:W-:Y:S01]  /*3150*/  DFMA R12, R8.reuse, R12, UR6 ;  /* 0x00000006080c7e2b */ /* 0x040fe2000800000c */
[----:B------:R-:W-:Y:S01]  /*3160*/  UMOV UR6, 0x3646 ;  /* 0x0000364600067882 */ /* 0x000fe20000000000 */
[----:B------:R-:W-:Y:S01]  /*3170*/  DFMA R14, R8, R14, UR8 ;  /* 0x00000008080e7e2b */ /* 0x000fe2000800000e */
[----:B------:R-:W-:-:S03]  /*3180*/  UMOV UR7, 0x3ff00000 ;  /* 0x3ff0000000077882 */ /* 0x000fc60000000000 */
[----:B------:R-:W-:Y:S02]  /*3190*/  DFMA R10, R18, R16, R10 ;  /* 0x00000010120a722b */ /* 0x000fe4000000000a */
[----:B------:R-:W-:Y:S02]  /*31a0*/  DFMA R16, R8, R12, UR6 ;  /* 0x0000000608107e2b */ /* 0x000fe4000800000c */
[----:B------:R-:W-:Y:S01]  /*31b0*/  DFMA R18, R6, R14, |R4| ;  /* 0x0000000e0612722b */ /* 0x000fe20000000404 */
[----:B------:R-:W-:Y:S10]  /*31c0*/  @!P0 BRA `(.L_x_29) ;  /* 0x0000000000108947 */ /* 0x000ff40003800000 */
[----:B------:R-:W-:Y:S01]  /*31d0*/  IMAD.MOV.U32 R8, RZ, RZ, R2 ;  /* 0x000000ffff087224 */ /* 0x000fe200078e0002 */
[----:B------:R-:W-:Y:S01]  /*31e0*/  MOV R0, 0x3210 ;  /* 0x0000321000007802 */ /* 0x000fe20000000f00 */
[----:B------:R-:W-:-:S07]  /*31f0*/  IMAD.MOV.U32 R9, RZ, RZ, R3 ;  /* 0x000000ffff097224 */ /* 0x000fce00078e0003 */
[----:B------:R-:W-:Y:S05]  /*3200*/  CALL.REL.NOINC `($__internal_2_$__cuda_sm20_drsqrt_f64_slowpath_v2) ;  /* 0x0000000c00487944 */ /* 0x000fea0003c00000 */
.L_x_29:
        /* <DEDUP_REMOVED lines=10> */
[----:B------:R-:W-:-:S02]  /*32b0*/  UMOV UR7, 0x3fe98845 ;  /* 0x3fe9884500077882 */ /* 0x000fc40000000000 */
[----:B------:R-:W-:Y:S01]  /*32c0*/  DMUL R10, R10, UR6 ;  /* 0x000000060a0a7c28 */ /* 0x000fe20008000000 */
[----:B------:R-:W-:Y:S01]  /*32d0*/  UMOV UR6, 0x33145c00 ;  /* 0x33145c0000067882 */ /* 0x000fe20000000000 */
[----:B------:R-:W-:Y:S02]  /*32e0*/  UMOV UR7, 0x3c91a626 ;  /* 0x3c91a62600077882 */ /* 0x000fe40000000000 */
[----:B------:R-:W-:Y:S01]  /*32f0*/  DFMA R6, R4, -UR6, R6 ;  /* 0x8000000604067c2b */ /* 0x000fe20008000006 */
[----:B------:R-:W-:Y:S01]  /*3300*/  UMOV UR6, 0x252049c0 ;  /* 0x252049c000067882 */ /* 0x000fe20000000000 */
[----:B------:R-:W-:Y:S02]  /*3310*/  UMOV UR7, 0x397b839a ;  /* 0x397b839a00077882 */ /* 0x000fe40000000000 */
[----:B------:R-:W-:-:S04]  /*3320*/  DMUL R16, R16, R10 ;  /* 0x0000000a10107228 */ /* 0x000fc80000000000 */
[----:B------:R-:W-:Y:S01]  /*3330*/  DFMA R4, R4, -UR6, R6 ;  /* 0x8000000604047c2b */ /* 0x000fe20008000006 */
[----:B------:R-:W-:Y:S10]  /*3340*/  @!P0 BRA `(.L_x_30) ;  /* 0x0000000000108947 */ /* 0x000ff40003800000 */
[----:B------:R-:W-:-:S07]  /*3350*/  MOV R10, 0x3370 ;  /* 0x00003370000a7802 */ /* 0x000fce0000000f00 */
[----:B------:R-:W-:Y:S05]  /*3360*/  CALL.REL.NOINC `($_Z3_y1Pdd$__internal_trig_reduction_slowpathd) ;  /* 0x0000000c00747944 */ /* 0x000fea0003c00000 */
[----:B------:R-:W-:Y:S02]  /*3370*/  IMAD.MOV.U32 R4, RZ, RZ, R2 ;  /* 0x000000ffff047224 */ /* 0x000fe400078e0002 */
[----:B------:R-:W-:-:S07]  /*3380*/  IMAD.MOV.U32 R5, RZ, RZ, R3 ;  /* 0x000000ffff057224 */ /* 0x000fce00078e0003 */
.L_x_30:
[----:B------:R-:W-:Y:S01]  /*3390*/  LOP3.LUT R6, R0, 0x3, RZ, 0xc0, !PT ;  /* 0x0000000300067812 */ /* 0x000fe200078ec0ff */
[----:B------:R-:W-:Y:S01]  /*33a0*/  UMOV UR6, 0x2955385e ;  /* 0x2955385e00067882 */ /* 0x000fe20000000000 */
[----:B------:R-:W-:Y:S02]  /*33b0*/  UMOV UR7, 0x400f6a7a ;  /* 0x400f6a7a00077882 */ /* 0x000fe40000000000 */
[----:B------:R-:W0:Y:S01]  /*33c0*/  I2F.F64.U32 R2, R6 ;  /* 0x0000000600027312 */ /* 0x000e220000201800 */
[----:B------:R-:W-:Y:S01]  /*33d0*/  DADD R4, R4, -UR6 ;  /* 0x8000000604047e29 */ /* 0x000fe20008000000 */
[----:B------:R-:W-:Y:S01]  /*33e0*/  UMOV UR6, 0x54442d18 ;  /* 0x54442d1800067882 */ /* 0x000fe20000000000 */
[----:B------:R-:W-:-:S06]  /*33f0*/  UMOV UR7, 0x3ff921fb ;  /* 0x3ff921fb00077882 */ /* 0x000fcc0000000000 */
        /* <DEDUP_REMOVED lines=21> */
[----:B------:R-:W-:-:S07]  /*3550*/  MOV R10, 0x3570 ;  /* 0x00003570000a7802 */ /* 0x000fce0000000f00 */
[----:B------:R-:W-:Y:S05]  /*3560*/  CALL.REL.NOINC `($_Z3_y1Pdd$__internal_trig_reduction_slowpathd) ;  /* 0x0000000800f47944 */ /* 0x000fea0003c00000 */
.L_x_32:
[----:B------:R-:W-:-:S07]  /*3570*/  VIADD R0, R0, 0x1 ;  /* 0x0000000100007836 */ /* 0x000fce0000000000 */
.L_x_31:
[----:B------:R-:W0:Y:S01]  /*3580*/  LDCU.64 UR6, c[0x4][0x8] ;  /* 0x01000100ff0677ac */ /* 0x000e220008000a00 */
[----:B------:R-:W-:-:S05]  /*3590*/  IMAD.SHL.U32 R4, R0, 0x40, RZ ;  /* 0x0000004000047824 */ /* 0x000fca00078e00ff */
[----:B------:R-:W-:-:S04]  /*35a0*/  LOP3.LUT R4, R4, 0x40, RZ, 0xc0, !PT ;  /* 0x0000004004047812 */ /* 0x000fc800078ec0ff */
[----:B0-----:R-:W-:-:S05]  /*35b0*/  IADD3 R20, P0, PT, R4, UR6, RZ ;  /* 0x0000000604147c10 */ /* 0x001fca000ff1e0ff */
[----:B------:R-:W-:-:S05]  /*35c0*/  IMAD.X R21, RZ, RZ, UR7, P0 ;  /* 0x00000007ff157e24 */ /* 0x000fca00080e06ff */
[----:B------:R-:W2:Y:S04]  /*35d0*/  LDG.E.128.CONSTANT R12, desc[UR4][R20.64] ;  /* 0x00000004140c7981 */ /* 0x000ea8000c1e9d00 */
[----:B------:R-:W3:Y:S04]  /*35e0*/  LDG.E.128.CONSTANT R8, desc[UR4][R20.64+0x10] ;  /* 0x0000100414087981 */ /* 0x000ee8000c1e9d00 */
[----:B------:R-:W4:Y:S01]  /*35f0*/  LDG.E.128.CONSTANT R4, desc[UR4][R20.64+0x20] ;  /* 0x0000200414047981 */ /* 0x000f22000c1e9d00 */
[----:B------:R-:W-:Y:S01]  /*3600*/  LOP3.LUT R18, R0, 0x1, RZ, 0xc0, !PT ;  /* 0x0000000100127812 */ /* 0x000fe200078ec0ff */
[----:B------:R-:W-:-:S02]  /*3610*/  IMAD.MOV.U32 R22, RZ, RZ, 0x20fd8164 ;  /* 0x20fd8164ff167424 */ /* 0x000fc400078e00ff */
[----:B------:R-:W-:Y:S01]  /*3620*/  IMAD.MOV.U32 R23, RZ, RZ, 0x3da8ff83 ;  /* 0x3da8ff83ff177424 */ /* 0x000fe200078e00ff */
[----:B------:R-:W-:Y:S01]  /*3630*/  ISETP.NE.U32.AND P0, PT, R18, 0x1, PT ;  /* 0x000000011200780c */ /* 0x000fe20003f05070 */
[----:B------:R-:W-:-:S03]  /*3640*/  DMUL R18, R2, R2 ;  /* 0x0000000202127228 */ /* 0x000fc60000000000 */
[----:B------:R-:W-:Y:S02]  /*3650*/  FSEL R22, R22, -8.06006814911005101289e+34, !P0 ;  /* 0xf9785eba16167808 */ /* 0x000fe40004000000 */
[----:B------:R-:W-:-:S06]  /*3660*/  FSEL R23, -R23, 0.11223486810922622681, !P0 ;  /* 0x3de5db6517177808 */ /* 0x000fcc0004000100 */
[----:B--2---:R-:W-:-:S08]  /*3670*/  DFMA R12, R18, R22, R12 ;  /* 0x00000016120c722b */ /* 0x004fd0000000000c */
[----:B------:R-:W-:-:S08]  /*3680*/  DFMA R12, R18, R12, R14 ;  /* 0x0000000c120c722b */ /* 0x000fd0000000000e */
[----:B---3--:R-:W-:-:S08]  /*3690*/  DFMA R8, R18, R12, R8 ;  /* 0x0000000c1208722b */ /* 0x008fd00000000008 */
[----:B------:R-:W-:-:S08]  /*36a0*/  DFMA R8, R18, R8, R10 ;  /* 0x000000081208722b */ /* 0x000fd0000000000a */
[----:B----4-:R-:W-:-:S08]  /*36b0*/  DFMA R4, R18, R8, R4 ;  /* 0x000000081204722b */ /* 0x010fd00000000004 */
[----:B------:R-:W-:-:S08]  /*36c0*/  DFMA R4, R18, R4, R6 ;  /* 0x000000041204722b */ /* 0x000fd00000000006 */
[----:B------:R-:W-:Y:S02]  /*36d0*/  DFMA R2, R4, R2, R2 ;  /* 0x000000020402722b */ /* 0x000fe40000000002 */
[----:B------:R-:W-:-:S10]  /*36e0*/  DFMA R4, R18, R4, 1 ;  /* 0x3ff000001204742b */ /* 0x000fd40000000004 */
[----:B------:R-:W-:Y:S02]  /*36f0*/  FSEL R4, R4, R2, !P0 ;  /* 0x0000000204047208 */ /* 0x000fe40004000000 */
[----:B------:R-:W-:Y:S02]  /*3700*/  FSEL R5, R5, R3, !P0 ;  /* 0x0000000305057208 */ /* 0x000fe40004000000 */
[----:B------:R-:W-:-:S04]  /*3710*/  LOP3.LUT P0, RZ, R0, 0x2, RZ, 0xc0, !PT ;  /* 0x0000000200ff7812 */ /* 0x000fc8000780c0ff */
[----:B------:R-:W-:-:S10]  /*3720*/  DADD R2, RZ, -R4 ;  /* 0x00000000ff027229 */ /* 0x000fd40000000804 */
[----:B------:R-:W-:Y:S02]  /*3730*/  FSEL R2, R4, R2, !P0 ;  /* 0x0000000204027208 */ /* 0x000fe40004000000 */
[----:B------:R-:W-:-:S06]  /*3740*/  FSEL R3, R5, R3, !P0 ;  /* 0x0000000305037208 */ /* 0x000fcc0004000000 */
[----:B------:R-:W-:-:S11]  /*3750*/  DMUL R2, R16, R2 ;  /* 0x0000000210027228 */ /* 0x000fd60000000000 */
.L_x_13:
[----:B------:R-:W0:Y:S01]  /*3760*/  LDCU.64 UR6, c[0x0][0x388] ;  /* 0x00007100ff0677ac */ /* 0x000e220008000a00 */
[----:B------:R-:W1:Y:S01]  /*3770*/  LDC.64 R4, c[0x0][0x380] ;  /* 0x0000e000ff047b82 */ /* 0x000e620000000a00 */
[----:B------:R-:W-:Y:S01]  /*3780*/  IMAD.MOV.U32 R7, RZ, RZ, -0x100000 ;  /* 0xfff00000ff077424 */ /* 0x000fe200078e00ff */
[----:B0-----:R-:W-:Y:S02]  /*3790*/  DSETP.NEU.AND P1, PT, RZ, UR6, PT ;  /* 0x00000006ff007e2a */ /* 0x001fe4000bf2d000 */
[----:B------:R-:W-:-:S04]  /*37a0*/  DSETP.LTU.AND P0, PT, RZ, UR6, PT ;  /* 0x00000006ff007e2a */ /* 0x000fc8000bf09000 */
[----:B------:R-:W-:Y:S02]  /*37b0*/  FSEL R7, R7, -QNAN , !P1 ;  /* 0xfff8000007077808 */ /* 0x000fe40004800000 */
[----:B------:R-:W-:Y:S02]  /*37c0*/  FSEL R2, R2, RZ, P0 ;  /* 0x000000ff02027208 */ /* 0x000fe40000000000 */
[----:B------:R-:W-:-:S05]  /*37d0*/  FSEL R3, R3, R7, P0 ;  /* 0x0000000703037208 */ /* 0x000fca0000000000 */
[----:B-1----:R-:W-:Y:S01]  /*37e0*/  STG.E.64 desc[UR4][R4.64], R2 ;  /* 0x0000000204007986 */ /* 0x002fe2000c101b04 */
[----:B------:R-:W-:Y:S05]  /*37f0*/  EXIT ;  /* 0x000000000000794d */ /* 0x000fea0003800000 */
        .weak           $__internal_0_$__cuda_sm20_dblrcp_rn_slowpath_v3
        .type           $__internal_0_$__cuda_sm20_dblrcp_rn_slowpath_v3,@function
        .size           $__internal_0_$__cuda_sm20_dblrcp_rn_slowpath_v3,($__internal_1_$__cuda_sm20_div_rn_f64_full - $__internal_0_$__cuda_sm20_dblrcp_rn_slowpath_v3)
$__internal_0_$__cuda_sm20_dblrcp_rn_slowpath_v3:
[----:B------:R-:W-:-:S14]  /*3800*/  DSETP.GTU.AND P0, PT, |R4|, +INF , PT ;  /* 0x7ff000000400742a */ /* 0x000fdc0003f0c200 */
[----:B------:R-:W-:Y:S05]  /*3810*/  @P0 BRA `(.L_x_33) ;  /* 0x00000000007c0947 */ /* 0x000fea0003800000 */
[----:B------:R-:W-:-:S05]  /*3820*/  LOP3.LUT R13, R5, 0x7fffffff, RZ, 0xc0, !PT ;  /* 0x7fffffff050d7812 */ /* 0x000fca00078ec0ff */
[----:B------:R-:W-:-:S05]  /*3830*/  VIADD R6, R13, 0xffffffff ;  /* 0xffffffff0d067836 */ /* 0x000fca0000000000 */
[----:B------:R-:W-:-:S13]  /*3840*/  ISETP.GE.U32.AND P0, PT, R6, 0x7fefffff, PT ;  /* 0x7fefffff0600780c */ /* 0x000fda0003f06070 */
[----:B------:R-:W-:Y:S01]  /*3850*/  @P0 LOP3.LUT R7, R5, 0x7ff00000, RZ, 0x3c, !PT ;  /* 0x7ff0000005070812 */ /* 0x000fe200078e3cff */
[----:B------:R-:W-:Y:S01]  /*3860*/  @P0 IMAD.MOV.U32 R6, RZ, RZ, RZ ;  /* 0x000000ffff060224 */ /* 0x000fe200078e00ff */
[----:B------:R-:W-:Y:S06]  /*3870*/  @P0 BRA `(.L_x_34) ;  /* 0x00000000006c0947 */ /* 0x000fec0003800000 */
[----:B------:R-:W-:-:S13]  /*3880*/  ISETP.GE.U32.AND P0, PT, R13, 0x1000001, PT ;  /* 0x010000010d00780c */ /* 0x000fda0003f06070 */
[----:B------:R-:W-:Y:S05]  /*3890*/  @!P0 BRA `(.L_x_35) ;  /* 0x0000000000348947 */ /* 0x000fea0003800000 */
[----:B------:R-:W-:Y:S02]  /*38a0*/  VIADD R7, R5, 0xc0200000 ;  /* 0xc020000005077836 */ /* 0x000fe40000000000 */
[----:B------:R-:W-:Y:S02]  /*38b0*/  IMAD.MOV.U32 R6, RZ, RZ, R4 ;  /* 0x000000ffff067224 */ /* 0x000fe400078e0004 */
[----:B------:R-:W0:Y:S04]  /*38c0*/  MUFU.RCP64H R13, R7 ;  /* 0x00000007000d7308 */ /* 0x000e280000001800 */
[----:B0-----:R-:W-:-:S08]  /*38d0*/  DFMA R14, -R6, R12, 1 ;  /* 0x3ff00000060e742b */ /* 0x001fd0000000010c */
[----:B------:R-:W-:-:S08]  /*38e0*/  DFMA R14, R14, R14, R14 ;  /* 0x0000000e0e0e722b */ /* 0x000fd0000000000e */
[----:B------:R-:W-:-:S08]  /*38f0*/  DFMA R14, R12, R14, R12 ;  /* 0x0000000e0c0e722b */ /* 0x000fd0000000000c */
[----:B------:R-:W-:-:S08]  /*3900*/  DFMA R12, -R6, R14, 1 ;  /* 0x3ff00000060c742b */ /* 0x000fd0000000010e */
[----:B------:R-:W-:-:S08]  /*3910*/  DFMA R12, R14, R12, R14 ;  /* 0x0000000c0e0c722b */ /* 0x000fd0000000000e */
[----:B------:R-:W-:-:S08]  /*3920*/  DMUL R12, R12, 2.2250738585072013831e-308 ;  /* 0x001000000c0c7828 */ /* 0x000fd00000000000 */
[----:B------:R-:W-:-:S08]  /*3930*/  DFMA R4, R12, -R4, 1 ;  /* 0x3ff000000c04742b */ /* 0x000fd00000000804 */
[----:B------:R-:W-:-:S08]  /*3940*/  DFMA R4, R4, R4, R4 ;  /* 0x000000040404722b */ /* 0x000fd00000000004 */
[----:B------:R-:W-:Y:S01]  /*3950*/  DFMA R6, R12, R4, R12 ;  /* 0x000000040c06722b */ /* 0x000fe2000000000c */
[----:B------:R-:W-:Y:S10]  /*3960*/  BRA `(.L_x_34) ;  /* 0x0000000000307947 */ /* 0x000ff40003800000 */
.L_x_35:
[----:B------:R-:W-:Y:S01]  /*3970*/  DMUL R4, R4, 8.11296384146066816958e+31 ;  /* 0x4690000004047828 */ /* 0x000fe20000000000 */
[----:B------:R-:W-:-:S05]  /*3980*/  IMAD.MOV.U32 R6, RZ, RZ, R12 ;  /* 0x000000ffff067224 */ /* 0x000fca00078e000c */
[----:B------:R-:W0:Y:S02]  /*3990*/  MUFU.RCP64H R7, R5 ;  /* 0x0000000500077308 */ /* 0x000e240000001800 */
[----:B0-----:R-:W-:-:S08]  /*39a0*/  DFMA R12, -R4, R6, 1 ;  /* 0x3ff00000040c742b */ /* 0x001fd00000000106 */
[----:B------:R-:W-:-:S08]  /*39b0*/  DFMA R12, R12, R12, R12 ;  /* 0x0000000c0c0c722b */ /* 0x000fd0000000000c */
[----:B------:R-:W-:-:S08]  /*39c0*/  DFMA R12, R6, R12, R6 ;  /* 0x0000000c060c722b */ /* 0x000fd00000000006 */
[----:B------:R-:W-:-:S08]  /*39d0*/  DFMA R6, -R4, R12, 1 ;  /* 0x3ff000000406742b */ /* 0x000fd0000000010c */
[----:B------:R-:W-:-:S08]  /*39e0*/  DFMA R6, R12, R6, R12 ;  /* 0x000000060c06722b */ /* 0x000fd0000000000c */
[----:B------:R-:W-:Y:S01]  /*39f0*/  DMUL R6, R6, 8.11296384146066816958e+31 ;  /* 0x4690000006067828 */ /* 0x000fe20000000000 */
[----:B------:R-:W-:Y:S10]  /*3a00*/  BRA `(.L_x_34) ;  /* 0x0000000000087947 */ /* 0x000ff40003800000 */
.L_x_33:
[----:B------:R-:W-:Y:S01]  /*3a10*/  LOP3.LUT R7, R5, 0x80000, RZ, 0xfc, !PT ;  /* 0x0008000005077812 */ /* 0x000fe200078efcff */
[----:B------:R-:W-:-:S07]  /*3a20*/  IMAD.MOV.U32 R6, RZ, RZ, R4 ;  /* 0x000000ffff067224 */ /* 0x000fce00078e0004 */
.L_x_34:
[----:B------:R-:W-:Y:S02]  /*3a30*/  IMAD.MOV.U32 R4, RZ, RZ, R0 ;  /* 0x000000ffff047224 */ /* 0x000fe400078e0000 */
[----:B------:R-:W-:Y:S02]  /*3a40*/  IMAD.MOV.U32 R5, RZ, RZ, 0x0 ;  /* 0x00000000ff057424 */ /* 0x000fe400078e00ff */
[----:B------:R-:W-:Y:S02]  /*3a50*/  IMAD.MOV.U32 R14, RZ, RZ, R6 ;  /* 0x000000ffff0e7224 */ /* 0x000fe400078e0006 */
[----:B------:R-:W-:Y:S01]  /*3a60*/  IMAD.MOV.U32 R15, RZ, RZ, R7 ;  /* 0x000000ffff0f7224 */ /* 0x000fe200078e0007 */
[----:B------:R-:W-:Y:S06]  /*3a70*/  RET.REL.NODEC R4 `(_Z3_y1Pdd) ;  /* 0xffffffc404607950 */ /* 0x000fec0003c3ffff */
        .weak           $__internal_1_$__cuda_sm20_div_rn_f64_full
        .type           $__internal_1_$__cuda_sm20_div_rn_f64_full,@function
        .size           $__internal_1_$__cuda_sm20_div_rn_f64_full,($__internal_2_$__cuda_sm20_drsqrt_f64_slowpath_v2 - $__internal_1_$__cuda_sm20_div_rn_f64_full)
$__internal_1_$__cuda_sm20_div_rn_f64_full:
[C---:B------:R-:W-:Y:S01]  /*3a80*/  FSETP.GEU.AND P0, PT, |R7|.reuse, 1.469367938527859385e-39, PT ;  /* 0x001000000700780b */ /* 0x040fe20003f0e200 */
[----:B------:R-:W-:Y:S01]  /*3a90*/  IMAD.MOV.U32 R4, RZ, RZ, 0x1 ;  /* 0x00000001ff047424 */ /* 0x000fe200078e00ff */
[C---:B------:R-:W-:Y:S01]  /*3aa0*/  LOP3.LUT R2, R7.reuse, 0x800fffff, RZ, 0xc0, !PT ;  /* 0x800fffff07027812 */ /* 0x040fe200078ec0ff */
[----:B------:R-:W-:Y:S01]  /*3ab0*/  IMAD.MOV.U32 R16, RZ, RZ, 0x1ca00000 ;  /* 0x1ca00000ff107424 */ /* 0x000fe200078e00ff */
[----:B------:R-:W-:Y:S01]  /*3ac0*/  LOP3.LUT R14, R7, 0x7ff00000, RZ, 0xc0, !PT ;  /* 0x7ff00000070e7812 */ /* 0x000fe200078ec0ff */
[----:B------:R-:W-:Y:S01]  /*3ad0*/  IMAD.MOV.U32 R18, RZ, RZ, 0x3fe00000 ;  /* 0x3fe00000ff127424 */ /* 0x000fe200078e00ff */
[----:B------:R-:W-:Y:S01]  /*3ae0*/  LOP3.LUT R3, R2, 0x3ff00000, RZ, 0xfc, !PT ;  /* 0x3ff0000002037812 */ /* 0x000fe200078efcff */
[----:B------:R-:W-:Y:S01]  /*3af0*/  IMAD.MOV.U32 R2, RZ, RZ, R6 ;  /* 0x000000ffff027224 */ /* 0x000fe200078e0006 */
[----:B------:R-:W-:Y:S01]  /*3b00*/  ISETP.LE.U32.AND P1, PT, R14, 0x3fe00000, PT ;  /* 0x3fe000000e00780c */ /* 0x000fe20003f23070 */
[----:B------:R-:W-:Y:S02]  /*3b10*/  IMAD.MOV.U32 R15, RZ, RZ, R14 ;  /* 0x000000ffff0f7224 */ /* 0x000fe400078e000e */
[----:B------:R-:W-:Y:S01]  /*3b20*/  VIADD R17, R18, 0xffffffff ;  /* 0xffffffff12117836 */ /* 0x000fe20000000000 */
[----:B------:R-:W-:Y:S01]  /*3b30*/  SEL R16, R16, 0x63400000, !P1 ;  /* 0x6340000010107807 */ /* 0x000fe20004800000 */
[----:B------:R-:W-:-:S06]  /*3b40*/  @!P0 DMUL R2, R6, 8.98846567431157953865e+307 ;  /* 0x7fe0000006028828 */ /* 0x000fcc0000000000 */
[----:B------:R-:W0:Y:S04]  /*3b50*/  MUFU.RCP64H R5, R3 ;  /* 0x0000000300057308 */ /* 0x000e280000001800 */
[----:B------:R-:W-:Y:S02]  /*3b60*/  @!P0 LOP3.LUT R15, R3, 0x7ff00000, RZ, 0xc0, !PT ;  /* 0x7ff00000030f8812 */ /* 0x000fe400078ec0ff */
[----:B------:R-:W-:-:S03]  /*3b70*/  ISETP.GT.U32.AND P0, PT, R17, 0x7feffffe, PT ;  /* 0x7feffffe1100780c */ /* 0x000fc60003f04070 */
[----:B------:R-:W-:-:S05]  /*3b80*/  VIADD R17, R15, 0xffffffff ;  /* 0xffffffff0f117836 */ /* 0x000fca0000000000 */
[----:B------:R-:W-:Y:S01]  /*3b90*/  ISETP.GT.U32.OR P0, PT, R17, 0x7feffffe, P0 ;  /* 0x7feffffe1100780c */ /* 0x000fe20000704470 */
[----:B0-----:R-:W-:-:S08]  /*3ba0*/  DFMA R8, R4, -R2, 1 ;  /* 0x3ff000000408742b */ /* 0x001fd00000000802 */
[----:B------:R-:W-:-:S08]  /*3bb0*/  DFMA R8, R8, R8, R8 ;  /* 0x000000080808722b */ /* 0x000fd00000000008 */
[----:B------:R-:W-:-:S08]  /*3bc0*/  DFMA R8, R4, R8, R4 ;  /* 0x000000080408722b */ /* 0x000fd00000000004 */
[----:B------:R-:W-:-:S08]  /*3bd0*/  DFMA R4, R8, -R2, 1 ;  /* 0x3ff000000804742b */ /* 0x000fd00000000802 */
[----:B------:R-:W-:Y:S01]  /*3be0*/  DFMA R4, R8, R4, R8 ;  /* 0x000000040804722b */ /* 0x000fe20000000008 */
[----:B------:R-:W-:Y:S01]  /*3bf0*/  LOP3.LUT R9, R16, 0x80045f30, RZ, 0xfc, !PT ;  /* 0x80045f3010097812 */ /* 0x000fe200078efcff */
[----:B------:R-:W-:-:S06]  /*3c00*/  IMAD.MOV.U32 R8, RZ, RZ, 0x6dc9c883 ;  /* 0x6dc9c883ff087424 */ /* 0x000fcc00078e00ff */
[----:B------:R-:W-:-:S08]  /*3c10*/  DMUL R10, R4, R8 ;  /* 0x00000008040a7228 */ /* 0x000fd00000000000 */
[----:B------:R-:W-:-:S08]  /*3c20*/  DFMA R12, R10, -R2, R8 ;  /* 0x800000020a0c722b */ /* 0x000fd00000000008 */
[----:B------:R-:W-:Y:S01]  /*3c30*/  DFMA R4, R4, R12, R10 ;  /* 0x0000000c0404722b */ /* 0x000fe2000000000a */
[----:B------:R-:W-:Y:S10]  /*3c40*/  @P0 BRA `(.L_x_36) ;  /* 0x0000000000680947 */ /* 0x000ff40003800000 */
[----:B------:R-:W-:Y:S02]  /*3c50*/  IMAD.MOV R11, RZ, RZ, -R14 ;  /* 0x000000ffff0b7224 */ /* 0x000fe400078e0a0e */
[----:B------:R-:W-:Y:S02]  /*3c60*/  IMAD.MOV.U32 R10, RZ, RZ, 0x3fe00000 ;  /* 0x3fe00000ff0a7424 */ /* 0x000fe400078e00ff */
[----:B------:R-:W-:-:S03]  /*3c70*/  IMAD.MOV.U32 R12, RZ, RZ, RZ ;  /* 0x000000ffff0c7224 */ /* 0x000fc600078e00ff */
[----:B------:R-:W-:-:S04]  /*3c80*/  VIADDMNMX R10, R11, R10, 0xb9600000, !PT ;  /* 0xb96000000b0a7446 */ /* 0x000fc8000780010a */
[----:B------:R-:W-:-:S05]  /*3c90*/  VIMNMX R11, PT, PT, R10, 0x46a00000, PT ;  /* 0x46a000000a0b7848 */ /* 0x000fca0003fe0100 */
[----:B------:R-:W-:-:S04]  /*3ca0*/  IMAD.IADD R16, R11, 0x1, -R16 ;  /* 0x000000010b107824 */ /* 0x000fc800078e0a10 */
[----:B------:R-:W-:-:S06]  /*3cb0*/  VIADD R13, R16, 0x7fe00000 ;  /* 0x7fe00000100d7836 */ /* 0x000fcc0000000000 */
[----:B------:R-:W-:-:S10]  /*3cc0*/  DMUL R10, R4, R12 ;  /* 0x0000000c040a7228 */ /* 0x000fd40000000000 */
[----:B------:R-:W-:-:S13]  /*3cd0*/  FSETP.GTU.AND P0, PT, |R11|, 1.469367938527859385e-39, PT ;  /* 0x001000000b00780b */ /* 0x000fda0003f0c200 */
[----:B------:R-:W-:Y:S05]  /*3ce0*/  @P0 BRA `(.L_x_37) ;  /* 0x0000000000840947 */ /* 0x000fea0003800000 */
[----:B------:R-:W-:Y:S01]  /*3cf0*/  DFMA R2, R4, -R2, R8 ;  /* 0x800000020402722b */ /* 0x000fe20000000008 */
[----:B------:R-:W-:-:S09]  /*3d00*/  IMAD.MOV.U32 R12, RZ, RZ, RZ ;  /* 0x000000ffff0c7224 */ /* 0x000fd200078e00ff */
[C---:B------:R-:W-:Y:S02]  /*3d10*/  FSETP.NEU.AND P0, PT, R3.reuse, RZ, PT ;  /* 0x000000ff0300720b */ /* 0x040fe40003f0d000 */
[----:B------:R-:W-:-:S04]  /*3d20*/  LOP3.LUT R7, R3, 0x80000000, R7, 0x48, !PT ;  /* 0x8000000003077812 */ /* 0x000fc800078e4807 */
[----:B------:R-:W-:-:S07]  /*3d30*/  LOP3.LUT R13, R7, R13, RZ, 0xfc, !PT ;  /* 0x0000000d070d7212 */ /* 0x000fce00078efcff */
[----:B------:R-:W-:Y:S05]  /*3d40*/  @!P0 BRA `(.L_x_37) ;  /* 0x00000000006c8947 */ /* 0x000fea0003800000 */
[----:B------:R-:W-:Y:S02]  /*3d50*/  IMAD.MOV R3, RZ, RZ, -R16 ;  /* 0x000000ffff037224 */ /* 0x000fe400078e0a10 */
[----:B------:R-:W-:-:S06]  /*3d60*/  IMAD.MOV.U32 R2, RZ, RZ, RZ ;  /* 0x000000ffff027224 */ /* 0x000fcc00078e00ff */
[----:B------:R-:W-:Y:S02]  /*3d70*/  DFMA R2, R10, -R2, R4 ;  /* 0x800000020a02722b */ /* 0x000fe40000000004 */
[----:B------:R-:W-:-:S04]  /*3d80*/  DMUL.RP R4, R4, R12 ;  /* 0x0000000c04047228 */ /* 0x000fc80000008000 */
[----:B------:R-:W-:-:S04]  /*3d90*/  IADD3 R2, PT, PT, -R16, -0x43300000, RZ ;  /* 0xbcd0000010027810 */ /* 0x000fc80007ffe1ff */
[----:B------:R-:W-:Y:S02]  /*3da0*/  FSETP.NEU.AND P0, PT, |R3|, R2, PT ;  /* 0x000000020300720b */ /* 0x000fe40003f0d200 */
[----:B------:R-:W-:Y:S02]  /*3db0*/  LOP3.LUT R7, R5, R7, RZ, 0x3c, !PT ;  /* 0x0000000705077212 */ /* 0x000fe400078e3cff */
[----:B------:R-:W-:Y:S02]  /*3dc0*/  FSEL R10, R4, R10, !P0 ;  /* 0x0000000a040a7208 */ /* 0x000fe40004000000 */
[----:B------:R-:W-:Y:S01]  /*3dd0*/  FSEL R11, R7, R11, !P0 ;  /* 0x0000000b070b7208 */ /* 0x000fe20004000000 */
[----:B------:R-:W-:Y:S06]  /*3de0*/  BRA `(.L_x_37) ;  /* 0x0000000000447947 */ /* 0x000fec0003800000 */
.L_x_36:
[----:B------:R-:W-:-:S14]  /*3df0*/  DSETP.NAN.AND P0, PT, R6, R6, PT ;  /* 0x000000060600722a */ /* 0x000fdc0003f08000 */
[----:B------:R-:W-:Y:S05]  /*3e00*/  @P0 BRA `(.L_x_38) ;  /* 0x0000000000340947 */ /* 0x000fea0003800000 */
[----:B------:R-:W-:Y:S01]  /*3e10*/  ISETP.NE.AND P0, PT, R18, R15, PT ;  /* 0x0000000f1200720c */ /* 0x000fe20003f05270 */
[----:B------:R-:W-:Y:S02]  /*3e20*/  IMAD.MOV.U32 R10, RZ, RZ, 0x0 ;  /* 0x00000000ff0a7424 */ /* 0x000fe400078e00ff */
[----:B------:R-:W-:-:S10]  /*3e30*/  IMAD.MOV.U32 R11, RZ, RZ, -0x80000 ;  /* 0xfff80000ff0b7424 */ /* 0x000fd400078e00ff */
[----:B------:R-:W-:Y:S05]  /*3e40*/  @!P0 BRA `(.L_x_37) ;  /* 0x00000000002c8947 */ /* 0x000fea0003800000 */
[----:B------:R-:W-:Y:S02]  /*3e50*/  ISETP.NE.AND P0, PT, R18, 0x7ff00000, PT ;  /* 0x7ff000001200780c */ /* 0x000fe40003f05270 */
[----:B------:R-:W-:Y:S02]  /*3e60*/  LOP3.LUT R6, R7, 0xbfe45f30, RZ, 0x3c, !PT ;  /* 0xbfe45f3007067812 */ /* 0x000fe400078e3cff */
[----:B------:R-:W-:Y:S02]  /*3e70*/  ISETP.EQ.OR P0, PT, R15, RZ, !P0 ;  /* 0x000000ff0f00720c */ /* 0x000fe40004702670 */
[----:B------:R-:W-:-:S11]  /*3e80*/  LOP3.LUT R11, R6, 0x80000000, RZ, 0xc0, !PT ;  /* 0x80000000060b7812 */ /* 0x000fd600078ec0ff */
[----:B------:R-:W-:Y:S01]  /*3e90*/  @P0 LOP3.LUT R2, R11, 0x7ff00000, RZ, 0xfc, !PT ;  /* 0x7ff000000b020812 */ /* 0x000fe200078efcff */
[----:B------:R-:W-:Y:S02]  /*3ea0*/  @!P0 IMAD.MOV.U32 R10, RZ, RZ, RZ ;  /* 0x000000ffff0a8224 */ /* 0x000fe400078e00ff */
[----:B------:R-:W-:Y:S02]  /*3eb0*/  @P0 IMAD.MOV.U32 R10, RZ, RZ, RZ ;  /* 0x000000ffff0a0224 */ /* 0x000fe400078e00ff */
[----:B------:R-:W-:Y:S01]  /*3ec0*/  @P0 IMAD.MOV.U32 R11, RZ, RZ, R2 ;  /* 0x000000ffff0b0224 */ /* 0x000fe200078e0002 */
[----:B------:R-:W-:Y:S06]  /*3ed0*/  BRA `(.L_x_37) ;  /* 0x0000000000087947 */ /* 0x000fec0003800000 */
.L_x_38:
[----:B------:R-:W-:Y:S01]  /*3ee0*/  LOP3.LUT R11, R7, 0x80000, RZ, 0xfc, !PT ;  /* 0x00080000070b7812 */ /* 0x000fe200078efcff */
[----:B------:R-:W-:-:S07]  /*3ef0*/  IMAD.MOV.U32 R10, RZ, RZ, R6 ;  /* 0x000000ffff0a7224 */ /* 0x000fce00078e0006 */
.L_x_37:
[----:B------:R-:W-:Y:S02]  /*3f00*/  IMAD.MOV.U32 R2, RZ, RZ, R0 ;  /* 0x000000ffff027224 */ /* 0x000fe400078e0000 */
[----:B------:R-:W-:-:S04]  /*3f10*/  IMAD.MOV.U32 R3, RZ, RZ, 0x0 ;  /* 0x00000000ff037424 */ /* 0x000fc800078e00ff */
[----:B------:R-:W-:Y:S05]  /*3f20*/  RET.REL.NODEC R2 `(_Z3_y1Pdd) ;  /* 0xffffffc002347950 */ /* 0x000fea0003c3ffff */
        .weak           $__internal_2_$__cuda_sm20_drsqrt_f64_slowpath_v2
        .type           $__internal_2_$__cuda_sm20_drsqrt_f64_slowpath_v2,@function
        .size           $__internal_2_$__cuda_sm20_drsqrt_f64_slowpath_v2,($_Z3_y1Pdd$__internal_trig_reduction_slowpathd - $__internal_2_$__cuda_sm20_drsqrt_f64_slowpath_v2)
$__internal_2_$__cuda_sm20_drsqrt_f64_slowpath_v2:
[----:B------:R-:W-:Y:S01]  /*3f30*/  DSETP.NEU.AND P0, PT, R8, RZ, PT ;  /* 0x000000ff0800722a */ /* 0x000fe20003f0d000 */
[----:B------:R-:W-:-:S13]  /*3f40*/  LOP3.LUT R4, R9, 0x80000000, RZ, 0xc0, !PT ;  /* 0x8000000009047812 */ /* 0x000fda00078ec0ff */
[----:B------:R-:W-:Y:S05]  /*3f50*/  @!P0 BRA `(.L_x_39) ;  /* 0x00000000005c8947 */ /* 0x000fea0003800000 */
[----:B------:R-:W-:-:S14]  /*3f60*/  DSETP.GTU.AND P0, PT, |R8|, +INF , PT ;  /* 0x7ff000000800742a */ /* 0x000fdc0003f0c200 */
[----:B------:R-:W-:Y:S05]  /*3f70*/  @P0 BRA `(.L_x_40) ;  /* 0x00000000004c0947 */ /* 0x000fea0003800000 */
[----:B------:R-:W-:-:S13]  /*3f80*/  ISETP.NE.AND P0, PT, R4, RZ, PT ;  /* 0x000000ff0400720c */ /* 0x000fda0003f05270 */
[----:B------:R-:W-:Y:S02]  /*3f90*/  @P0 IMAD.MOV.U32 R4, RZ, RZ, 0x0 ;  /* 0x00000000ff040424 */ /* 0x000fe400078e00ff */
[----:B------:R-:W-:Y:S01]  /*3fa0*/  @P0 IMAD.MOV.U32 R5, RZ, RZ, -0x80000 ;  /* 0xfff80000ff050424 */ /* 0x000fe200078e00ff */
[----:B------:R-:W-:Y:S06]  /*3fb0*/  @P0 BRA `(.L_x_41) ;  /* 0x00000000004c0947 */ /* 0x000fec0003800000 */
[----:B------:R-:W-:-:S14]  /*3fc0*/  DSETP.NEU.AND P0, PT, |R8|, +INF , PT ;  /* 0x7ff000000800742a */ /* 0x000fdc0003f0d200 */
[----:B------:R-:W-:Y:S01]  /*3fd0*/  @!P0 CS2R R4, SRZ ;  /* 0x0000000000048805 */ /* 0x000fe2000001ff00 */
[----:B------:R-:W-:Y:S06]  /*3fe0*/  @!P0 BRA `(.L_x_41) ;  /* 0x0000000000408947 */ /* 0x000fec0003800000 */
[----:B------:R-:W-:Y:S01]  /*3ff0*/  DMUL R8, R8, 1.80143985094819840000e+16 ;  /* 0x4350000008087828 */ /* 0x000fe20000000000 */
[----:B------:R-:W-:Y:S02]  /*4000*/  IMAD.MOV.U32 R4, RZ, RZ, RZ ;  /* 0x000000ffff047224 */ /* 0x000fe400078e00ff */
[----:B------:R-:W-:Y:S02]  /*4010*/  IMAD.MOV.U32 R12, RZ, RZ, 0x0 ;  /* 0x00000000ff0c7424 */ /* 0x000fe400078e00ff */
[----:B------:R-:W-:Y:S01]  /*4020*/  IMAD.MOV.U32 R13, RZ, RZ, 0x3fd80000 ;  /* 0x3fd80000ff0d7424 */ /* 0x000fe200078e00ff */
[----:B------:R-:W0:Y:S02]  /*4030*/  MUFU.RSQ64H R5, R9 ;  /* 0x0000000900057308 */ /* 0x000e240000001c00 */
[----:B0-----:R-:W-:-:S08]  /*4040*/  DMUL R10, R4, R4 ;  /* 0x00000004040a7228 */ /* 0x001fd00000000000 */
[----:B------:R-:W-:-:S08]  /*4050*/  DFMA R10, R8, -R10, 1 ;  /* 0x3ff00000080a742b */ /* 0x000fd0000000080a */
[----:B------:R-:W-:Y:S02]  /*4060*/  DFMA R12, R10, R12, 0.5 ;  /* 0x3fe000000a0c742b */ /* 0x000fe4000000000c */
[----:B------:R-:W-:-:S08]  /*4070*/  DMUL R10, R4, R10 ;  /* 0x0000000a040a7228 */ /* 0x000fd00000000000 */
[----:B------:R-:W-:-:S08]  /*4080*/  DFMA R4, R12, R10, R4 ;  /* 0x0000000a0c04722b */ /* 0x000fd00000000004 */
[----:B------:R-:W-:Y:S01]  /*4090*/  DMUL R4, R4, 134217728 ;  /* 0x41a0000004047828 */ /* 0x000fe20000000000 */
[----:B------:R-:W-:Y:S10]  /*40a0*/  BRA `(.L_x_41) ;  /* 0x0000000000107947 */ /* 0x000ff40003800000 */
.L_x_40:
[----:B------:R-:W-:Y:S01]  /*40b0*/  DADD R4, R8, R8 ;  /* 0x0000000008047229 */ /* 0x000fe20000000008 */
[----:B------:R-:W-:Y:S10]  /*40c0*/  BRA `(.L_x_41) ;  /* 0x0000000000087947 */ /* 0x000ff40003800000 */
.L_x_39:
[----:B------:R-:W-:Y:S01]  /*40d0*/  LOP3.LUT R5, R4, 0x7ff00000, RZ, 0xfc, !PT ;  /* 0x7ff0000004057812 */ /* 0x000fe200078efcff */
[----:B------:R-:W-:-:S07]  /*40e0*/  IMAD.MOV.U32 R4, RZ, RZ, RZ ;  /* 0x000000ffff047224 */ /* 0x000fce00078e00ff */
.L_x_41:
[----:B------:R-:W-:Y:S02]  /*40f0*/  IMAD.MOV.U32 R10, RZ, RZ, R4 ;  /* 0x000000ffff0a7224 */ /* 0x000fe400078e0004 */
[----:B------:R-:W-:Y:S02]  /*4100*/  IMAD.MOV.U32 R11, RZ, RZ, R5 ;  /* 0x000000ffff0b7224 */ /* 0x000fe400078e0005 */
[----:B------:R-:W-:Y:S02]  /*4110*/  IMAD.MOV.U32 R4, RZ, RZ, R0 ;  /* 0x000000ffff047224 */ /* 0x000fe400078e0000 */
[----:B------:R-:W-:-:S04]  /*4120*/  IMAD.MOV.U32 R5, RZ, RZ, 0x0 ;  /* 0x00000000ff057424 */ /* 0x000fc800078e00ff */
[----:B------:R-:W-:Y:S05]  /*4130*/  RET.REL.NODEC R4 `(_Z3_y1Pdd) ;  /* 0xffffffbc04b07950 */ /* 0x000fea0003c3ffff */
        .type           $_Z3_y1Pdd$__internal_trig_reduction_slowpathd,@function
        .size           $_Z3_y1Pdd$__internal_trig_reduction_slowpathd,(.L_x_190 - $_Z3_y1Pdd$__internal_trig_reduction_slowpathd)
$_Z3_y1Pdd$__internal_trig_reduction_slowpathd:
[----:B------:R-:W-:Y:S01]  /*4140*/  SHF.R.U32.HI R6, RZ, 0x14, R19 ;  /* 0x00000014ff067819 */ /* 0x000fe20000011613 */
[----:B------:R-:W-:-:S03]  /*4150*/  IMAD.MOV.U32 R4, RZ, RZ, RZ ;  /* 0x000000ffff047224 */ /* 0x000fc600078e00ff */
[----:B------:R-:W-:-:S04]  /*4160*/  LOP3.LUT R2, R6, 0x7ff, RZ, 0xc0, !PT ;  /* 0x000007ff06027812 */ /* 0x000fc800078ec0ff */
[----:B------:R-:W-:-:S13]  /*4170*/  ISETP.NE.AND P0, PT, R2, 0x7ff, PT ;  /* 0x000007ff0200780c */ /* 0x000fda0003f05270 */
[----:B------:R-:W-:Y:S05]  /*4180*/  @!P0 BRA `(.L_x_42) ;  /* 0x00000008002c8947 */ /* 0x000fea0003800000 */
[----:B------:R-:W-:Y:S01]  /*4190*/  VIADD R2, R2, 0xfffffc00 ;  /* 0xfffffc0002027836 */ /* 0x000fe20000000000 */
[----:B------:R-:W-:-:S04]  /*41a0*/  CS2R R20, SRZ ;  /* 0x0000000000147805 */ /* 0x000fc8000001ff00 */
[----:B------:R-:W-:Y:S02]  /*41b0*/  SHF.R.U32.HI R0, RZ, 0x6, R2 ;  /* 0x00000006ff007819 */ /* 0x000fe40000011602 */
[----:B------:R-:W-:Y:S02]  /*41c0*/  ISETP.GE.U32.AND P0, PT, R2, 0x80, PT ;  /* 0x000000800200780c */ /* 0x000fe40003f06070 */
[C---:B------:R-:W-:Y:S02]  /*41d0*/  IADD3 R7, PT, PT, -R0.reuse, 0x13, RZ ;  /* 0x0000001300077810 */ /* 0x040fe40007ffe1ff */
[----:B------:R-:W-:Y:S02]  /*41e0*/  IADD3 R13, PT, PT, -R0, 0xf, RZ ;  /* 0x0000000f000d7810 */ /* 0x000fe40007ffe1ff */
[----:B------:R-:W-:-:S04]  /*41f0*/  SEL R7, R7, 0x12, P0 ;  /* 0x0000001207077807 */ /* 0x000fc80000000000 */
[----:B------:R-:W-:-:S13]  /*4200*/  ISETP.GE.AND P0, PT, R13, R7, PT ;  /* 0x000000070d00720c */ /* 0x000fda0003f06270 */
[----:B------:R-:W-:Y:S05]  /*4210*/  @P0 BRA `(.L_x_43) ;  /* 0x00000000008c0947 */ /* 0x000fea0003800000 */
[----:B------:R-:W0:Y:S01]  /*4220*/  LDC.64 R2, c[0x4][RZ] ;  /* 0x01000000ff027b82 */ /* 0x000e220000000a00 */
[C---:B------:R-:W-:Y:S01]  /*4230*/  SHF.L.U64.HI R11, R18.reuse, 0xb, R19 ;  /* 0x0000000b120b7819 */ /* 0x040fe20000010213 */
[----:B------:R-:W-:Y:S01]  /*4240*/  IMAD.SHL.U32 R9, R18, 0x800, RZ ;  /* 0x0000080012097824 */ /* 0x000fe200078e00ff */
[----:B------:R-:W-:Y:S01]  /*4250*/  IADD3 R12, PT, PT, RZ, -R0, -R7 ;  /* 0x80000000ff0c7210 */ /* 0x000fe20007ffe807 */
[----:B------:R-:W-:Y:S01]  /*4260*/  IMAD.MOV.U32 R8, RZ, RZ, RZ ;  /* 0x000000ffff087224 */ /* 0x000fe200078e00ff */
[----:B------:R-:W-:Y:S02]  /*4270*/  CS2R R20, SRZ ;  /* 0x0000000000147805 */ /* 0x000fe4000001ff00 */
[----:B------:R-:W-:Y:S01]  /*4280*/  LOP3.LUT R11, R11, 0x80000000, RZ, 0xfc, !PT ;  /* 0x800000000b0b7812 */ /* 0x000fe200078efcff */
[----:B------:R-:W1:Y:S01]  /*4290*/  LDCU.64 UR6, c[0x0][0x358] ;  /* 0x00006b00ff0677ac */ /* 0x000e620008000a00 */
[----:B------:R-:W-:-:S05]  /*42a0*/  NOP ;  /* 0x0000000000007918 */ /* 0x000fca0000000000 */
.L_x_44:
[----:B0-----:R-:W-:-:S06]  /*42b0*/  IMAD.WIDE R4, R13, 0x8, R2 ;  /* 0x000000080d047825 */ /* 0x001fcc00078e0202 */
[----:B-1----:R-:W2:Y:S01]  /*42c0*/  LDG.E.64.CONSTANT R4, desc[UR6][R4.64] ;  /* 0x0000000604047981 */ /* 0x002ea2000c1e9b00 */
[----:B------:R-:W-:Y:S02]  /*42d0*/  VIADD R12, R12, 0x1 ;  /* 0x000000010c0c7836 */ /* 0x000fe40000000000 */
[----:B------:R-:W-:Y:S02]  /*42e0*/  VIADD R13, R13, 0x1 ;  /* 0x000000010d0d7836 */ /* 0x000fe40000000000 */
[----:B--2---:R-:W-:-:S04]  /*42f0*/  IMAD.WIDE.U32 R20, P2, R4, R9, R20 ;  /* 0x0000000904147225 */ /* 0x004fc80007840014 */
[----:B------:R-:W-:Y:S02]  /*4300*/  IMAD R15, R4, R11, RZ ;  /* 0x0000000b040f7224 */ /* 0x000fe400078e02ff */
[CC--:B------:R-:W-:Y:S02]  /*4310*/  IMAD R14, R5.reuse, R9.reuse, RZ ;  /* 0x00000009050e7224 */ /* 0x0c0fe400078e02ff */
[----:B------:R-:W-:Y:S01]  /*4320*/  IMAD.HI.U32 R23, R5, R9, RZ ;  /* 0x0000000905177227 */ /* 0x000fe200078e00ff */
[----:B------:R-:W-:-:S03]  /*4330*/  IADD3 R21, P0, PT, R15, R21, RZ ;  /* 0x000000150f157210 */ /* 0x000fc60007f1e0ff */
[----:B------:R-:W-:Y:S01]  /*4340*/  IMAD R15, R8, 0x8, R1 ;  /* 0x00000008080f7824 */ /* 0x000fe200078e0201 */
[----:B------:R-:W-:Y:S01]  /*4350*/  IADD3 R21, P1, PT, R14, R21, RZ ;  /* 0x000000150e157210 */ /* 0x000fe20007f3e0ff */
[----:B------:R-:W-:-:S04]  /*4360*/  IMAD.HI.U32 R14, R4, R11, RZ ;  /* 0x0000000b040e7227 */ /* 0x000fc800078e00ff */
[----:B------:R-:W-:Y:S01]  /*4370*/  IMAD.X R4, RZ, RZ, R14, P2 ;  /* 0x000000ffff047224 */ /* 0x000fe200010e060e */
[----:B------:R0:W-:Y:S01]  /*4380*/  STL.64 [R15], R20 ;  /* 0x000000140f007387 */ /* 0x0001e20000100a00 */
[----:B------:R-:W-:-:S03]  /*4390*/  IMAD.HI.U32 R14, R5, R11, RZ ;  /* 0x0000000b050e7227 */ /* 0x000fc600078e00ff */
[----:B------:R-:W-:Y:S01]  /*43a0*/  IADD3.X R4, P0, PT, R23, R4, RZ, P0, !PT ;  /* 0x0000000417047210 */ /* 0x000fe2000071e4ff */
[----:B------:R-:W-:Y:S02]  /*43b0*/  IMAD R5, R5, R11, RZ ;  /* 0x0000000b05057224 */ /* 0x000fe400078e02ff */
[----:B------:R-:W-:-:S03]  /*43c0*/  VIADD R8, R8, 0x1 ;  /* 0x0000000108087836 */ /* 0x000fc60000000000 */
[----:B------:R-:W-:Y:S01]  /*43d0*/  IADD3.X R5, P1, PT, R5, R4, RZ, P1, !PT ;  /* 0x0000000405057210 */ /* 0x000fe20000f3e4ff */
[----:B------:R-:W-:Y:S01]  /*43e0*/  IMAD.X R4, RZ, RZ, R14, P0 ;  /* 0x000000ffff047224 */ /* 0x000fe200000e060e */
[----:B------:R-:W-:-:S03]  /*43f0*/  ISETP.NE.AND P0, PT, R12, -0xf, PT ;  /* 0xfffffff10c00780c */ /* 0x000fc60003f05270 */
[----:B------:R-:W-:Y:S02]  /*4400*/  IMAD.X R4, RZ, RZ, R4, P1 ;  /* 0x000000ffff047224 */ /* 0x000fe400008e0604 */
[----:B0-----:R-:W-:Y:S02]  /*4410*/  IMAD.MOV.U32 R20, RZ, RZ, R5 ;  /* 0x000000ffff147224 */ /* 0x001fe400078e0005 */
[----:B------:R-:W-:-:S06]  /*4420*/  IMAD.MOV.U32 R21, RZ, RZ, R4 ;  /* 0x000000ffff157224 */ /* 0x000fcc00078e0004 */
[----:B------:R-:W-:Y:S05]  /*4430*/  @P0 BRA `(.L_x_44) ;  /* 0xfffffffc009c0947 */ /* 0x000fea000383ffff */
[----:B------:R-:W-:-:S07]  /*4440*/  IMAD.MOV.U32 R13, RZ, RZ, R7 ;  /* 0x000000ffff0d7224 */ /* 0x000fce00078e0007 */
.L_x_43:
[----:B------:R-:W-:Y:S01]  /*4450*/  LOP3.LUT P0, R23, R6, 0x3f, RZ, 0xc0, !PT ;  /* 0x0000003f06177812 */ /* 0x000fe2000780c0ff */
[----:B------:R-:W-:-:S04]  /*4460*/  IMAD.IADD R0, R0, 0x1, R13 ;  /* 0x0000000100007824 */ /* 0x000fc800078e020d */
[----:B------:R-:W-:-:S05]  /*4470*/  IMAD.U32 R25, R0, 0x8, R1 ;  /* 0x0000000800197824 */ /* 0x000fca00078e0001 */
[----:B------:R0:W-:Y:S04]  /*4480*/  STL.64 [R25+-0x78], R20 ;  /* 0xffff881419007387 */ /* 0x0001e80000100a00 */
[----:B------:R-:W2:Y:S04]  /*4490*/  @P0 LDL.64 R8, [R1+0x8] ;  /* 0x0000080001080983 */ /* 0x000ea80000100a00 */
[----:B------:R-:W3:Y:S04]  /*44a0*/  LDL.64 R2, [R1+0x10] ;  /* 0x0000100001027983 */ /* 0x000ee80000100a00 */
[----:B------:R-:W4:Y:S01]  /*44b0*/  LDL.64 R4, [R1+0x18] ;  /* 0x0000180001047983 */ /* 0x000f220000100a00 */
[----:B------:R-:W-:-:S02]  /*44c0*/  @P0 LOP3.LUT R0, R23, 0x3f, RZ, 0x3c, !PT ;  /* 0x0000003f17000812 */ /* 0x000fc400078e3cff */
[--C-:B--2---:R-:W-:Y:S02]  /*44d0*/  @P0 SHF.R.U64 R7, R8, 0x1, R9.reuse ;  /* 0x0000000108070819 */ /* 0x104fe40000001209 */
[----:B------:R-:W-:Y:S02]  /*44e0*/  @P0 SHF.R.U32.HI R9, RZ, 0x1, R9 ;  /* 0x00000001ff090819 */ /* 0x000fe40000011609 */
[C---:B---3--:R-:W-:Y:S02]  /*44f0*/  @P0 SHF.L.U32 R11, R2.reuse, R23, RZ ;  /* 0x00000017020b0219 */ /* 0x048fe400000006ff */
[----:B------:R-:W-:Y:S02]  /*4500*/  @P0 SHF.R.U64 R6, R7, R0, R9 ;  /* 0x0000000007060219 */ /* 0x000fe40000001209 */
[--C-:B------:R-:W-:Y:S02]  /*4510*/  @P0 SHF.R.U32.HI R15, RZ, 0x1, R3.reuse ;  /* 0x00000001ff0f0819 */ /* 0x100fe40000011603 */
[----:B------:R-:W-:-:S02]  /*4520*/  @P0 SHF.R.U64 R13, R2, 0x1, R3 ;  /* 0x00000001020d0819 */ /* 0x000fc40000001203 */
[-C--:B------:R-:W-:Y:S02]  /*4530*/  @P0 SHF.L.U64.HI R8, R2, R23.reuse, R3 ;  /* 0x0000001702080219 */ /* 0x080fe40000010203 */
[----:B------:R-:W-:Y:S02]  /*4540*/  @P0 SHF.R.U32.HI R7, RZ, R0, R9 ;  /* 0x00000000ff070219 */ /* 0x000fe40000011609 */
[----:B------:R-:W-:Y:S02]  /*4550*/  @P0 LOP3.LUT R2, R11, R6, RZ, 0xfc, !PT ;  /* 0x000000060b020212 */ /* 0x000fe400078efcff */
[----:B----4-:R-:W-:Y:S02]  /*4560*/  @P0 SHF.L.U32 R9, R4, R23, RZ ;  /* 0x0000001704090219 */ /* 0x010fe400000006ff */
[----:B------:R-:W-:Y:S02]  /*4570*/  @P0 SHF.R.U64 R12, R13, R0, R15 ;  /* 0x000000000d0c0219 */ /* 0x000fe4000000120f */
[----:B------:R-:W-:Y:S01]  /*4580*/  @P0 LOP3.LUT R3, R8, R7, RZ, 0xfc, !PT ;  /* 0x0000000708030212 */ /* 0x000fe200078efcff */
[----:B------:R-:W-:Y:S01]  /*4590*/  IMAD.SHL.U32 R8, R2, 0x4, RZ ;  /* 0x0000000402087824 */ /* 0x000fe200078e00ff */
[----:B------:R-:W-:-:S02]  /*45a0*/  @P0 SHF.L.U64.HI R23, R4, R23, R5 ;  /* 0x0000001704170219 */ /* 0x000fc40000010205 */
[----:B------:R-:W-:Y:S02]  /*45b0*/  @P0 LOP3.LUT R4, R9, R12, RZ, 0xfc, !PT ;  /* 0x0000000c09040212 */ /* 0x000fe400078efcff */
[----:B------:R-:W-:Y:S02]  /*45c0*/  @P0 SHF.R.U32.HI R0, RZ, R0, R15 ;  /* 0x00000000ff000219 */ /* 0x000fe4000001160f */
[----:B------:R-:W-:Y:S02]  /*45d0*/  SHF.L.U64.HI R9, R2, 0x2, R3 ;  /* 0x0000000202097819 */ /* 0x000fe40000010203 */
[----:B------:R-:W-:Y:S02]  /*45e0*/  @P0 LOP3.LUT R5, R23, R0, RZ, 0xfc, !PT ;  /* 0x0000000017050212 */ /* 0x000fe400078efcff */
[----:B------:R-:W-:Y:S02]  /*45f0*/  SHF.L.W.U32.HI R3, R3, 0x2, R4 ;  /* 0x0000000203037819 */ /* 0x000fe40000010e04 */
[----:B------:R-:W-:-:S02]  /*4600*/  IADD3 RZ, P0, PT, RZ, -R8, RZ ;  /* 0x80000008ffff7210 */ /* 0x000fc40007f1e0ff */
[----:B------:R-:W-:Y:S02]  /*4610*/  LOP3.LUT R0, RZ, R9, RZ, 0x33, !PT ;  /* 0x00000009ff007212 */ /* 0x000fe400078e33ff */
[----:B------:R-:W-:Y:S02]  /*4620*/  SHF.L.W.U32.HI R4, R4, 0x2, R5 ;  /* 0x0000000204047819 */ /* 0x000fe40000010e05 */
[----:B------:R-:W-:Y:S02]  /*4630*/  LOP3.LUT R2, RZ, R3, RZ, 0x33, !PT ;  /* 0x00000003ff027212 */ /* 0x000fe400078e33ff */
[----:B------:R-:W-:Y:S02]  /*4640*/  IADD3.X R6, P0, PT, RZ, R0, RZ, P0, !PT ;  /* 0x00000000ff067210 */ /* 0x000fe4000071e4ff */
[----:B------:R-:W-:Y:S02]  /*4650*/  LOP3.LUT R7, RZ, R4, RZ, 0x33, !PT ;  /* 0x00000004ff077212 */ /* 0x000fe400078e33ff */
[----:B------:R-:W-:-:S02]  /*4660*/  IADD3.X R0, P1, PT, RZ, R2, RZ, P0, !PT ;  /* 0x00000002ff007210 */ /* 0x000fc4000073e4ff */
[----:B------:R-:W-:-:S03]  /*4670*/  ISETP.GT.U32.AND P2, PT, R3, -0x1, PT ;  /* 0xffffffff0300780c */ /* 0x000fc60003f44070 */
[----:B------:R-:W-:Y:S01]  /*4680*/  IMAD.X R7, RZ, RZ, R7, P1 ;  /* 0x000000ffff077224 */ /* 0x000fe200008e0607 */
[----:B------:R-:W-:-:S04]  /*4690*/  ISETP.GT.AND.EX P0, PT, R4, -0x1, PT, P2 ;  /* 0xffffffff0400780c */ /* 0x000fc80003f04320 */
[----:B------:R-:W-:Y:S02]  /*46a0*/  SEL R2, R4, R7, P0 ;  /* 0x0000000704027207 */ /* 0x000fe40000000000 */
[----:B------:R-:W-:Y:S02]  /*46b0*/  SEL R13, R3, R0, P0 ;  /* 0x00000000030d7207 */ /* 0x000fe40000000000 */
[----:B------:R-:W-:Y:S02]  /*46c0*/  ISETP.NE.U32.AND P1, PT, R2, RZ, PT ;  /* 0x000000ff0200720c */ /* 0x000fe40003f25070 */
[----:B------:R-:W-:Y:S02]  /*46d0*/  SEL R9, R9, R6, P0 ;  /* 0x0000000609097207 */ /* 0x000fe40000000000 */
[----:B------:R-:W-:Y:S01]  /*46e0*/  SEL R3, R13, R2, !P1 ;  /* 0x000000020d037207 */ /* 0x000fe20004800000 */
[----:B------:R-:W-:-:S05]  /*46f0*/  @!P0 IMAD.MOV R8, RZ, RZ, -R8 ;  /* 0x000000ffff088224 */ /* 0x000fca00078e0a08 */
[----:B------:R-:W1:Y:S02]  /*4700*/  FLO.U32 R3, R3 ;  /* 0x0000000300037300 */ /* 0x000e6400000e0000 */
[C---:B-1----:R-:W-:Y:S02]  /*4710*/  IADD3 R7, PT, PT, -R3.reuse, 0x1f, RZ ;  /* 0x0000001f03077810 */ /* 0x042fe40007ffe1ff */
[----:B------:R-:W-:-:S03]  /*4720*/  IADD3 R0, PT, PT, -R3, 0x3f, RZ ;  /* 0x0000003f03007810 */ /* 0x000fc60007ffe1ff */
[----:B------:R-:W-:-:S05]  /*4730*/  @P1 IMAD.MOV R0, RZ, RZ, R7 ;  /* 0x000000ffff001224 */ /* 0x000fca00078e0207 */
[----:B------:R-:W-:-:S13]  /*4740*/  ISETP.NE.AND P1, PT, R0, RZ, PT ;  /* 0x000000ff0000720c */ /* 0x000fda0003f25270 */
[----:B0-----:R-:W-:Y:S05]  /*4750*/  @!P1 BRA `(.L_x_45) ;  /* 0x0000000000289947 */ /* 0x001fea0003800000 */
[--C-:B------:R-:W-:Y:S02]  /*4760*/  SHF.R.U64 R7, R8, 0x1, R9.reuse ;  /* 0x0000000108077819 */ /* 0x100fe40000001209 */
[C---:B------:R-:W-:Y:S02]  /*4770*/  LOP3.LUT R3, R0.reuse, 0x3f, RZ, 0xc0, !PT ;  /* 0x0000003f00037812 */ /* 0x040fe400078ec0ff */
[----:B------:R-:W-:Y:S02]  /*4780*/  SHF.R.U32.HI R9, RZ, 0x1, R9 ;  /* 0x00000001ff097819 */ /* 0x000fe40000011609 */
[----:B------:R-:W-:Y:S02]  /*4790*/  LOP3.LUT R6, R0, 0x3f, RZ, 0xc, !PT ;  /* 0x0000003f00067812 */ /* 0x000fe400078e0cff */
[CC--:B------:R-:W-:Y:S02]  /*47a0*/  SHF.L.U64.HI R11, R13.reuse, R3.reuse, R2 ;  /* 0x000000030d0b7219 */ /* 0x0c0fe40000010202 */
[----:B------:R-:W-:-:S02]  /*47b0*/  SHF.L.U32 R3, R13, R3, RZ ;  /* 0x000000030d037219 */ /* 0x000fc400000006ff */
[-CC-:B------:R-:W-:Y:S02]  /*47c0*/  SHF.R.U64 R2, R7, R6.reuse, R9.reuse ;  /* 0x0000000607027219 */ /* 0x180fe40000001209 */
[----:B------:R-:W-:Y:S02]  /*47d0*/  SHF.R.U32.HI R6, RZ, R6, R9 ;  /* 0x00000006ff067219 */ /* 0x000fe40000011609 */
[----:B------:R-:W-:Y:S02]  /*47e0*/  LOP3.LUT R13, R3, R2, RZ, 0xfc, !PT ;  /* 0x00000002030d7212 */ /* 0x000fe400078efcff */
[----:B------:R-:W-:-:S07]  /*47f0*/  LOP3.LUT R2, R11, R6, RZ, 0xfc, !PT ;  /* 0x000000060b027212 */ /* 0x000fce00078efcff */
.L_x_45:
[----:B------:R-:W-:Y:S01]  /*4800*/  IMAD.WIDE.U32 R8, R13, 0x2168c235, RZ ;  /* 0x2168c2350d087825 */ /* 0x000fe200078e00ff */
[----:B------:R-:W-:-:S03]  /*4810*/  SHF.R.U32.HI R5, RZ, 0x1e, R5 ;  /* 0x0000001eff057819 */ /* 0x000fc60000011605 */
[----:B------:R-:W-:Y:S01]  /*4820*/  IMAD.MOV.U32 R6, RZ, RZ, R9 ;  /* 0x000000ffff067224 */ /* 0x000fe200078e0009 */
[----:B------:R-:W-:Y:S01]  /*4830*/  IADD3 RZ, P1, PT, R8, R8, RZ ;  /* 0x0000000808ff7210 */ /* 0x000fe20007f3e0ff */
[----:B------:R-:W-:Y:S01]  /*4840*/  IMAD.MOV.U32 R7, RZ, RZ, RZ ;  /* 0x000000ffff077224 */ /* 0x000fe200078e00ff */
[----:B------:R-:W-:Y:S01]  /*4850*/  LEA.HI R4, R4, R5, RZ, 0x1 ;  /* 0x0000000504047211 */ /* 0x000fe200078f08ff */
[----:B------:R-:W-:-:S04]  /*4860*/  IMAD.HI.U32 R3, R2, -0x36f0255e, RZ ;  /* 0xc90fdaa202037827 */ /* 0x000fc800078e00ff */
[----:B------:R-:W-:-:S04]  /*4870*/  IMAD.WIDE.U32 R6, R13, -0x36f0255e, R6 ;  /* 0xc90fdaa20d067825 */ /* 0x000fc800078e0006 */
[C---:B------:R-:W-:Y:S02]  /*4880*/  IMAD R9, R2.reuse, -0x36f0255e, RZ ;  /* 0xc90fdaa202097824 */ /* 0x040fe400078e02ff */
[----:B------:R-:W-:-:S04]  /*4890*/  IMAD.WIDE.U32 R6, P2, R2, 0x2168c235, R6 ;  /* 0x2168c23502067825 */ /* 0x000fc80007840006 */
[----:B------:R-:W-:Y:S01]  /*48a0*/  IMAD.X R2, RZ, RZ, R3, P2 ;  /* 0x000000ffff027224 */ /* 0x000fe200010e0603 */
[----:B------:R-:W-:Y:S02]  /*48b0*/  IADD3 R3, P2, PT, R9, R7, RZ ;  /* 0x0000000709037210 */ /* 0x000fe40007f5e0ff */
[----:B------:R-:W-:Y:S02]  /*48c0*/  IADD3.X RZ, P1, PT, R6, R6, RZ, P1, !PT ;  /* 0x0000000606ff7210 */ /* 0x000fe40000f3e4ff */
[C---:B------:R-:W-:Y:S01]  /*48d0*/  ISETP.GT.U32.AND P3, PT, R3.reuse, RZ, PT ;  /* 0x000000ff0300720c */ /* 0x040fe20003f64070 */
[----:B------:R-:W-:Y:S01]  /*48e0*/  IMAD.X R2, RZ, RZ, R2, P2 ;  /* 0x000000ffff027224 */ /* 0x000fe200010e0602 */
[----:B------:R-:W-:-:S04]  /*48f0*/  IADD3.X R6, P2, PT, R3, R3, RZ, P1, !PT ;  /* 0x0000000303067210 */ /* 0x000fc80000f5e4ff */
[C---:B------:R-:W-:Y:S01]  /*4900*/  ISETP.GT.AND.EX P1, PT, R2.reuse, RZ, PT, P3 ;  /* 0x000000ff0200720c */ /* 0x040fe20003f24330 */
[----:B------:R-:W-:-:S03]  /*4910*/  IMAD.X R7, R2, 0x1, R2, P2 ;  /* 0x0000000102077824 */ /* 0x000fc600010e0602 */
[----:B------:R-:W-:Y:S02]  /*4920*/  SEL R6, R6, R3, P1 ;  /* 0x0000000306067207 */ /* 0x000fe40000800000 */
[----:B------:R-:W-:Y:S02]  /*4930*/  SEL R3, R7, R2, P1 ;  /* 0x0000000207037207 */ /* 0x000fe40000800000 */
[----:B------:R-:W-:Y:S02]  /*4940*/  IADD3 R2, P2, PT, R6, 0x1, RZ ;  /* 0x0000000106027810 */ /* 0x000fe40007f5e0ff */
[----:B------:R-:W-:Y:S02]  /*4950*/  SEL R7, RZ, 0xffffffff, !P1 ;  /* 0xffffffffff077807 */ /* 0x000fe40004800000 */
[----:B------:R-:W-:Y:S01]  /*4960*/  LOP3.LUT P1, R19, R19, 0x80000000, RZ, 0xc0, !PT ;  /* 0x8000000013137812 */ /* 0x000fe2000782c0ff */
[----:B------:R-:W-:Y:S02]  /*4970*/  IMAD.X R3, RZ, RZ, R3, P2 ;  /* 0x000000ffff037224 */ /* 0x000fe400010e0603 */
[----:B------:R-:W-:Y:S01]  /*4980*/  IMAD.IADD R0, R7, 0x1, -R0 ;  /* 0x0000000107007824 */ /* 0x000fe200078e0a00 */
[----:B------:R-:W-:-:S02]  /*4990*/  @!P0 LOP3.LUT R19, R19, 0x80000000, RZ, 0x3c, !PT ;  /* 0x8000000013138812 */ /* 0x000fc400078e3cff */
[----:B------:R-:W-:Y:S01]  /*49a0*/  SHF.R.U64 R2, R2, 0xa, R3 ;  /* 0x0000000a02027819 */ /* 0x000fe20000001203 */
[----:B------:R-:W-:-:S03]  /*49b0*/  IMAD.SHL.U32 R0, R0, 0x100000, RZ ;  /* 0x0010000000007824 */ /* 0x000fc600078e00ff */
[----:B------:R-:W-:-:S03]  /*49c0*/  IADD3 R2, P2, PT, R2, 0x1, RZ ;  /* 0x0000000102027810 */ /* 0x000fc60007f5e0ff */
[----:B------:R-:W-:Y:S01]  /*49d0*/  @P1 IMAD.MOV R4, RZ, RZ, -R4 ;  /* 0x000000ffff041224 */ /* 0x000fe200078e0a04 */
[----:B------:R-:W-:-:S04]  /*49e0*/  LEA.HI.X R3, R3, RZ, RZ, 0x16, P2 ;  /* 0x000000ff03037211 */ /* 0x000fc800010fb4ff */
[--C-:B------:R-:W-:Y:S02]  /*49f0*/  SHF.R.U64 R2, R2, 0x1, R3.reuse ;  /* 0x0000000102027819 */ /* 0x100fe40000001203 */
[----:B------:R-:W-:Y:S02]  /*4a00*/  SHF.R.U32.HI R3, RZ, 0x1, R3 ;  /* 0x00000001ff037819 */ /* 0x000fe40000011603 */
[----:B------:R-:W-:-:S04]  /*4a10*/  IADD3 R18, P2, P3, RZ, RZ, R2 ;  /* 0x000000ffff127210 */ /* 0x000fc80007b5e002 */
[----:B------:R-:W-:-:S04]  /*4a20*/  IADD3.X R0, PT, PT, R0, 0x3fe00000, R3, P2, P3 ;  /* 0x3fe0000000007810 */ /* 0x000fc800017e6403 */
[----:B------:R-:W-:-:S07]  /*4a30*/  LOP3.LUT R19, R0, R19, RZ, 0xfc, !PT ;  /* 0x0000001300137212 */ /* 0x000fce00078efcff */
.L_x_42:
[----:B------:R-:W-:Y:S02]  /*4a40*/  IMAD.MOV.U32 R11, RZ, RZ, 0x0 ;  /* 0x00000000ff0b7424 */ /* 0x000fe400078e00ff */
[----:B------:R-:W-:Y:S02]  /*4a50*/  IMAD.MOV.U32 R0, RZ, RZ, R4 ;  /* 0x000000ffff007224 */ /* 0x000fe400078e0004 */
[----:B------:R-:W-:Y:S02]  /*4a60*/  IMAD.MOV.U32 R2, RZ, RZ, R18 ;  /* 0x000000ffff027224 */ /* 0x000fe400078e0012 */
[----:B------:R-:W-:Y:S01]  /*4a70*/  IMAD.MOV.U32 R3, RZ, RZ, R19 ;  /* 0x000000ffff037224 */ /* 0x000fe200078e0013 */
[----:B------:R-:W-:Y:S06]  /*4a80*/  RET.REL.NODEC R10 `(_Z3_y1Pdd) ;  /* 0xffffffb40a5c7950 */ /* 0x000fec0003c3ffff */
.L_x_46:
        /* <DEDUP_REMOVED lines=15> */
.L_x_190:


//--------------------- .text._Z3_y0Pdd           --------------------------
	.section	.text._Z3_y0Pdd,"ax",@progbits
	.align	128
        .global         _Z3_y0Pdd
        .type           _Z3_y0Pdd,@function
        .size           _Z3_y0Pdd,(.L_x_192 - _Z3_y0Pdd)
        .other          _Z3_y0Pdd,@"STO_CUDA_ENTRY STV_DEFAULT"
_Z3_y0Pdd:
.text._Z3_y0Pdd:
[----:B------:R-:W0:Y:S08]  /*0000*/  LDC R1, c[0x0][0x37c] ;  /* 0x0000df00ff017b82 */ /* 0x000e300000000800 */
[----:B------:R-:W1:Y:S01]  /*0010*/  LDC.64 R4, c[0x0][0x388] ;  /* 0x0000e200ff047b82 */ /* 0x000e620000000a00 */
[----:B------:R-:W-:Y:S01]  /*0020*/  UMOV UR6, 0x8f9d3f28 ;  /* 0x8f9d3f2800067882 */ /* 0x000fe20000000000 */
[----:B------:R-:W-:Y:S01]  /*0030*/  UMOV UR7, 0x3fe97f4a ;  /* 0x3fe97f4a00077882 */ /* 0x000fe20000000000 */
[----:B------:R-:W2:Y:S01]  /*0040*/  LDCU.64 UR4, c[0x0][0x358] ;  /* 0x00006b00ff0477ac */ /* 0x000ea20008000a00 */
[----:B0-----:R-:W-:Y:S01]  /*0050*/  VIADD R1, R1, 0xffffffd8 ;  /* 0xffffffd801017836 */ /* 0x001fe20000000000 */
[----:B-1----:R-:W-:-:S02]  /*0060*/  DSETP.GTU.AND P0, PT, |R4|, UR6, PT ;  /* 0x0000000604007e2a */ /* 0x002fc4000bf0c200 */
[----:B------:R-:W-:-:S12]  /*0070*/  DADD R2, -RZ, |R4| ;  /* 0x00000000ff027229 */ /* 0x000fd80000000504 */
[----:B--2---:R-:W-:Y:S05]  /*0080*/  @P0 BRA `(.L_x_47) ;  /* 0x0000001c00500947 */ /* 0x004fea0003800000 */
[----:B------:R-:W-:Y:S01]  /*0090*/  DMUL R6, R4, R4 ;  /* 0x0000000404067228 */ /* 0x000fe20000000000 */
[----:B------:R-:W-:Y:S01]  /*00a0*/  IMAD.MOV.U32 R8, RZ, RZ, 0x51c18514 ;  /* 0x51c18514ff087424 */ /* 0x000fe200078e00ff */
[----:B------:R-:W-:Y:S01]  /*00b0*/  UMOV UR6, 0xa1b77c65 ;  /* 0xa1b77c6500067882 */ /* 0x000fe20000000000 */
[----:B------:R-:W-:Y:S01]  /*00c0*/  IMAD.MOV.U32 R9, RZ, RZ, 0x3d13098c ;  /* 0x3d13098cff097424 */ /* 0x000fe200078e00ff */
[----:B------:R-:W-:Y:S01]  /*00d0*/  UMOV UR7, 0x3c8efbd0 ;  /* 0x3c8efbd000077882 */ /* 0x000fe20000000000 */
[----:B------:R-:W-:Y:S01]  /*00e0*/  ISETP.GT.AND P0, PT, R3, 0xfffff, PT ;  /* 0x000fffff0300780c */ /* 0x000fe20003f04270 */
[----:B------:R-:W-:Y:S01]  /*00f0*/  IMAD.MOV.U32 R10, RZ, RZ, R2 ;  /* 0x000000ffff0a7224 */ /* 0x000fe200078e0002 */
[----:B------:R-:W-:Y:S01]  /*0100*/  UMOV UR8, 0x80000000 ;  /* 0x8000000000087882 */ /* 0x000fe20000000000 */
[--C-:B------:R-:W-:Y:S01]  /*0110*/  IMAD.MOV.U32 R11, RZ, RZ, R3.reuse ;  /* 0x000000ffff0b7224 */ /* 0x100fe200078e0003 */
[----:B------:R-:W-:Y:S01]  /*0120*/  DFMA R8, R6, UR6, -R8 ;  /* 0x0000000606087c2b */ /* 0x000fe20008000808 */
[----:B------:R-:W-:Y:S01]  /*0130*/  UMOV UR6, 0xd2f5f2f5 ;  /* 0xd2f5f2f500067882 */ /* 0x000fe20000000000 */
[----:B------:R-:W-:Y:S01]  /*0140*/  UMOV UR7, 0x3d923102 ;  /* 0x3d92310200077882 */ /* 0x000fe20000000000 */
[----:B------:R-:W-:Y:S01]  /*0150*/  IMAD.MOV.U32 R0, RZ, RZ, R3 ;  /* 0x000000ffff007224 */ /* 0x000fe200078e0003 */
[----:B------:R-:W-:-:S04]  /*0160*/  UMOV UR9, 0x3e15a30c ;  /* 0x3e15a30c00097882 */ /* 0x000fc80000000000 */
[----:B------:R-:W-:Y:S01]  /*0170*/  DFMA R8, R6, R8, UR6 ;  /* 0x0000000606087e2b */ /* 0x000fe20008000008 */
[----:B------:R-:W-:Y:S01]  /*0180*/  UMOV UR6, 0xee7d526e ;  /* 0xee7d526e00067882 */ /* 0x000fe20000000000 */
[----:B------:R-:W-:Y:S01]  /*0190*/  UMOV UR7, 0x3e0a5f2d ;  /* 0x3e0a5f2d00077882 */ /* 0x000fe20000000000 */
[----:B------:R-:W-:-:S05]  /*01a0*/  @!P0 DMUL R10, |R4|, 1.80143985094819840000e+16 ;  /* 0x43500000040a8828 */ /* 0x000fca0000000200 */
[----:B------:R-:W-:Y:S01]  /*01b0*/  DFMA R8, R6, R8, -UR6 ;  /* 0x8000000606087e2b */ /* 0x000fe20008000008 */
[----:B------:R-:W-:Y:S01]  /*01c0*/  UMOV UR6, 0x758b38af ;  /* 0x758b38af00067882 */ /* 0x000fe20000000000 */
[----:B------:R-:W-:-:S03]  /*01d0*/  UMOV UR7, 0x3e7bb77e ;  /* 0x3e7bb77e00077882 */ /* 0x000fc60000000000 */
[----:B------:R-:W-:-:S03]  /*01e0*/  @!P0 IMAD.MOV.U32 R0, RZ, RZ, R11 ;  /* 0x000000ffff008224 */ /* 0x000fc600078e000b */
        /* <DEDUP_REMOVED lines=9> */
[C---:B------:R-:W-:Y:S01]  /*0280*/  DADD R12, R6.reuse, -UR6 ;  /* 0x80000006060c7e29 */ /* 0x040fe20008000000 */
[----:B------:R-:W-:Y:S01]  /*0290*/  UMOV UR6, 0xcf04f123 ;  /* 0xcf04f12300067882 */ /* 0x000fe20000000000 */
[----:B------:R-:W-:Y:S02]  /*02a0*/  UMOV UR7, 0x3f903921 ;  /* 0x3f90392100077882 */ /* 0x000fe40000000000 */
[----:B------:R-:W-:Y:S01]  /*02b0*/  DFMA R8, R6, R8, -UR6 ;  /* 0x8000000606087e2b */ /* 0x000fe20008000008 */
[----:B------:R-:W-:Y:S01]  /*02c0*/  UMOV UR6, 0xd7753176 ;  /* 0xd775317600067882 */ /* 0x000fe20000000000 */
[----:B------:R-:W-:-:S02]  /*02d0*/  UMOV UR7, 0x3fc5db69 ;  /* 0x3fc5db6900077882 */ /* 0x000fc40000000000 */
[----:B------:R-:W-:-:S04]  /*02e0*/  DADD R12, R12, UR8 ;  /* 0x000000080c0c7e29 */ /* 0x000fc80008000000 */
[----:B------:R-:W-:Y:S01]  /*02f0*/  DFMA R8, R6, R8, UR6 ;  /* 0x0000000606087e2b */ /* 0x000fe20008000008 */
[----:B------:R-:W-:Y:S02]  /*0300*/  VIADD R6, R0, 0xffffffff ;  /* 0xffffffff00067836 */ /* 0x000fe40000000000 */
[----:B------:R-:W-:Y:S02]  /*0310*/  IMAD.MOV.U32 R7, RZ, RZ, -0x3ff ;  /* 0xfffffc01ff077424 */ /* 0x000fe400078e00ff */
[----:B------:R-:W-:Y:S01]  /*0320*/  @!P0 IMAD.MOV.U32 R7, RZ, RZ, -0x435 ;  /* 0xfffffbcbff078424 */ /* 0x000fe200078e00ff */
[----:B------:R-:W-:Y:S02]  /*0330*/  ISETP.GT.U32.AND P1, PT, R6, 0x7feffffe, PT ;  /* 0x7feffffe0600780c */ /* 0x000fe40003f24070 */
[----:B------:R-:W-:Y:S01]  /*0340*/  DMUL R8, R8, R12 ;  /* 0x0000000c08087228 */ /* 0x000fe20000000000 */
[----:B------:R-:W-:Y:S02]  /*0350*/  IMAD.MOV.U32 R6, RZ, RZ, R2 ;  /* 0x000000ffff067224 */ /* 0x000fe400078e0002 */
[----:B------:R-:W-:-:S08]  /*0360*/  @!P0 IMAD.MOV.U32 R6, RZ, RZ, R10 ;  /* 0x000000ffff068224 */ /* 0x000fd000078e000a */
        /* <DEDUP_REMOVED lines=66> */
.L_x_48:
[----:B------:R-:W-:Y:S01]  /*0790*/  IMAD.MOV.U32 R6, RZ, RZ, 0x0 ;  /* 0x00000000ff067424 */ /* 0x000fe200078e00ff */
[----:B------:R-:W-:Y:S01]  /*07a0*/  LOP3.LUT P0, RZ, R11, 0x7fffffff, RZ, 0xc0, !PT ;  /* 0x7fffffff0bff7812 */ /* 0x000fe2000780c0ff */
[----:B------:R-:W-:-:S06]  /*07b0*/  IMAD.MOV.U32 R7, RZ, RZ, 0x7ff00000 ;  /* 0x7ff00000ff077424 */ /* 0x000fcc00078e00ff */
[----:B------:R-:W-:-:S10]  /*07c0*/  DFMA R6, R10, R6, +INF ;  /* 0x7ff000000a06742b */ /* 0x000fd40000000006 */
[----:B------:R-:W-:Y:S02]  /*07d0*/  FSEL R10, R6, RZ, P0 ;  /* 0x000000ff060a7208 */ /* 0x000fe40000000000 */
[----:B------:R-:W-:-:S07]  /*07e0*/  FSEL R11, R7, -QNAN , P0 ;  /* 0xfff00000070b7808 */ /* 0x000fce0000000000 */
.L_x_49:
        /* <DEDUP_REMOVED lines=14> */
[----:B------:R-:W-:Y:S01]  /*08d0*/  DFMA R4, R2, -UR6, -R4 ;  /* 0x8000000602047c2b */ /* 0x000fe20008000804 */
        /* <DEDUP_REMOVED lines=47> */
.L_x_50:
        /* <DEDUP_REMOVED lines=62> */
.L_x_52:
        /* <DEDUP_REMOVED lines=62> */
.L_x_53:
[----:B------:R-:W0:Y:S01]  /*1390*/  MUFU.RCP64H R7, R3 ;  /* 0x0000000300077308 */ /* 0x000e220000001800 */
[----:B------:R-:W-:Y:S01]  /*13a0*/  IMAD.MOV.U32 R6, RZ, RZ, RZ ;  /* 0x000000ffff067224 */ /* 0x000fe200078e00ff */
[----:B------:R-:W-:Y:S01]  /*13b0*/  UMOV UR6, 0x1c34685e ;  /* 0x1c34685e00067882 */ /* 0x000fe20000000000 */
[----:B------:R-:W-:Y:S01]  /*13c0*/  IMAD.MOV.U32 R14, RZ, RZ, 0x23b12b84 ;  /* 0x23b12b84ff0e7424 */ /* 0x000fe200078e00ff */
[----:B------:R-:W-:Y:S01]  /*13d0*/  UMOV UR7, 0x414602fe ;  /* 0x414602fe00077882 */ /* 0x000fe20000000000 */
[----:B------:R-:W-:Y:S01]  /*13e0*/  IMAD.MOV.U32 R15, RZ, RZ, 0x410ecd45 ;  /* 0x410ecd45ff0f7424 */ /* 0x000fe200078e00ff */
[----:B------:R-:W-:Y:S01]  /*13f0*/  UMOV UR8, 0x1f7e5beb ;  /* 0x1f7e5beb00087882 */ /* 0x000fe20000000000 */
[----:B------:R-:W-:Y:S01]  /*1400*/  IMAD.MOV.U32 R16, RZ, RZ, 0x7a655012 ;  /* 0x7a655012ff107424 */ /* 0x000fe200078e00ff */
[----:B------:R-:W-:Y:S01]  /*1410*/  UMOV UR9, 0x407eba13 ;  /* 0x407eba1300097882 */ /* 0x000fe20000000000 */
[----:B------:R-:W-:Y:S02]  /*1420*/  IMAD.MOV.U32 R17, RZ, RZ, 0x40992746 ;  /* 0x40992746ff117424 */ /* 0x000fe400078e00ff */
        /* <DEDUP_REMOVED lines=11> */
[C---:B------:R-:W-:Y:S01]  /*14e0*/  DFMA R14, R12.reuse, R14, -UR6 ;  /* 0x800000060c0e7e2b */ /* 0x040fe2000800000e */
[----:B------:R-:W-:Y:S01]  /*14f0*/  UMOV UR6, 0x8c11a9dc ;  /* 0x8c11a9dc00067882 */ /* 0x000fe20000000000 */
[----:B------:R-:W-:Y:S02]  /*1500*/  UMOV UR7, 0x40d115cb ;  /* 0x40d115cb00077882 */ /* 0x000fe40000000000 */
[C---:B------:R-:W-:Y:S01]  /*1510*/  DFMA R16, R12.reuse, -UR6, R16 ;  /* 0x800000060c107c2b */ /* 0x040fe20008000010 */
[----:B------:R-:W-:Y:S01]  /*1520*/  UMOV UR6, 0x7e247bd4 ;  /* 0x7e247bd400067882 */ /* 0x000fe20000000000 */
[----:B------:R-:W-:Y:S02]  /*1530*/  UMOV UR7, 0x40575178 ;  /* 0x4057517800077882 */ /* 0x000fe40000000000 */
[C---:B------:R-:W-:Y:S01]  /*1540*/  DFMA R18, R12.reuse, R14, UR8 ;  /* 0x000000080c127e2b */ /* 0x040fe2000800000e */
[----:B------:R-:W-:Y:S01]  /*1550*/  UMOV UR8, 0xe6e7cc7d ;  /* 0xe6e7cc7d00087882 */ /* 0x000fe20000000000 */
[----:B------:R-:W0:Y:S01]  /*1560*/  MUFU.RSQ64H R15, R3 ;  /* 0x00000003000f7308 */ /* 0x000e220000001c00 */
[----:B------:R-:W-:Y:S01]  /*1570*/  UMOV UR9, 0x40373b92 ;  /* 0x40373b9200097882 */ /* 0x000fe20000000000 */
[C---:B------:R-:W-:Y:S01]  /*1580*/  DFMA R16, R12.reuse, R16, -UR6 ;  /* 0x800000060c107e2b */ /* 0x040fe20008000010 */
[----:B------:R-:W-:Y:S01]  /*1590*/  UMOV UR6, 0xe5fc36b2 ;  /* 0xe5fc36b200067882 */ /* 0x000fe20000000000 */
[----:B------:R-:W-:Y:S01]  /*15a0*/  UMOV UR7, 0x401704c4 ;  /* 0x401704c400077882 */ /* 0x000fe20000000000 */
[----:B------:R-:W-:Y:S01]  /*15b0*/  IMAD.MOV.U32 R14, RZ, RZ, RZ ;  /* 0x000000ffff0e7224 */ /* 0x000fe200078e00ff */
[----:B------:R-:W-:Y:S01]  /*15c0*/  DFMA R18, R12, R18, -UR8 ;  /* 0x800000080c127e2b */ /* 0x000fe20008000012 */
[----:B------:R-:W-:Y:S01]  /*15d0*/  UMOV UR8, 0xe63a2f08 ;  /* 0xe63a2f0800087882 */ /* 0x000fe20000000000 */
[----:B------:R-:W-:-:S02]  /*15e0*/  UMOV UR9, 0x3ffa31be ;  /* 0x3ffa31be00097882 */ /* 0x000fc40000000000 */
[C---:B------:R-:W-:Y:S01]  /*15f0*/  DFMA R16, R12.reuse, R16, UR6 ;  /* 0x000000060c107e2b */ /* 0x040fe20008000010 */
[----:B------:R-:W-:Y:S01]  /*1600*/  UMOV UR6, 0x7a2fd531 ;  /* 0x7a2fd53100067882 */ /* 0x000fe20000000000 */
[----:B------:R-:W-:Y:S02]  /*1610*/  UMOV UR7, 0x3fe15b74 ;  /* 0x3fe15b7400077882 */ /* 0x000fe40000000000 */
[----:B------:R-:W-:Y:S01]  /*1620*/  DFMA R18, R12, R18, UR8 ;  /* 0x000000080c127e2b */ /* 0x000fe20008000012 */
[----:B------:R-:W-:Y:S01]  /*1630*/  UMOV UR8, 0x104d5d05 ;  /* 0x104d5d0500087882 */ /* 0x000fe20000000000 */
[----:B------:R-:W-:Y:S01]  /*1640*/  UMOV UR9, 0x3fcad320 ;  /* 0x3fcad32000097882 */ /* 0x000fe20000000000 */
[----:B0-----:R-:W-:Y:S02]  /*1650*/  DMUL R22, R14, R14 ;  /* 0x0000000e0e167228 */ /* 0x001fe40000000000 */
[C---:B------:R-:W-:Y:S01]  /*1660*/  DFMA R16, R12.reuse, R16, -UR6 ;  /* 0x800000060c107e2b */ /* 0x040fe20008000010 */
[----:B------:R-:W-:Y:S01]  /*1670*/  UMOV UR6, 0xcf6cb79b ;  /* 0xcf6cb79b00067882 */ /* 0x000fe20000000000 */
[----:B------:R-:W-:Y:S01]  /*1680*/  UMOV UR7, 0x3fba7fea ;  /* 0x3fba7fea00077882 */ /* 0x000fe20000000000 */
[----:B------:R-:W-:Y:S01]  /*1690*/  DFMA R20, R12, R18, -UR8 ;  /* 0x800000080c147e2b */ /* 0x000fe20008000012 */
[----:B------:R-:W-:Y:S01]  /*16a0*/  UMOV UR8, 0x9c76d07e ;  /* 0x9c76d07e00087882 */ /* 0x000fe20000000000 */
[----:B------:R-:W-:Y:S01]  /*16b0*/  UMOV UR9, 0x3fb0aaaa ;  /* 0x3fb0aaaa00097882 */ /* 0x000fe20000000000 */
[----:B------:R-:W-:-:S02]  /*16c0*/  DFMA R22, -R22, |R4|, 1 ;  /* 0x3ff000001616742b */ /* 0x000fc40000000504 */
[C---:B------:R-:W-:Y:S01]  /*16d0*/  DFMA R18, R12.reuse, R16, UR6 ;  /* 0x000000060c127e2b */ /* 0x040fe20008000010 */
[----:B------:R-:W-:Y:S01]  /*16e0*/  UMOV UR6, 0xeddcf548 ;  /* 0xeddcf54800067882 */ /* 0x000fe20000000000 */
[----:B------:R-:W-:Y:S01]  /*16f0*/  UMOV UR7, 0x3fafffff ;  /* 0x3fafffff00077882 */ /* 0x000fe20000000000 */
[----:B------:R-:W-:Y:S01]  /*1700*/  DFMA R20, R12, R20, UR8 ;  /* 0x000000080c147e2b */ /* 0x000fe20008000014 */
[----:B------:R-:W-:Y:S01]  /*1710*/  UMOV UR8, 0xfffdacec ;  /* 0xfffdacec00087882 */ /* 0x000fe20000000000 */
[----:B------:R-:W-:Y:S01]  /*1720*/  UMOV UR9, 0x3fbfffff ;  /* 0x3fbfffff00097882 */ /* 0x000fe20000000000 */
[----:B------:R-:W-:Y:S02]  /*1730*/  DFMA R16, R22, R24, 0.5 ;  /* 0x3fe000001610742b */ /* 0x000fe40000000018 */
[----:B------:R-:W-:Y:S01]  /*1740*/  DFMA R18, R12, R18, -UR6 ;  /* 0x800000060c127e2b */ /* 0x000fe20008000012 */
[----:B------:R-:W-:Y:S01]  /*1750*/  UMOV UR6, 0xffffc9e5 ;  /* 0xffffc9e500067882 */ /* 0x000fe20000000000 */
[----:B------:R-:W-:Y:S01]  /*1760*/  DMUL R22, R14, R22 ;  /* 0x000000160e167228 */ /* 0x000fe20000000000 */
[----:B------:R-:W-:Y:S01]  /*1770*/  UMOV UR7, 0x3fefffff ;  /* 0x3fefffff00077882 */ /* 0x000fe20000000000 */
[----:B------:R-:W-:-:S04]  /*1780*/  DFMA R20, R12, R20, -UR8 ;  /* 0x800000080c147e2b */ /* 0x000fc80008000014 */
[----:B------:R-:W-:Y:S02]  /*1790*/  DFMA R12, R12, R18, UR6 ;  /* 0x000000060c0c7e2b */ /* 0x000fe40008000012 */
[----:B------:R-:W-:Y:S02]  /*17a0*/  DFMA R14, R16, R22, R14 ;  /* 0x00000016100e722b */ /* 0x000fe4000000000e */
[----:B------:R-:W-:Y:S01]  /*17b0*/  DFMA R4, R6, R20, |R4| ;  /* 0x000000140604722b */ /* 0x000fe20000000404 */
[----:B------:R-:W-:Y:S10]  /*17c0*/  @!P0 BRA `(.L_x_54) ;  /* 0x0000000000088947 */ /* 0x000ff40003800000 */
[----:B------:R-:W-:-:S07]  /*17d0*/  MOV R0, 0x17f0 ;  /* 0x000017f000007802 */ /* 0x000fce0000000f00 */
[----:B------:R-:W-:Y:S05]  /*17e0*/  CALL.REL.NOINC `($__internal_3_$__cuda_sm20_drsqrt_f64_slowpath_v2) ;  /* 0x0000001c00b87944 */ /* 0x000fea0003c00000 */
.L_x_54:
[----:B------:R-:W-:Y:S01]  /*17f0*/  UMOV UR6, 0x6dc9c883 ;  /* 0x6dc9c88300067882 */ /* 0x000fe20000000000 */
[----:B------:R-:W-:Y:S01]  /*1800*/  UMOV UR7, 0x3fe45f30 ;  /* 0x3fe45f3000077882 */ /* 0x000fe20000000000 */
[C---:B------:R-:W-:Y:S02]  /*1810*/  DSETP.GE.AND P0, PT, |R4|.reuse, 2.14748364800000000000e+09, PT ;  /* 0x41e000000400742a */ /* 0x040fe40003f06200 */
[----:B------:R-:W-:Y:S01]  /*1820*/  DMUL R2, R4, UR6 ;  /* 0x0000000604027c28 */ /* 0x000fe20008000000 */
[----:B------:R-:W-:Y:S01]  /*1830*/  UMOV UR6, 0x54442d18 ;  /* 0x54442d1800067882 */ /* 0x000fe20000000000 */
[----:B------:R-:W-:-:S08]  /*1840*/  UMOV UR7, 0x3ff921fb ;  /* 0x3ff921fb00077882 */ /* 0x000fd00000000000 */
        /* <DEDUP_REMOVED lines=14> */
[----:B------:R-:W-:Y:S01]  /*1930*/  IMAD.MOV.U32 R3, RZ, RZ, R5 ;  /* 0x000000ffff037224 */ /* 0x000fe200078e0005 */
[----:B------:R-:W-:-:S07]  /*1940*/  MOV R0, 0x1960 ;  /* 0x0000196000007802 */ /* 0x000fce0000000f00 */
[----:B------:R-:W-:Y:S05]  /*1950*/  CALL.REL.NOINC `($_Z3_y0Pdd$__internal_trig_reduction_slowpathd) ;  /* 0x0000001c00e87944 */ /* 0x000fea0003c00000 */
[----:B------:R-:W-:-:S07]  /*1960*/  IMAD.MOV.U32 R2, RZ, RZ, R4 ;  /* 0x000000ffff027224 */ /* 0x000fce00078e0004 */
.L_x_55:
[----:B------:R-:W-:Y:S01]  /*1970*/  LOP3.LUT R4, R2, 0x3, RZ, 0xc0, !PT ;  /* 0x0000000302047812 */ /* 0x000fe200078ec0ff */
[----:B------:R-:W-:Y:S01]  /*1980*/  UMOV UR6, 0x54442d18 ;  /* 0x54442d1800067882 */ /* 0x000fe20000000000 */
[----:B------:R-:W-:Y:S02]  /*1990*/  UMOV UR7, 0x3fe921fb ;  /* 0x3fe921fb00077882 */ /* 0x000fe40000000000 */
[----:B------:R-:W0:Y:S01]  /*19a0*/  I2F.F64.U32 R2, R4 ;  /* 0x0000000400027312 */ /* 0x000e220000201800 */
[----:B------:R-:W-:Y:S01]  /*19b0*/  DADD R6, R6, -UR6 ;  /* 0x8000000606067e29 */ /* 0x000fe20008000000 */
[----:B------:R-:W-:-:S07]  /*19c0*/  UMOV UR7, 0x3ff921fb ;  /* 0x3ff921fb00077882 */ /* 0x000fce0000000000 */
        /* <DEDUP_REMOVED lines=24> */
[----:B------:R-:W-:Y:S05]  /*1b50*/  CALL.REL.NOINC `($_Z3_y0Pdd$__internal_trig_reduction_slowpathd) ;  /* 0x0000001c00687944 */ /* 0x000fea0003c00000 */
[----:B------:R-:W-:Y:S02]  /*1b60*/  IMAD.MOV.U32 R0, RZ, RZ, R4 ;  /* 0x000000ffff007224 */ /* 0x000fe400078e0004 */
[----:B------:R-:W-:Y:S02]  /*1b70*/  IMAD.MOV.U32 R2, RZ, RZ, R6 ;  /* 0x000000ffff027224 */ /* 0x000fe400078e0006 */
[----:B------:R-:W-:-:S07]  /*1b80*/  IMAD.MOV.U32 R3, RZ, RZ, R7 ;  /* 0x000000ffff037224 */ /* 0x000fce00078e0007 */
.L_x_57:
[----:B------:R-:W-:-:S07]  /*1b90*/  VIADD R0, R0, 0x1 ;  /* 0x0000000100007836 */ /* 0x000fce0000000000 */
.L_x_56:
        /* <DEDUP_REMOVED lines=30> */
.L_x_51:
[----:B------:R-:W-:Y:S01]  /*1d80*/  UMOV UR6, 0x6dc9c883 ;  /* 0x6dc9c88300067882 */ /* 0x000fe20000000000 */
[----:B------:R-:W-:Y:S02]  /*1d90*/  UMOV UR7, 0x3fe45f30 ;  /* 0x3fe45f3000077882 */ /* 0x000fe40000000000 */
[----:B------:R-:W-:-:S08]  /*1da0*/  DMUL R10, R10, UR6 ;  /* 0x000000060a0a7c28 */ /* 0x000fd00008000000 */
[----:B------:R-:W-:Y:S01]  /*1db0*/  DFMA R8, R10, R2, R8 ;  /* 0x000000020a08722b */ /* 0x000fe20000000008 */
[----:B------:R-:W-:Y:S10]  /*1dc0*/  BRA `(.L_x_58) ;  /* 0x0000001800247947 */ /* 0x000ff40003800000 */
.L_x_47:
        /* <DEDUP_REMOVED lines=83> */
.L_x_59:
        /* <DEDUP_REMOVED lines=83> */
.L_x_60:
        /* <DEDUP_REMOVED lines=59> */
.L_x_61:
[----:B------:R-:W-:Y:S01]  /*2be0*/  DSETP.NEU.AND P0, PT, |R4|, +INF , PT ;  /* 0x7ff000000400742a */ /* 0x000fe20003f0d200 */
[----:B------:R-:W-:-:S13]  /*2bf0*/  CS2R R8, SRZ ;  /* 0x0000000000087805 */ /* 0x000fda000001ff00 */
[----:B------:R-:W-:Y:S05]  /*2c00*/  @!P0 BRA `(.L_x_58) ;  /* 0x0000000800948947 */ /* 0x000fea0003800000 */
[----:B------:R-:W0:Y:S01]  /*2c10*/  MUFU.RCP64H R7, R3 ;  /* 0x0000000300077308 */ /* 0x000e220000001800 */
[----:B------:R-:W-:Y:S01]  /*2c20*/  IMAD.MOV.U32 R6, RZ, RZ, RZ ;  /* 0x000000ffff067224 */ /* 0x000fe200078e00ff */
[----:B------:R-:W-:Y:S01]  /*2c30*/  UMOV UR6, 0x4be101dc ;  /* 0x4be101dc00067882 */ /* 0x000fe20000000000 */
[----:B------:R-:W-:Y:S01]  /*2c40*/  IMAD.MOV.U32 R10, RZ, RZ, -0x6553a7ed ;  /* 0x9aac5813ff0a7424 */ /* 0x000fe200078e00ff */
[----:B------:R-:W-:Y:S01]  /*2c50*/  UMOV UR7, 0x418a86a6 ;  /* 0x418a86a600077882 */ /* 0x000fe20000000000 */
[----:B------:R-:W-:Y:S01]  /*2c60*/  IMAD.MOV.U32 R11, RZ, RZ, 0x415709c7 ;  /* 0x415709c7ff0b7424 */ /* 0x000fe200078e00ff */
[----:B------:R-:W-:Y:S01]  /*2c70*/  UMOV UR8, 0x14e8a4e8 ;  /* 0x14e8a4e800087882 */ /* 0x000fe20000000000 */
[----:B------:R-:W-:Y:S01]  /*2c80*/  IMAD.MOV.U32 R12, RZ, RZ, 0x49cdde7 ;  /* 0x049cdde7ff0c7424 */ /* 0x000fe200078e00ff */
[----:B------:R-:W-:Y:S01]  /*2c90*/  UMOV UR9, 0x407f583e ;  /* 0x407f583e00097882 */ /* 0x000fe20000000000 */
[----:B------:R-:W-:Y:S01]  /*2ca0*/  IMAD.MOV.U32 R13, RZ, RZ, 0x4093f56a ;  /* 0x4093f56aff0d7424 */ /* 0x000fe200078e00ff */
[----:B------:R-:W-:Y:S01]  /*2cb0*/  MOV R18, 0x0 ;  /* 0x0000000000127802 */ /* 0x000fe20000000f00 */
[----:B------:R-:W-:-:S02]  /*2cc0*/  VIADD R0, R3, 0xfff00000 ;  /* 0xfff0000003007836 */ /* 0x000fc40000000000 */
[----:B------:R-:W-:-:S03]  /*2cd0*/  IMAD.MOV.U32 R19, RZ, RZ, 0x3fd80000 ;  /* 0x3fd80000ff137424 */ /* 0x000fc600078e00ff */
[----:B------:R-:W-:Y:S01]  /*2ce0*/  ISETP.GE.U32.AND P0, PT, R0, 0x7fe00000, PT ;  /* 0x7fe000000000780c */ /* 0x000fe20003f06070 */
[----:B0-----:R-:W-:-:S08]  /*2cf0*/  DFMA R8, R6, -|R4|, 1 ;  /* 0x3ff000000608742b */ /* 0x001fd00000000c04 */
[----:B------:R-:W-:-:S08]  /*2d00*/  DFMA R8, R8, R8, R8 ;  /* 0x000000080808722b */ /* 0x000fd00000000008 */
[----:B------:R-:W-:-:S08]  /*2d10*/  DFMA R6, R6, R8, R6 ;  /* 0x000000080606722b */ /* 0x000fd00000000006 */
[----:B------:R-:W-:-:S08]  /*2d20*/  DMUL R8, R6, R6 ;  /* 0x0000000606087228 */ /* 0x000fd00000000000 */
[----:B------:R-:W-:Y:S01]  /*2d30*/  DFMA R10, R8, UR6, -R10 ;  /* 0x00000006080a7c2b */ /* 0x000fe2000800080a */
[----:B------:R-:W-:Y:S01]  /*2d40*/  UMOV UR6, 0xc980a287 ;  /* 0xc980a28700067882 */ /* 0x000fe20000000000 */
[----:B------:R-:W-:-:S06]  /*2d50*/  UMOV UR7, 0x41142a31 ;  /* 0x41142a3100077882 */ /* 0x000fcc0000000000 */
[----:B------:R-:W-:Y:S01]  /*2d60*/  DFMA R10, R8, R10, UR6 ;  /* 0x00000006080a7e2b */ /* 0x000fe2000800000a */
        /* <DEDUP_REMOVED lines=51> */
[----:B------:R-:W-:Y:S02]  /*30a0*/  IMAD.MOV.U32 R10, RZ, RZ, R14 ;  /* 0x000000ffff0a7224 */ /* 0x000fe400078e000e */
[----:B------:R-:W-:-:S07]  /*30b0*/  IMAD.MOV.U32 R11, RZ, RZ, R15 ;  /* 0x000000ffff0b7224 */ /* 0x000fce00078e000f */
.L_x_62:
        /* <DEDUP_REMOVED lines=24> */
.L_x_63:
        /* <DEDUP_REMOVED lines=35> */
.L_x_65:
[----:B------:R-:W-:-:S07]  /*3470*/  VIADD R0, R0, 0x1 ;  /* 0x0000000100007836 */ /* 0x000fce0000000000 */
.L_x_64:
        /* <DEDUP_REMOVED lines=30> */
.L_x_58:
[----:B------:R-:W0:Y:S01]  /*3660*/  LDCU.64 UR6, c[0x0][0x388] ;  /* 0x00007100ff0677ac */ /* 0x000e220008000a00 */
[----:B------:R-:W1:Y:S01]  /*3670*/  LDC.64 R2, c[0x0][0x380] ;  /* 0x0000e000ff027b82 */ /* 0x000e620000000a00 */
[----:B0-----:R-:W-:-:S06]  /*3680*/  DSETP.LEU.AND P0, PT, RZ, UR6, PT ;  /* 0x00000006ff007e2a */ /* 0x001fcc000bf0b000 */
[----:B------:R-:W-:Y:S02]  /*3690*/  FSEL R4, R8, RZ, P0 ;  /* 0x000000ff08047208 */ /* 0x000fe40000000000 */
[----:B------:R-:W-:-:S05]  /*36a0*/  FSEL R5, R9, -QNAN , P0 ;  /* 0xfff8000009057808 */ /* 0x000fca0000000000 */
[----:B-1----:R-:W-:Y:S01]  /*36b0*/  STG.E.64 desc[UR4][R2.64], R4 ;  /* 0x0000000402007986 */ /* 0x002fe2000c101b04 */
[----:B------:R-:W-:Y:S05]  /*36c0*/  EXIT ;  /* 0x000000000000794d */ /* 0x000fea0003800000 */
        .weak           $__internal_3_$__cuda_sm20_drsqrt_f64_slowpath_v2
        .type           $__internal_3_$__cuda_sm20_drsqrt_f64_slowpath_v2,@function
        .size           $__internal_3_$__cuda_sm20_drsqrt_f64_slowpath_v2,($_Z3_y0Pdd$__internal_trig_reduction_slowpathd - $__internal_3_$__cuda_sm20_drsqrt_f64_slowpath_v2)
$__internal_3_$__cuda_sm20_drsqrt_f64_slowpath_v2:
[----:B------:R-:W-:Y:S01]  /*36d0*/  IMAD.MOV.U32 R6, RZ, RZ, R2 ;  /* 0x000000ffff067224 */ /* 0x000fe200078e0002 */
[----:B------:R-:W-:Y:S01]  /*36e0*/  LOP3.LUT R2, R3, 0x80000000, RZ, 0xc0, !PT ;  /* 0x8000000003027812 */ /* 0x000fe200078ec0ff */
[----:B------:R-:W-:-:S06]  /*36f0*/  IMAD.MOV.U32 R7, RZ, RZ, R3 ;  /* 0x000000ffff077224 */ /* 0x000fcc00078e0003 */
[----:B------:R-:W-:-:S14]  /*3700*/  DSETP.NEU.AND P0, PT, R6, RZ, PT ;  /* 0x000000ff0600722a */ /* 0x000fdc0003f0d000 */
        /* <DEDUP_REMOVED lines=22> */
.L_x_67:
[----:B------:R-:W-:Y:S01]  /*3870*/  DADD R2, R6, R6 ;  /* 0x0000000006027229 */ /* 0x000fe20000000006 */
[----:B------:R-:W-:Y:S10]  /*3880*/  BRA `(.L_x_68) ;  /* 0x0000000000087947 */ /* 0x000ff40003800000 */
.L_x_66:
[----:B------:R-:W-:Y:S01]  /*3890*/  LOP3.LUT R3, R2, 0x7ff00000, RZ, 0xfc, !PT ;  /* 0x7ff0000002037812 */ /* 0x000fe200078efcff */
[----:B------:R-:W-:-:S07]  /*38a0*/  IMAD.MOV.U32 R2, RZ, RZ, RZ ;  /* 0x000000ffff027224 */ /* 0x000fce00078e00ff */
.L_x_68:
[----:B------:R-:W-:Y:S02]  /*38b0*/  IMAD.MOV.U32 R14, RZ, RZ, R2 ;  /* 0x000000ffff0e7224 */ /* 0x000fe400078e0002 */
[----:B------:R-:W-:Y:S02]  /*38c0*/  IMAD.MOV.U32 R15, RZ, RZ, R3 ;  /* 0x000000ffff0f7224 */ /* 0x000fe400078e0003 */
[----:B------:R-:W-:Y:S02]  /*38d0*/  IMAD.MOV.U32 R2, RZ, RZ, R0 ;  /* 0x000000ffff027224 */ /* 0x000fe400078e0000 */
[----:B------:R-:W-:-:S04]  /*38e0*/  IMAD.MOV.U32 R3, RZ, RZ, 0x0 ;  /* 0x00000000ff037424 */ /* 0x000fc800078e00ff */
[----:B------:R-:W-:Y:S05]  /*38f0*/  RET.REL.NODEC R2 `(_Z3_y0Pdd) ;  /* 0xffffffc402c07950 */ /* 0x000fea0003c3ffff */
        .type           $_Z3_y0Pdd$__internal_trig_reduction_slowpathd,@function
        .size           $_Z3_y0Pdd$__internal_trig_reduction_slowpathd,(.L_x_192 - $_Z3_y0Pdd$__internal_trig_reduction_slowpathd)
$_Z3_y0Pdd$__internal_trig_reduction_slowpathd:
[--C-:B------:R-:W-:Y:S01]  /*3900*/  SHF.R.U32.HI R2, RZ, 0x14, R3.reuse ;  /* 0x00000014ff027819 */ /* 0x100fe20000011603 */
[----:B------:R-:W-:Y:S01]  /*3910*/  IMAD.MOV.U32 R6, RZ, RZ, R4 ;  /* 0x000000ffff067224 */ /* 0x000fe200078e0004 */
[----:B------:R-:W-:Y:S01]  /*3920*/  MOV R4, RZ ;  /* 0x000000ff00047202 */ /* 0x000fe20000000f00 */
[----:B------:R-:W-:Y:S01]  /*3930*/  IMAD.MOV.U32 R7, RZ, RZ, R3 ;  /* 0x000000ffff077224 */ /* 0x000fe200078e0003 */
        /* <DEDUP_REMOVED lines=12> */
[C---:B------:R-:W-:Y:S01]  /*3a00*/  SHF.L.U64.HI R16, R6.reuse, 0xb, R7 ;  /* 0x0000000b06107819 */ /* 0x040fe20000010207 */
[----:B------:R-:W-:Y:S01]  /*3a10*/  IMAD.SHL.U32 R7, R6, 0x800, RZ ;  /* 0x0000080006077824 */ /* 0x000fe200078e00ff */
[----:B------:R-:W-:Y:S01]  /*3a20*/  IADD3 R19, PT, PT, RZ, -R4, -R5 ;  /* 0x80000004ff137210 */ /* 0x000fe20007ffe805 */
[----:B------:R-:W-:Y:S01]  /*3a30*/  IMAD.MOV.U32 R18, RZ, RZ, RZ ;  /* 0x000000ffff127224 */ /* 0x000fe200078e00ff */
[----:B------:R-:W-:Y:S02]  /*3a40*/  CS2R R14, SRZ ;  /* 0x00000000000e7805 */ /* 0x000fe4000001ff00 */
[----:B------:R-:W-:Y:S01]  /*3a50*/  LOP3.LUT R6, R16, 0x80000000, RZ, 0xfc, !PT ;  /* 0x8000000010067812 */ /* 0x000fe200078efcff */
[----:B------:R-:W0:Y:S01]  /*3a60*/  LDCU.64 UR6, c[0x0][0x358] ;  /* 0x00006b00ff0677ac */ /* 0x000e220008000a00 */
[----:B------:R-:W-:-:S05]  /*3a70*/  NOP ;  /* 0x0000000000007918 */ /* 0x000fca0000000000 */
.L_x_71:
[----:B------:R-:W1:Y:S02]  /*3a80*/  LDC.64 R16, c[0x4][RZ] ;  /* 0x01000000ff107b82 */ /* 0x000e640000000a00 */
[----:B-1----:R-:W-:-:S06]  /*3a90*/  IMAD.WIDE R16, R21, 0x8, R16 ;  /* 0x0000000815107825 */ /* 0x002fcc00078e0210 */
[----:B0-----:R-:W2:Y:S01]  /*3aa0*/  LDG.E.64.CONSTANT R16, desc[UR6][R16.64] ;  /* 0x0000000610107981 */ /* 0x001ea2000c1e9b00 */
        /* <DEDUP_REMOVED lines=24> */
.L_x_70:
        /* <DEDUP_REMOVED lines=11> */
[----:B0-----:R-:W-:Y:S02]  /*3ce0*/  @P0 SHF.R.U64 R14, R17, R2, R19 ;  /* 0x00000002110e0219 */ /* 0x001fe40000001213 */
[--C-:B------:R-:W-:Y:S02]  /*3cf0*/  @P0 SHF.R.U32.HI R25, RZ, 0x1, R7.reuse ;  /* 0x00000001ff190819 */ /* 0x100fe40000011607 */
[----:B------:R-:W-:-:S02]  /*3d00*/  @P0 SHF.R.U64 R23, R6, 0x1, R7 ;  /* 0x0000000106170819 */ /* 0x000fc40000001207 */
[-C--:B------:R-:W-:Y:S02]  /*3d10*/  @P0 SHF.L.U64.HI R16, R6, R27.reuse, R7 ;  /* 0x0000001b06100219 */ /* 0x080fe40000010207 */
[----:B------:R-:W-:Y:S02]  /*3d20*/  @P0 SHF.R.U32.HI R15, RZ, R2, R19 ;  /* 0x00000002ff0f0219 */ /* 0x000fe40000011613 */
[----:B------:R-:W-:Y:S02]  /*3d30*/  @P0 LOP3.LUT R6, R21, R14, RZ, 0xfc, !PT ;  /* 0x0000000e15060212 */ /* 0x000fe400078efcff */
[----:B----4-:R-:W-:Y:S02]  /*3d40*/  @P0 SHF.L.U32 R17, R4, R27, RZ ;  /* 0x0000001b04110219 */ /* 0x010fe400000006ff */
[----:B------:R-:W-:Y:S01]  /*3d50*/  @P0 SHF.R.U64 R18, R23, R2, R25 ;  /* 0x0000000217120219 */ /* 0x000fe20000001219 */
[----:B------:R-:W-:Y:S01]  /*3d60*/  IMAD.SHL.U32 R14, R6, 0x4, RZ ;  /* 0x00000004060e7824 */ /* 0x000fe200078e00ff */
[----:B------:R-:W-:-:S02]  /*3d70*/  @P0 LOP3.LUT R7, R16, R15, RZ, 0xfc, !PT ;  /* 0x0000000f10070212 */ /* 0x000fc400078efcff */
[----:B------:R-:W-:Y:S02]  /*3d80*/  @P0 SHF.L.U64.HI R27, R4, R27, R5 ;  /* 0x0000001b041b0219 */ /* 0x000fe40000010205 */
[----:B------:R-:W-:Y:S02]  /*3d90*/  @P0 SHF.R.U32.HI R2, RZ, R2, R25 ;  /* 0x00000002ff020219 */ /* 0x000fe40000011619 */
[----:B------:R-:W-:Y:S02]  /*3da0*/  @P0 LOP3.LUT R4, R17, R18, RZ, 0xfc, !PT ;  /* 0x0000001211040212 */ /* 0x000fe400078efcff */
[----:B------:R-:W-:Y:S02]  /*3db0*/  SHF.L.U64.HI R15, R6, 0x2, R7 ;  /* 0x00000002060f7819 */ /* 0x000fe40000010207 */
[----:B------:R-:W-:Y:S02]  /*3dc0*/  @P0 LOP3.LUT R5, R27, R2, RZ, 0xfc, !PT ;  /* 0x000000021b050212 */ /* 0x000fe400078efcff */
[----:B------:R-:W-:-:S02]  /*3dd0*/  SHF.L.W.U32.HI R7, R7, 0x2, R4 ;  /* 0x0000000207077819 */ /* 0x000fc40000010e04 */
[----:B------:R-:W-:Y:S02]  /*3de0*/  IADD3 RZ, P0, PT, RZ, -R14, RZ ;  /* 0x8000000effff7210 */ /* 0x000fe40007f1e0ff */
[----:B------:R-:W-:Y:S02]  /*3df0*/  LOP3.LUT R2, RZ, R15, RZ, 0x33, !PT ;  /* 0x0000000fff027212 */ /* 0x000fe400078e33ff */
[----:B------:R-:W-:Y:S02]  /*3e00*/  SHF.L.W.U32.HI R4, R4, 0x2, R5 ;  /* 0x0000000204047819 */ /* 0x000fe40000010e05 */
[----:B------:R-:W-:Y:S02]  /*3e10*/  LOP3.LUT R6, RZ, R7, RZ, 0x33, !PT ;  /* 0x00000007ff067212 */ /* 0x000fe400078e33ff */
[----:B------:R-:W-:Y:S02]  /*3e20*/  IADD3.X R16, P0, PT, RZ, R2, RZ, P0, !PT ;  /* 0x00000002ff107210 */ /* 0x000fe4000071e4ff */
[----:B------:R-:W-:-:S02]  /*3e30*/  LOP3.LUT R2, RZ, R4, RZ, 0x33, !PT ;  /* 0x00000004ff027212 */ /* 0x000fc400078e33ff */
[----:B------:R-:W-:Y:S02]  /*3e40*/  IADD3.X R6, P1, PT, RZ, R6, RZ, P0, !PT ;  /* 0x00000006ff067210 */ /* 0x000fe4000073e4ff */
        /* <DEDUP_REMOVED lines=9> */
[----:B------:R-:W0:Y:S02]  /*3ee0*/  FLO.U32 R17, R17 ;  /* 0x0000001100117300 */ /* 0x000e2400000e0000 */
[C---:B0-----:R-:W-:Y:S02]  /*3ef0*/  IADD3 R18, PT, PT, -R17.reuse, 0x1f, RZ ;  /* 0x0000001f11127810 */ /* 0x041fe40007ffe1ff */
[----:B------:R-:W-:-:S03]  /*3f00*/  IADD3 R6, PT, PT, -R17, 0x3f, RZ ;  /* 0x0000003f11067810 */ /* 0x000fc60007ffe1ff */
[----:B------:R-:W-:-:S05]  /*3f10*/  @P1 IMAD.MOV R6, RZ, RZ, R18 ;  /* 0x000000ffff061224 */ /* 0x000fca00078e0212 */
[----:B------:R-:W-:-:S13]  /*3f20*/  ISETP.NE.AND P1, PT, R6, RZ, PT ;  /* 0x000000ff0600720c */ /* 0x000fda0003f25270 */
[----:B------:R-:W-:Y:S05]  /*3f30*/  @!P1 BRA `(.L_x_72) ;  /* 0x0000000000289947 */ /* 0x000fea0003800000 */
        /* <DEDUP_REMOVED lines=10> */
.L_x_72:
[----:B------:R-:W-:-:S04]  /*3fe0*/  IMAD.WIDE.U32 R16, R7, 0x2168c235, RZ ;  /* 0x2168c23507107825 */ /* 0x000fc800078e00ff */
[----:B------:R-:W-:Y:S01]  /*3ff0*/  IMAD.MOV.U32 R14, RZ, RZ, R17 ;  /* 0x000000ffff0e7224 */ /* 0x000fe200078e0011 */
[----:B------:R-:W-:Y:S01]  /*4000*/  IADD3 RZ, P1, PT, R16, R16, RZ ;  /* 0x0000001010ff7210 */ /* 0x000fe20007f3e0ff */
[----:B------:R-:W-:Y:S02]  /*4010*/  IMAD.MOV.U32 R15, RZ, RZ, RZ ;  /* 0x000000ffff0f7224 */ /* 0x000fe400078e00ff */
[----:B------:R-:W-:Y:S02]  /*4020*/  IMAD R17, R2, -0x36f0255e, RZ ;  /* 0xc90fdaa202117824 */ /* 0x000fe400078e02ff */
[----:B------:R-:W-:-:S04]  /*4030*/  IMAD.WIDE.U32 R14, R7, -0x36f0255e, R14 ;  /* 0xc90fdaa2070e7825 */ /* 0x000fc800078e000e */
[----:B------:R-:W-:-:S04]  /*4040*/  IMAD.HI.U32 R7, R2, -0x36f0255e, RZ ;  /* 0xc90fdaa202077827 */ /* 0x000fc800078e00ff */
        /* <DEDUP_REMOVED lines=16> */
[----:B------:R-:W-:-:S02]  /*4150*/  SHF.R.U32.HI R15, RZ, 0x1e, R5 ;  /* 0x0000001eff0f7819 */ /* 0x000fc40000011605 */
[----:B------:R-:W-:Y:S02]  /*4160*/  SHF.R.U64 R2, R2, 0xa, R7 ;  /* 0x0000000a02027819 */ /* 0x000fe40000001207 */
[----:B------:R-:W-:Y:S02]  /*4170*/  LEA.HI R4, R4, R15, RZ, 0x1 ;  /* 0x0000000f04047211 */ /* 0x000fe400078f08ff */
[----:B------:R-:W-:Y:S02]  /*4180*/  IADD3 R2, P2, PT, R2, 0x1, RZ ;  /* 0x0000000102027810 */ /* 0x000fe40007f5e0ff */
[----:B------:R-:W-:Y:S01]  /*4190*/  @!P0 LOP3.LUT R3, R3, 0x80000000, RZ, 0x3c, !PT ;  /* 0x8000000003038812 */ /* 0x000fe200078e3cff */
[----:B------:R-:W-:Y:S01]  /*41a0*/  @P1 IMAD.MOV R4, RZ, RZ, -R4 ;  /* 0x000000ffff041224 */ /* 0x000fe200078e0a04 */
[----:B------:R-:W-:-:S04]  /*41b0*/  LEA.HI.X R7, R7, RZ, RZ, 0x16, P2 ;  /* 0x000000ff07077211 */ /* 0x000fc800010fb4ff */
[--C-:B------:R-:W-:Y:S01]  /*41c0*/  SHF.R.U64 R6, R2, 0x1, R7.reuse ;  /* 0x0000000102067819 */ /* 0x100fe20000001207 */
[----:B------:R-:W-:Y:S01]  /*41d0*/  IMAD.SHL.U32 R2, R14, 0x100000, RZ ;  /* 0x001000000e027824 */ /* 0x000fe200078e00ff */
[----:B------:R-:W-:Y:S02]  /*41e0*/  SHF.R.U32.HI R5, RZ, 0x1, R7 ;  /* 0x00000001ff057819 */ /* 0x000fe40000011607 */
[----:B------:R-:W-:-:S04]  /*41f0*/  IADD3 R6, P2, P3, RZ, RZ, R6 ;  /* 0x000000ffff067210 */ /* 0x000fc80007b5e006 */
[----:B------:R-:W-:-:S04]  /*4200*/  IADD3.X R2, PT, PT, R2, 0x3fe00000, R5, P2, P3 ;  /* 0x3fe0000002027810 */ /* 0x000fc800017e6405 */
[----:B------:R-:W-:-:S07]  /*4210*/  LOP3.LUT R7, R2, R3, RZ, 0xfc, !PT ;  /* 0x0000000302077212 */ /* 0x000fce00078efcff */
.L_x_69:
[----:B------:R-:W-:Y:S02]  /*4220*/  IMAD.MOV.U32 R2, RZ, RZ, R0 ;  /* 0x000000ffff027224 */ /* 0x000fe400078e0000 */
[----:B------:R-:W-:-:S04]  /*4230*/  IMAD.MOV.U32 R3, RZ, RZ, 0x0 ;  /* 0x00000000ff037424 */ /* 0x000fc800078e00ff */
[----:B------:R-:W-:Y:S05]  /*4240*/  RET.REL.NODEC R2 `(_Z3_y0Pdd) ;  /* 0xffffffbc026c7950 */ /* 0x000fea0003c3ffff */
.L_x_73:
        /* <DEDUP_REMOVED lines=11> */
.L_x_192:


//--------------------- .text._Z6_rnormPdiPKd     --------------------------
	.section	.text._Z6_rnormPdiPKd,"ax",@progbits
	.align	128
        .global         _Z6_rnormPdiPKd
        .type           _Z6_rnormPdiPKd,@function
        .size           _Z6_rnormPdiPKd,(.L_x_193 - _Z6_rnormPdiPKd)
        .other          _Z6_rnormPdiPKd,@"STO_CUDA_ENTRY STV_DEFAULT"
_Z6_rnormPdiPKd:
.text._Z6_rnormPdiPKd:
[----:B------:R-:W-:Y:S08]  /*0000*/  LDC R1, c[0x0][0x37c] ;  /* 0x0000df00ff017b82 */ /* 0x000ff00000000800 */
[----:B------:R-:W0:Y:S01]  /*0010*/  LDC.64 R4, c[0x0][0x390] ;  /* 0x0000e400ff047b82 */ /* 0x000e220000000a00 */
[----:B------:R-:W0:Y:S01]  /*0020*/  LDCU.64 UR10, c[0x0][0x358] ;  /* 0x00006b00ff0a77ac */ /* 0x000e220008000a00 */
[----:B------:R-:W1:Y:S01]  /*0030*/  LDCU UR8, c[0x0][0x388] ;  /* 0x00007100ff0877ac */ /* 0x000e620008000800 */
[----:B0-----:R-:W2:Y:S01]  /*0040*/  LDG.E.64 R4, desc[UR10][R4.64] ;  /* 0x0000000a04047981 */ /* 0x001ea2000c1e1b00 */
[----:B-1----:R-:W-:Y:S01]  /*0050*/  UISETP.GE.AND UP0, UPT, UR8, 0x2, UPT ;  /* 0x000000020800788c */ /* 0x002fe2000bf06270 */
[----:B--2---:R-:W-:-:S08]  /*0060*/  DADD R2, -RZ, |R4| ;  /* 0x00000000ff027229 */ /* 0x004fd00000000504 */
[----:B------:R-:W-:Y:S05]  /*0070*/  BRA.U !UP0, `(.L_x_74) ;  /* 0x0000001108747547 */ /* 0x000fea000b800000 */
[----:B------:R-:W-:Y:S01]  /*0080*/  UIADD3 UR5, UPT, UPT, UR8, -0x2, URZ ;  /* 0xfffffffe08057890 */ /* 0x000fe2000fffe0ff */
[----:B------:R-:W-:Y:S01]  /*0090*/  IMAD.MOV.U32 R0, RZ, RZ, 0x1 ;  /* 0x00000001ff007424 */ /* 0x000fe200078e00ff */
[----:B------:R-:W-:Y:S02]  /*00a0*/  UIADD3 UR4, UPT, UPT, UR8, -0x1, URZ ;  /* 0xffffffff08047890 */ /* 0x000fe4000fffe0ff */
[----:B------:R-:W-:Y:S02]  /*00b0*/  UISETP.GE.U32.AND UP0, UPT, UR5, 0xf, UPT ;  /* 0x0000000f0500788c */ /* 0x000fe4000bf06070 */
[----:B------:R-:W-:-:S07]  /*00c0*/  ULOP3.LUT UR9, UR4, 0xf, URZ, 0xc0, !UPT ;  /* 0x0000000f04097892 */ /* 0x000fce000f8ec0ff */
[----:B------:R-:W-:Y:S05]  /*00d0*/  BRA.U !UP0, `(.L_x_75) ;  /* 0x0000000908407547 */ /* 0x000fea000b800000 */
[----:B------:R-:W0:Y:S01]  /*00e0*/  LDCU.64 UR6, c[0x0][0x390] ;  /* 0x00007200ff0677ac */ /* 0x000e220008000a00 */
[----:B------:R-:W-:Y:S01]  /*00f0*/  IMAD.MOV.U32 R0, RZ, RZ, RZ ;  /* 0x000000ffff007224 */ /* 0x000fe200078e00ff */
[----:B------:R-:W-:-:S04]  /*0100*/  ULOP3.LUT UR5, UR4, 0xfffffff0, URZ, 0xc0, !UPT ;  /* 0xfffffff004057892 */ /* 0x000fc8000f8ec0ff */
[----:B------:R-:W-:Y:S02]  /*0110*/  UIADD3 UR5, UPT, UPT, -UR5, URZ, URZ ;  /* 0x000000ff05057290 */ /* 0x000fe4000fffe1ff */
[----:B0-----:R-:W-:-:S04]  /*0120*/  UIADD3 UR6, UP0, UPT, UR6, 0x40, URZ ;  /* 0x0000004006067890 */ /* 0x001fc8000ff1e0ff */
[----:B------:R-:W-:Y:S02]  /*0130*/  UIADD3.X UR7, UPT, UPT, URZ, UR7, URZ, UP0, !UPT ;  /* 0x00000007ff077290 */ /* 0x000fe400087fe4ff */
[----:B------:R-:W-:-:S04]  /*0140*/  IMAD.U32 R4, RZ, RZ, UR6 ;  /* 0x00000006ff047e24 */ /* 0x000fc8000f8e00ff */
[----:B------:R-:W-:-:S07]  /*0150*/  IMAD.U32 R5, RZ, RZ, UR7 ;  /* 0x00000007ff057e24 */ /* 0x000fce000f8e00ff */
.L_x_76:
[----:B------:R-:W2:Y:S04]  /*0160*/  LDG.E.64 R18, desc[UR10][R4.64+-0x38] ;  /* 0xffffc80a04127981 */ /* 0x000ea8000c1e1b00 */
[----:B------:R-:W3:Y:S04]  /*0170*/  LDG.E.64 R24, desc[UR10][R4.64+-0x30] ;  /* 0xffffd00a04187981 */ /* 0x000ee8000c1e1b00 */
[----:B------:R-:W4:Y:S04]  /*0180*/  LDG.E.64 R22, desc[UR10][R4.64+-0x28] ;  /* 0xffffd80a04167981 */ /* 0x000f28000c1e1b00 */
[----:B------:R-:W5:Y:S04]  /*0190*/  LDG.E.64 R20, desc[UR10][R4.64+-0x20] ;  /* 0xffffe00a04147981 */ /* 0x000f68000c1e1b00 */
[----:B------:R-:W5:Y:S04]  /*01a0*/  LDG.E.64 R8, desc[UR10][R4.64+-0x18] ;  /* 0xffffe80a04087981 */ /* 0x000f68000c1e1b00 */
[----:B------:R-:W5:Y:S04]  /*01b0*/  LDG.E.64 R6, desc[UR10][R4.64+-0x10] ;  /* 0xfffff00a04067981 */ /* 0x000f68000c1e1b00 */
[----:B------:R-:W5:Y:S04]  /*01c0*/  LDG.E.64 R16, desc[UR10][R4.64+-0x8] ;  /* 0xfffff80a04107981 */ /* 0x000f68000c1e1b00 */
[----:B------:R-:W5:Y:S04]  /*01d0*/  LDG.E.64 R14, desc[UR10][R4.64] ;  /* 0x0000000a040e7981 */ /* 0x000f68000c1e1b00 */
[----:B------:R-:W5:Y:S04]  /*01e0*/  LDG.E.64 R12, desc[UR10][R4.64+0x8] ;  /* 0x0000080a040c7981 */ /* 0x000f68000c1e1b00 */
[----:B------:R-:W5:Y:S01]  /*01f0*/  LDG.E.64 R10, desc[UR10][R4.64+0x10] ;  /* 0x0000100a040a7981 */ /* 0x000f62000c1e1b00 */
[----:B------:R-:W-:-:S02]  /*0200*/  IMAD.MOV.U32 R26, RZ, RZ, R3 ;  /* 0x000000ffff1a7224 */ /* 0x000fc400078e0003 */
[----:B------:R-:W-:Y:S01]  /*0210*/  IMAD.MOV.U32 R27, RZ, RZ, R2 ;  /* 0x000000ffff1b7224 */ /* 0x000fe200078e0002 */
[----:B--2---:R-:W-:Y:S01]  /*0220*/  DSETP.MAX.AND P0, P1, |R18|, R2, PT ;  /* 0x000000021200722a */ /* 0x004fe2000390f200 */
[----:B------:R-:W-:Y:S02]  /*0230*/  IMAD.MOV.U32 R2, RZ, RZ, R18 ;  /* 0x000000ffff027224 */ /* 0x000fe400078e0012 */
[----:B------:R-:W-:Y:S02]  /*0240*/  IMAD.MOV.U32 R3, RZ, RZ, R19 ;  /* 0x000000ffff037224 */ /* 0x000fe400078e0013 */
[----:B------:R-:W2:Y:S01]  /*0250*/  LDG.E.64 R18, desc[UR10][R4.64+0x18] ;  /* 0x0000180a04127981 */ /* 0x000ea2000c1e1b00 */
[----:B------:R-:W-:Y:S02]  /*0260*/  SEL R2, R2, R27, P0 ;  /* 0x0000001b02027207 */ /* 0x000fe40000000000 */
[----:B------:R-:W-:-:S06]  /*0270*/  FSEL R3, |R3|, R26, P0 ;  /* 0x0000001a03037208 */ /* 0x000fcc0000000200 */
[----:B------:R-:W-:Y:S01]  /*0280*/  @P1 LOP3.LUT R3, R26, 0x80000, RZ, 0xfc, !PT ;  /* 0x000800001a031812 */ /* 0x000fe200078efcff */
[----:B------:R-:W-:-:S05]  /*0290*/  IMAD.MOV.U32 R27, RZ, RZ, R2 ;  /* 0x000000ffff1b7224 */ /* 0x000fca00078e0002 */
[----:B---3--:R-:W-:Y:S01]  /*02a0*/  DSETP.MAX.AND P0, P1, R2, |R24|, PT ;  /* 0x400000180200722a */ /* 0x008fe2000390f000 */
[----:B------:R-:W-:Y:S02]  /*02b0*/  IMAD.MOV.U32 R2, RZ, RZ, R24 ;  /* 0x000000ffff027224 */ /* 0x000fe400078e0018 */
[----:B------:R-:W-:-:S03]  /*02c0*/  IMAD.MOV.U32 R26, RZ, RZ, R3 ;  /* 0x000000ffff1a7224 */ /* 0x000fc600078e0003 */
[----:B------:R-:W-:Y:S02]  /*02d0*/  SEL R24, R27, R2, P0 ;  /* 0x000000021b187207 */ /* 0x000fe40000000000 */
[----:B------:R-:W3:Y:S01]  /*02e0*/  LDG.E.64 R2, desc[UR10][R4.64+0x20] ;  /* 0x0000200a04027981 */ /* 0x000ee2000c1e1b00 */
[----:B------:R-:W-:-:S05]  /*02f0*/  FSEL R27, R26, |R25|, P0 ;  /* 0x400000191a1b7208 */ /* 0x000fca0000000000 */
[----:B------:R-:W-:-:S05]  /*0300*/  @P1 LOP3.LUT R27, R25, 0x80000, RZ, 0xfc, !PT ;  /* 0x00080000191b1812 */ /* 0x000fca00078efcff */
[----:B------:R-:W-:Y:S02]  /*0310*/  IMAD.MOV.U32 R25, RZ, RZ, R27 ;  /* 0x000000ffff197224 */ /* 0x000fe400078e001b */
[----:B------:R-:W-:Y:S02]  /*0320*/  IMAD.MOV.U32 R27, RZ, RZ, R24 ;  /* 0x000000ffff1b7224 */ /* 0x000fe400078e0018 */
[----:B----4-:R-:W-:Y:S02]  /*0330*/  IMAD.MOV.U32 R26, RZ, RZ, R23 ;  /* 0x000000ffff1a7224 */ /* 0x010fe400078e0017 */
[----:B------:R-:W-:Y:S01]  /*0340*/  DSETP.MAX.AND P0, P1, R24, |R22|, PT ;  /* 0x400000161800722a */ /* 0x000fe2000390f000 */
[----:B------:R-:W-:Y:S02]  /*0350*/  IMAD.MOV.U32 R24, RZ, RZ, R22 ;  /* 0x000000ffff187224 */ /* 0x000fe400078e0016 */
[----:B------:R-:W4:Y:S03]  /*0360*/  LDG.E.64 R22, desc[UR10][R4.64+0x28] ;  /* 0x0000280a04167981 */ /* 0x000f26000c1e1b00 */
[----:B------:R-:W-:-:S02]  /*0370*/  FSEL R25, R25, |R26|, P0 ;  /* 0x4000001a19197208 */ /* 0x000fc40000000000 */
[----:B------:R-:W-:-:S06]  /*0380*/  SEL R24, R27, R24, P0 ;  /* 0x000000181b187207 */ /* 0x000fcc0000000000 */
[----:B------:R-:W-:Y:S01]  /*0390*/  @P1 LOP3.LUT R25, R26, 0x80000, RZ, 0xfc, !PT ;  /* 0x000800001a191812 */ /* 0x000fe200078efcff */
[----:B------:R-:W-:Y:S02]  /*03a0*/  IMAD.MOV.U32 R27, RZ, RZ, R24 ;  /* 0x000000ffff1b7224 */ /* 0x000fe400078e0018 */
[----:B-----5:R-:W-:-:S03]  /*03b0*/  IMAD.MOV.U32 R26, RZ, RZ, R21 ;  /* 0x000000ffff1a7224 */ /* 0x020fc600078e0015 */
[----:B------:R-:W-:Y:S01]  /*03c0*/  DSETP.MAX.AND P0, P1, R24, |R20|, PT ;  /* 0x400000141800722a */ /* 0x000fe2000390f000 */
[----:B------:R-:W-:Y:S02]  /*03d0*/  MOV R24, R20 ;  /* 0x0000001400187202 */ /* 0x000fe40000000f00 */
[----:B------:R-:W5:Y:S03]  /*03e0*/  LDG.E.64 R20, desc[UR10][R4.64+0x30] ;  /* 0x0000300a04147981 */ /* 0x000f66000c1e1b00 */
[----:B------:R-:W-:Y:S02]  /*03f0*/  FSEL R25, R25, |R26|, P0 ;  /* 0x4000001a19197208 */ /* 0x000fe40000000000 */
[----:B------:R-:W-:-:S06]  /*0400*/  SEL R24, R27, R24, P0 ;  /* 0x000000181b187207 */ /* 0x000fcc0000000000 */
[----:B------:R-:W-:Y:S01]  /*0410*/  @P1 LOP3.LUT R25, R26, 0x80000, RZ, 0xfc, !PT ;  /* 0x000800001a191812 */ /* 0x000fe200078efcff */
[----:B------:R-:W-:Y:S02]  /*0420*/  IMAD.MOV.U32 R27, RZ, RZ, R24 ;  /* 0x000000ffff1b7224 */ /* 0x000fe400078e0018 */
[----:B------:R-:W-:-:S03]  /*0430*/  IMAD.MOV.U32 R26, RZ, RZ, R9 ;  /* 0x000000ffff1a7224 */ /* 0x000fc600078e0009 */
[----:B------:R-:W-:Y:S01]  /*0440*/  DSETP.MAX.AND P0, P1, R24, |R8|, PT ;  /* 0x400000081800722a */ /* 0x000fe2000390f000 */
[----:B------:R-:W-:Y:S02]  /*0450*/  IMAD.MOV.U32 R24, RZ, RZ, R8 ;  /* 0x000000ffff187224 */ /* 0x000fe400078e0008 */
[----:B------:R-:W5:Y:S03]  /*0460*/  LDG.E.64 R8, desc[UR10][R4.64+0x38] ;  /* 0x0000380a04087981 */ /* 0x000f66000c1e1b00 */
[----:B------:R-:W-:Y:S02]  /*0470*/  FSEL R25, R25, |R26|, P0 ;  /* 0x4000001a19197208 */ /* 0x000fe40000000000 */
[----:B------:R-:W-:-:S06]  /*0480*/  SEL R24, R27, R24, P0 ;  /* 0x000000181b187207 */ /* 0x000fcc0000000000 */
[----:B------:R-:W-:Y:S01]  /*0490*/  @P1 LOP3.LUT R25, R26, 0x80000, RZ, 0xfc, !PT ;  /* 0x000800001a191812 */ /* 0x000fe200078efcff */
[----:B------:R-:W-:-:S05]  /*04a0*/  IMAD.MOV.U32 R27, RZ, RZ, R24 ;  /* 0x000000ffff1b7224 */ /* 0x000fca00078e0018 */
[----:B------:R-:W-:Y:S01]  /*04b0*/  DSETP.MAX.AND P0, P1, R24, |R6|, PT ;  /* 0x400000061800722a */ /* 0x000fe2000390f000 */
[----:B------:R-:W-:Y:S02]  /*04c0*/  IMAD.MOV.U32 R24, RZ, RZ, R6 ;  /* 0x000000ffff187224 */ /* 0x000fe400078e0006 */
[----:B------:R-:W-:-:S03]  /*04d0*/  IMAD.MOV.U32 R26, RZ, RZ, R25 ;  /* 0x000000ffff1a7224 */ /* 0x000fc600078e0019 */
[----:B------:R-:W-:Y:S02]  /*04e0*/  SEL R6, R27, R24, P0 ;  /* 0x000000181b067207 */ /* 0x000fe40000000000 */
[----:B------:R-:W5:Y:S01]  /*04f0*/  LDG.E.64 R24, desc[UR10][R4.64+0x40] ;  /* 0x0000400a04187981 */ /* 0x000f62000c1e1b00 */
[----:B------:R-:W-:-:S05]  /*0500*/  FSEL R27, R26, |R7|, P0 ;  /* 0x400000071a1b7208 */ /* 0x000fca0000000000 */
[----:B------:R-:W-:-:S05]  /*0510*/  @P1 LOP3.LUT R27, R7, 0x80000, RZ, 0xfc, !PT ;  /* 0x00080000071b1812 */ /* 0x000fca00078efcff */
[----:B------:R-:W-:-:S06]  /*0520*/  IMAD.MOV.U32 R7, RZ, RZ, R27 ;  /* 0x000000ffff077224 */ /* 0x000fcc00078e001b */
[----:B------:R-:W-:Y:S01]  /*0530*/  DSETP.MAX.AND P0, P1, R6, |R16|, PT ;  /* 0x400000100600722a */ /* 0x000fe2000390f000 */
[----:B------:R-:W-:Y:S02]  /*0540*/  IMAD.MOV.U32 R26, RZ, RZ, R6 ;  /* 0x000000ffff1a7224 */ /* 0x000fe400078e0006 */
[----:B------:R-:W-:-:S03]  /*0550*/  IMAD.MOV.U32 R27, RZ, RZ, R16 ;  /* 0x000000ffff1b7224 */ /* 0x000fc600078e0010 */
[----:B------:R-:W-:Y:S02]  /*0560*/  FSEL R7, R7, |R17|, P0 ;  /* 0x4000001107077208 */ /* 0x000fe40000000000 */
[----:B------:R-:W-:-:S06]  /*0570*/  SEL R26, R26, R27, P0 ;  /* 0x0000001b1a1a7207 */ /* 0x000fcc0000000000 */
[----:B------:R-:W-:-:S05]  /*0580*/  @P1 LOP3.LUT R7, R17, 0x80000, RZ, 0xfc, !PT ;  /* 0x0008000011071812 */ /* 0x000fca00078efcff */
[----:B------:R-:W-:-:S06]  /*0590*/  IMAD.MOV.U32 R27, RZ, RZ, R7 ;  /* 0x000000ffff1b7224 */ /* 0x000fcc00078e0007 */
[----:B------:R-:W-:Y:S01]  /*05a0*/  DSETP.MAX.AND P0, P1, R26, |R14|, PT ;  /* 0x4000000e1a00722a */ /* 0x000fe2000390f000 */
[----:B------:R-:W-:Y:S02]  /*05b0*/  IMAD.MOV.U32 R16, RZ, RZ, R15 ;  /* 0x000000ffff107224 */ /* 0x000fe400078e000f */
[----:B------:R-:W-:-:S03]  /*05c0*/  IMAD.MOV.U32 R6, RZ, RZ, R26 ;  /* 0x000000ffff067224 */ /* 0x000fc600078e001a */
[----:B------:R-:W-:Y:S02]  /*05d0*/  FSEL R7, R27, |R16|, P0 ;  /* 0x400000101b077208 */ /* 0x000fe40000000000 */
[----:B------:R-:W-:-:S06]  /*05e0*/  SEL R6, R6, R14, P0 ;  /* 0x0000000e06067207 */ /* 0x000fcc0000000000 */
[----:B------:R-:W-:-:S06]  /*05f0*/  @P1 LOP3.LUT R7, R16, 0x80000, RZ, 0xfc, !PT ;  /* 0x0008000010071812 */ /* 0x000fcc00078efcff */
[----:B------:R-:W-:Y:S01]  /*0600*/  DSETP.MAX.AND P0, P1, R6, |R12|, PT ;  /* 0x4000000c0600722a */ /* 0x000fe2000390f000 */
[----:B------:R-:W-:Y:S01]  /*0610*/  IMAD.MOV.U32 R15, RZ, RZ, R13 ;  /* 0x000000ffff0f7224 */ /* 0x000fe200078e000d */
[----:B------:R-:W-:-:S04]  /*0620*/  MOV R14, R7 ;  /* 0x00000007000e7202 */ /* 0x000fc80000000f00 */
[----:B------:R-:W-:Y:S02]  /*0630*/  FSEL R17, R14, |R15|, P0 ;  /* 0x4000000f0e117208 */ /* 0x000fe40000000000 */
[----:B------:R-:W-:-:S06]  /*0640*/  SEL R6, R6, R12, P0 ;  /* 0x0000000c06067207 */ /* 0x000fcc0000000000 */
[----:B------:R-:W-:-:S05]  /*0650*/  @P1 LOP3.LUT R17, R15, 0x80000, RZ, 0xfc, !PT ;  /* 0x000800000f111812 */ /* 0x000fca00078efcff */
[----:B------:R-:W-:-:S06]  /*0660*/  IMAD.MOV.U32 R7, RZ, RZ, R17 ;  /* 0x000000ffff077224 */ /* 0x000fcc00078e0011 */
[----:B------:R-:W-:Y:S01]  /*0670*/  DSETP.MAX.AND P0, P1, R6, |R10|, PT ;  /* 0x4000000a0600722a */ /* 0x000fe2000390f000 */
[----:B------:R-:W-:Y:S02]  /*0680*/  IMAD.MOV.U32 R13, RZ, RZ, R11 ;  /* 0x000000ffff0d7224 */ /* 0x000fe400078e000b */
[----:B------:R-:W-:-:S05]  /*0690*/  IMAD.MOV.U32 R12, RZ, RZ, R7 ;  /* 0x000000ffff0c7224 */ /* 0x000fca00078e0007 */
[----:B------:R-:W-:-:S06]  /*06a0*/  FSEL R15, R12, |R13|, P0 ;  /* 0x4000000d0c0f7208 */ /* 0x000fcc0000000000 */
[----:B------:R-:W-:Y:S02]  /*06b0*/  @P1 LOP3.LUT R15, R13, 0x80000, RZ, 0xfc, !PT ;  /* 0x000800000d0f1812 */ /* 0x000fe400078efcff */
[----:B------:R-:W-:-:S03]  /*06c0*/  SEL R6, R6, R10, P0 ;  /* 0x0000000a06067207 */ /* 0x000fc60000000000 */
[----:B------:R-:W-:-:S04]  /*06d0*/  IMAD.MOV.U32 R7, RZ, RZ, R15 ;  /* 0x000000ffff077224 */ /* 0x000fc800078e000f */
[----:B------:R-:W-:Y:S02]  /*06e0*/  IMAD.MOV.U32 R10, RZ, RZ, R7 ;  /* 0x000000ffff0a7224 */ /* 0x000fe400078e0007 */
[----:B--2---:R-:W-:Y:S01]  /*06f0*/  DSETP.MAX.AND P0, P1, R6, |R18|, PT ;  /* 0x400000120600722a */ /* 0x004fe2000390f000 */
[----:B------:R-:W-:-:S05]  /*0700*/  IMAD.MOV.U32 R11, RZ, RZ, R19 ;  /* 0x000000ffff0b7224 */ /* 0x000fca00078e0013 */
[----:B------:R-:W-:Y:S02]  /*0710*/  FSEL R13, R10, |R11|, P0 ;  /* 0x4000000b0a0d7208 */ /* 0x000fe40000000000 */
[----:B------:R-:W-:-:S06]  /*0720*/  SEL R6, R6, R18, P0 ;  /* 0x0000001206067207 */ /* 0x000fcc0000000000 */
[----:B------:R-:W-:-:S05]  /*0730*/  @P1 LOP3.LUT R13, R11, 0x80000, RZ, 0xfc, !PT ;  /* 0x000800000b0d1812 */ /* 0x000fca00078efcff */
[----:B------:R-:W-:-:S06]  /*0740*/  IMAD.MOV.U32 R7, RZ, RZ, R13 ;  /* 0x000000ffff077224 */ /* 0x000fcc00078e000d */
[----:B---3--:R-:W-:Y:S01]  /*0750*/  DSETP.MAX.AND P0, P1, R6, |R2|, PT ;  /* 0x400000020600722a */ /* 0x008fe2000390f000 */
[----:B------:R-:W-:Y:S02]  /*0760*/  IMAD.MOV.U32 R11, RZ, RZ, R3 ;  /* 0x000000ffff0b7224 */ /* 0x000fe400078e0003 */
[----:B------:R-:W-:-:S05]  /*0770*/  IMAD.MOV.U32 R10, RZ, RZ, R7 ;  /* 0x000000ffff0a7224 */ /* 0x000fca00078e0007 */
[----:B------:R-:W-:-:S06]  /*0780*/  FSEL R13, R10, |R11|, P0 ;  /* 0x4000000b0a0d7208 */ /* 0x000fcc0000000000 */
[----:B------:R-:W-:Y:S02]  /*0790*/  @P1 LOP3.LUT R13, R11, 0x80000, RZ, 0xfc, !PT ;  /* 0x000800000b0d1812 */ /* 0x000fe400078efcff */
[----:B------:R-:W-:-:S03]  /*07a0*/  SEL R2, R6, R2, P0 ;  /* 0x0000000206027207 */ /* 0x000fc60000000000 */
[----:B------:R-:W-:-:S06]  /*07b0*/  IMAD.MOV.U32 R3, RZ, RZ, R13 ;  /* 0x000000ffff037224 */ /* 0x000fcc00078e000d */
[----:B----4-:R-:W-:Y:S01]  /*07c0*/  DSETP.MAX.AND P0, P1, R2, |R22|, PT ;  /* 0x400000160200722a */ /* 0x010fe2000390f000 */
[----:B------:R-:W-:Y:S02]  /*07d0*/  IMAD.MOV.U32 R7, RZ, RZ, R23 ;  /* 0x000000ffff077224 */ /* 0x000fe400078e0017 */
[----:B------:R-:W-:-:S05]  /*07e0*/  IMAD.MOV.U32 R6, RZ, RZ, R3 ;  /* 0x000000ffff067224 */ /* 0x000fca00078e0003 */
[----:B------:R-:W-:-:S06]  /*07f0*/  FSEL R11, R6, |R7|, P0 ;  /* 0x40000007060b7208 */ /* 0x000fcc0000000000 */
[----:B------:R-:W-:Y:S02]  /*0800*/  @P1 LOP3.LUT R11, R7, 0x80000, RZ, 0xfc, !PT ;  /* 0x00080000070b1812 */ /* 0x000fe400078efcff */
[----:B------:R-:W-:-:S03]  /*0810*/  SEL R2, R2, R22, P0 ;  /* 0x0000001602027207 */ /* 0x000fc60000000000 */
[----:B------:R-:W-:-:S06]  /*0820*/  IMAD.MOV.U32 R3, RZ, RZ, R11 ;  /* 0x000000ffff037224 */ /* 0x000fcc00078e000b */
[----:B-----5:R-:W-:Y:S01]  /*0830*/  DSETP.MAX.AND P0, P1, R2, |R20|, PT ;  /* 0x400000140200722a */ /* 0x020fe2000390f000 */
        /* <DEDUP_REMOVED lines=12> */
[----:B------:R-:W-:Y:S01]  /*0900*/  IMAD.MOV.U32 R3, RZ, RZ, R11 ;  /* 0x000000ffff037224 */ /* 0x000fe200078e000b */
[----:B------:R-:W-:-:S05]  /*0910*/  UIADD3 UR5, UPT, UPT, UR5, 0x10, URZ ;  /* 0x0000001005057890 */ /* 0x000fca000fffe0ff */
[----:B------:R-:W-:Y:S01]  /*0920*/  DSETP.MAX.AND P1, P2, R2, |R24|, PT ;  /* 0x400000180200722a */ /* 0x000fe20003a2f000 */
[----:B------:R-:W-:Y:S01]  /*0930*/  UISETP.NE.AND UP0, UPT, UR5, URZ, UPT ;  /* 0x000000ff0500728c */ /* 0x000fe2000bf05270 */
[----:B------:R-:W-:Y:S01]  /*0940*/  IMAD.MOV.U32 R6, RZ, RZ, R2 ;  /* 0x000000ffff067224 */ /* 0x000fe200078e0002 */
[----:B------:R-:W-:Y:S01]  /*0950*/  IADD3 R4, P0, PT, R4, 0x80, RZ ;  /* 0x0000008004047810 */ /* 0x000fe20007f1e0ff */
[----:B------:R-:W-:Y:S02]  /*0960*/  IMAD.MOV.U32 R7, RZ, RZ, R24 ;  /* 0x000000ffff077224 */ /* 0x000fe400078e0018 */
[----:B------:R-:W-:Y:S01]  /*0970*/  FSEL R3, R3, |R25|, P1 ;  /* 0x4000001903037208 */ /* 0x000fe20000800000 */
[----:B------:R-:W-:Y:S02]  /*0980*/  VIADD R0, R0, 0x10 ;  /* 0x0000001000007836 */ /* 0x000fe40000000000 */
[----:B------:R-:W-:Y:S01]  /*0990*/  SEL R2, R6, R7, P1 ;  /* 0x0000000706027207 */ /* 0x000fe20000800000 */
[----:B------:R-:W-:-:S04]  /*09a0*/  IMAD.X R5, RZ, RZ, R5, P0 ;  /* 0x000000ffff057224 */ /* 0x000fc800000e0605 */
[----:B------:R-:W-:Y:S01]  /*09b0*/  @P2 LOP3.LUT R3, R25, 0x80000, RZ, 0xfc, !PT ;  /* 0x0008000019032812 */ /* 0x000fe200078efcff */
[----:B------:R-:W-:Y:S06]  /*09c0*/  BRA.U UP0, `(.L_x_76) ;  /* 0xfffffff500e47547 */ /* 0x000fec000b83ffff */
[----:B------:R-:W-:-:S07]  /*09d0*/  VIADD R0, R0, 0x1 ;  /* 0x0000000100007836 */ /* 0x000fce0000000000 */
.L_x_75:
[----:B------:R-:W-:-:S09]  /*09e0*/  UISETP.NE.AND UP0, UPT, UR9, URZ, UPT ;  /* 0x000000ff0900728c */ /* 0x000fd2000bf05270 */
[----:B------:R-:W-:Y:S05]  /*09f0*/  BRA.U !UP0, `(.L_x_74) ;  /* 0x0000000908147547 */ /* 0x000fea000b800000 */
[----:B------:R-:W-:Y:S02]  /*0a00*/  UISETP.GE.U32.AND UP0, UPT, UR9, 0x8, UPT ;  /* 0x000000080900788c */ /* 0x000fe4000bf06070 */
[----:B------:R-:W-:-:S04]  /*0a10*/  ULOP3.LUT UR5, UR4, 0x7, URZ, 0xc0, !UPT ;  /* 0x0000000704057892 */ /* 0x000fc8000f8ec0ff */
[----:B------:R-:W-:-:S03]  /*0a20*/  UISETP.NE.AND UP1, UPT, UR5, URZ, UPT ;  /* 0x000000ff0500728c */ /* 0x000fc6000bf25270 */
[----:B------:R-:W-:Y:S08]  /*0a30*/  BRA.U !UP0, `(.L_x_77) ;  /* 0x00000005080c7547 */ /* 0x000ff0000b800000 */
[----:B------:R-:W0:Y:S02]  /*0a40*/  LDC.64 R20, c[0x0][0x390] ;  /* 0x0000e400ff147b82 */ /* 0x000e240000000a00 */
[----:B0-----:R-:W-:-:S05]  /*0a50*/  IMAD.WIDE.U32 R20, R0, 0x8, R20 ;  /* 0x0000000800147825 */ /* 0x001fca00078e0014 */
[----:B------:R-:W2:Y:S04]  /*0a60*/  LDG.E.64 R18, desc[UR10][R20.64] ;  /* 0x0000000a14127981 */ /* 0x000ea8000c1e1b00 */
[----:B------:R-:W3:Y:S04]  /*0a70*/  LDG.E.64 R16, desc[UR10][R20.64+0x8] ;  /* 0x0000080a14107981 */ /* 0x000ee8000c1e1b00 */
[----:B------:R-:W4:Y:S04]  /*0a80*/  LDG.E.64 R14, desc[UR10][R20.64+0x10] ;  /* 0x0000100a140e7981 */ /* 0x000f28000c1e1b00 */
[----:B------:R-:W5:Y:S04]  /*0a90*/  LDG.E.64 R12, desc[UR10][R20.64+0x18] ;  /* 0x0000180a140c7981 */ /* 0x000f68000c1e1b00 */
[----:B------:R-:W5:Y:S04]  /*0aa0*/  LDG.E.64 R8, desc[UR10][R20.64+0x20] ;  /* 0x0000200a14087981 */ /* 0x000f68000c1e1b00 */
[----:B------:R-:W5:Y:S04]  /*0ab0*/  LDG.E.64 R6, desc[UR10][R20.64+0x28] ;  /* 0x0000280a14067981 */ /* 0x000f68000c1e1b00 */
[----:B------:R-:W5:Y:S04]  /*0ac0*/  LDG.E.64 R4, desc[UR10][R20.64+0x30] ;  /* 0x0000300a14047981 */ /* 0x000f68000c1e1b00 */
[----:B------:R0:W5:Y:S01]  /*0ad0*/  LDG.E.64 R10, desc[UR10][R20.64+0x38] ;  /* 0x0000380a140a7981 */ /* 0x000162000c1e1b00 */
[----:B------:R-:W-:-:S02]  /*0ae0*/  IMAD.MOV.U32 R22, RZ, RZ, R3 ;  /* 0x000000ffff167224 */ /* 0x000fc400078e0003 */
[----:B------:R-:W-:Y:S01]  /*0af0*/  VIADD R0, R0, 0x8 ;  /* 0x0000000800007836 */ /* 0x000fe20000000000 */
[----:B--2---:R-:W-:Y:S01]  /*0b00*/  DSETP.MAX.AND P0, P1, R2, |R18|, PT ;  /* 0x400000120200722a */ /* 0x004fe2000390f000 */
[----:B------:R-:W-:Y:S02]  /*0b10*/  IMAD.MOV.U32 R23, RZ, RZ, R19 ;  /* 0x000000ffff177224 */ /* 0x000fe400078e0013 */
[----:B---3--:R-:W-:-:S03]  /*0b20*/  IMAD.MOV.U32 R19, RZ, RZ, R17 ;  /* 0x000000ffff137224 */ /* 0x008fc600078e0011 */
[----:B------:R-:W-:Y:S02]  /*0b30*/  FSEL R25, R22, |R23|, P0 ;  /* 0x4000001716197208 */ /* 0x000fe40000000000 */
[----:B------:R-:W-:-:S06]  /*0b40*/  SEL R2, R2, R18, P0 ;  /* 0x0000001202027207 */ /* 0x000fcc0000000000 */
[----:B------:R-:W-:-:S05]  /*0b50*/  @P1 LOP3.LUT R25, R23, 0x80000, RZ, 0xfc, !PT ;  /* 0x0008000017191812 */ /* 0x000fca00078efcff */
[----:B------:R-:W-:-:S04]  /*0b60*/  IMAD.MOV.U32 R3, RZ, RZ, R25 ;  /* 0x000000ffff037224 */ /* 0x000fc800078e0019 */
[----:B------:R-:W-:Y:S02]  /*0b70*/  IMAD.MOV.U32 R18, RZ, RZ, R3 ;  /* 0x000000ffff127224 */ /* 0x000fe400078e0003 */
[----:B------:R-:W-:Y:S01]  /*0b80*/  DSETP.MAX.AND P0, P1, R2, |R16|, PT ;  /* 0x400000100200722a */ /* 0x000fe2000390f000 */
[----:B----4-:R-:W-:-:S05]  /*0b90*/  IMAD.MOV.U32 R17, RZ, RZ, R15 ;  /* 0x000000ffff117224 */ /* 0x010fca00078e000f */
[----:B0-----:R-:W-:Y:S02]  /*0ba0*/  FSEL R21, R18, |R19|, P0 ;  /* 0x4000001312157208 */ /* 0x001fe40000000000 */
[----:B------:R-:W-:-:S06]  /*0bb0*/  SEL R2, R2, R16, P0 ;  /* 0x0000001002027207 */ /* 0x000fcc0000000000 */
[----:B------:R-:W-:-:S04]  /*0bc0*/  @P1 LOP3.LUT R21, R19, 0x80000, RZ, 0xfc, !PT ;  /* 0x0008000013151812 */ /* 0x000fc800078efcff */
[----:B------:R-:W-:-:S05]  /*0bd0*/  MOV R3, R21 ;  /* 0x0000001500037202 */ /* 0x000fca0000000f00 */
[----:B------:R-:W-:Y:S01]  /*0be0*/  IMAD.MOV.U32 R16, RZ, RZ, R3 ;  /* 0x000000ffff107224 */ /* 0x000fe200078e0003 */
[----:B------:R-:W-:Y:S01]  /*0bf0*/  DSETP.MAX.AND P0, P1, R2, |R14|, PT ;  /* 0x4000000e0200722a */ /* 0x000fe2000390f000 */
[----:B-----5:R-:W-:-:S05]  /*0c00*/  IMAD.MOV.U32 R15, RZ, RZ, R13 ;  /* 0x000000ffff0f7224 */ /* 0x020fca00078e000d */
[----:B------:R-:W-:Y:S02]  /*0c10*/  FSEL R19, R16, |R17|, P0 ;  /* 0x4000001110137208 */ /* 0x000fe40000000000 */
[----:B------:R-:W-:-:S06]  /*0c20*/  SEL R2, R2, R14, P0 ;  /* 0x0000000e02027207 */ /* 0x000fcc0000000000 */
[----:B------:R-:W-:-:S05]  /*0c30*/  @P1 LOP3.LUT R19, R17, 0x80000, RZ, 0xfc, !PT ;  /* 0x0008000011131812 */ /* 0x000fca00078efcff */
[----:B------:R-:W-:-:S04]  /*0c40*/  IMAD.MOV.U32 R3, RZ, RZ, R19 ;  /* 0x000000ffff037224 */ /* 0x000fc800078e0013 */
[----:B------:R-:W-:Y:S02]  /*0c50*/  IMAD.MOV.U32 R14, RZ, RZ, R3 ;  /* 0x000000ffff0e7224 */ /* 0x000fe400078e0003 */
[----:B------:R-:W-:Y:S01]  /*0c60*/  DSETP.MAX.AND P0, P1, R2, |R12|, PT ;  /* 0x4000000c0200722a */ /* 0x000fe2000390f000 */
[----:B------:R-:W-:-:S05]  /*0c70*/  IMAD.MOV.U32 R13, RZ, RZ, R9 ;  /* 0x000000ffff0d7224 */ /* 0x000fca00078e0009 */
        /* <DEDUP_REMOVED lines=23> */
[----:B------:R-:W-:-:S04]  /*0df0*/  @P1 LOP3.LUT R9, R7, 0x80000, RZ, 0xfc, !PT ;  /* 0x0008000007091812 */ /* 0x000fc800078efcff */
[----:B------:R-:W-:-:S05]  /*0e00*/  MOV R3, R9 ;  /* 0x0000000900037202 */ /* 0x000fca0000000f00 */
[----:B------:R-:W-:Y:S01]  /*0e10*/  IMAD.MOV.U32 R4, RZ, RZ, R3 ;  /* 0x000000ffff047224 */ /* 0x000fe200078e0003 */
[----:B------:R-:W-:-:S06]  /*0e20*/  DSETP.MAX.AND P0, P1, R2, |R10|, PT ;  /* 0x4000000a0200722a */ /* 0x000fcc000390f000 */
[----:B------:R-:W-:Y:S02]  /*0e30*/  FSEL R7, R4, |R11|, P0 ;  /* 0x4000000b04077208 */ /* 0x000fe40000000000 */
[----:B------:R-:W-:-:S06]  /*0e40*/  SEL R2, R2, R5, P0 ;  /* 0x0000000502027207 */ /* 0x000fcc0000000000 */
[----:B------:R-:W-:-:S05]  /*0e50*/  @P1 LOP3.LUT R7, R11, 0x80000, RZ, 0xfc, !PT ;  /* 0x000800000b071812 */ /* 0x000fca00078efcff */
[----:B------:R-:W-:-:S07]  /*0e60*/  IMAD.MOV.U32 R3, RZ, RZ, R7 ;  /* 0x000000ffff037224 */ /* 0x000fce00078e0007 */
.L_x_77:
        /* <DEDUP_REMOVED lines=23> */
[----:B------:R-:W-:Y:S02]  /*0fe0*/  FSEL R13, R10, |R11|, P0 ;  /* 0x4000000b0a0d7208 */ /* 0x000fe40000000000 */
[----:B------:R-:W-:-:S06]  /*0ff0*/  SEL R2, R2, R8, P0 ;  /* 0x0000000802027207 */ /* 0x000fcc0000000000 */
[----:B------:R-:W-:-:S05]  /*1000*/  @P1 LOP3.LUT R13, R11, 0x80000, RZ, 0xfc, !PT ;  /* 0x000800000b0d1812 */ /* 0x000fca00078efcff */
[----:B------:R-:W-:-:S04]  /*1010*/  IMAD.MOV.U32 R3, RZ, RZ, R13 ;  /* 0x000000ffff037224 */ /* 0x000fc800078e000d */
[----:B------:R-:W-:Y:S02]  /*1020*/  IMAD.MOV.U32 R8, RZ, RZ, R3 ;  /* 0x000000ffff087224 */ /* 0x000fe400078e0003 */
[----:B------:R-:W-:Y:S01]  /*1030*/  DSETP.MAX.AND P0, P1, R2, |R6|, PT ;  /* 0x400000060200722a */ /* 0x000fe2000390f000 */
[----:B-----5:R-:W-:-:S05]  /*1040*/  IMAD.MOV.U32 R7, RZ, RZ, R4 ;  /* 0x000000ffff077224 */ /* 0x020fca00078e0004 */
[----:B------:R-:W-:Y:S02]  /*1050*/  FSEL R11, R8, |R9|, P0 ;  /* 0x40000009080b7208 */ /* 0x000fe40000000000 */
[----:B------:R-:W-:-:S06]  /*1060*/  SEL R2, R2, R6, P0 ;  /* 0x0000000602027207 */ /* 0x000fcc0000000000 */
[----:B------:R-:W-:-:S05]  /*1070*/  @P1 LOP3.LUT R11, R9, 0x80000, RZ, 0xfc, !PT ;  /* 0x00080000090b1812 */ /* 0x000fca00078efcff */
[----:B------:R-:W-:-:S06]  /*1080*/  IMAD.MOV.U32 R3, RZ, RZ, R11 ;  /* 0x000000ffff037224 */ /* 0x000fcc00078e000b */
[----:B------:R-:W-:Y:S01]  /*1090*/  DSETP.MAX.AND P0, P1, R2, |R4|, PT ;  /* 0x400000040200722a */ /* 0x000fe2000390f000 */
[----:B------:R-:W-:-:S05]  /*10a0*/  MOV R4, R3 ;  /* 0x0000000300047202 */ /* 0x000fca0000000f00 */
[----:B------:R-:W-:Y:S02]  /*10b0*/  FSEL R9, R4, |R5|, P0 ;  /* 0x4000000504097208 */ /* 0x000fe40000000000 */
[----:B------:R-:W-:-:S06]  /*10c0*/  SEL R2, R2, R7, P0 ;  /* 0x0000000702027207 */ /* 0x000fcc0000000000 */
[----:B------:R-:W-:-:S05]  /*10d0*/  @P1 LOP3.LUT R9, R5, 0x80000, RZ, 0xfc, !PT ;  /* 0x0008000005091812 */ /* 0x000fca00078efcff */
[----:B------:R-:W-:-:S07]  /*10e0*/  IMAD.MOV.U32 R3, RZ, RZ, R9 ;  /* 0x000000ffff037224 */ /* 0x000fce00078e0009 */
.L_x_78:
[----:B------:R-:W-:Y:S05]  /*10f0*/  BRA.U !UP1, `(.L_x_74) ;  /* 0x0000000109547547 */ /* 0x000fea000b800000 */
[----:B------:R-:W0:Y:S01]  /*1100*/  LDC.64 R4, c[0x0][0x390] ;  /* 0x0000e400ff047b82 */ /* 0x000e220000000a00 */
[----:B------:R-:W-:Y:S01]  /*1110*/  UIADD3 UR4, UPT, UPT, -UR4, URZ, URZ ;  /* 0x000000ff04047290 */ /* 0x000fe2000fffe1ff */
[----:B0-----:R-:W-:-:S04]  /*1120*/  IMAD.WIDE.U32 R4, R0, 0x8, R4 ;  /* 0x0000000800047825 */ /* 0x001fc800078e0004 */
[----:B------:R-:W-:Y:S02]  /*1130*/  IMAD.MOV.U32 R0, RZ, RZ, R4 ;  /* 0x000000ffff007224 */ /* 0x000fe400078e0004 */
[----:B------:R-:W-:-:S07]  /*1140*/  IMAD.MOV.U32 R7, RZ, RZ, R5 ;  /* 0x000000ffff077224 */ /* 0x000fce00078e0005 */
.L_x_79:
[----:B------:R-:W-:Y:S02]  /*1150*/  IMAD.MOV.U32 R4, RZ, RZ, R0 ;  /* 0x000000ffff047224 */ /* 0x000fe400078e0000 */
[----:B------:R-:W-:-:S06]  /*1160*/  IMAD.MOV.U32 R5, RZ, RZ, R7 ;  /* 0x000000ffff057224 */ /* 0x000fcc00078e0007 */
[----:B------:R-:W2:Y:S01]  /*1170*/  LDG.E.64 R4, desc[UR10][R4.64] ;  /* 0x0000000a04047981 */ /* 0x000ea2000c1e1b00 */
[----:B------:R-:W-:Y:S01]  /*1180*/  UIADD3 UR4, UPT, UPT, UR4, 0x1, URZ ;  /* 0x0000000104047890 */ /* 0x000fe2000fffe0ff */
[----:B------:R-:W-:Y:S01]  /*1190*/  IMAD.MOV.U32 R6, RZ, RZ, R3 ;  /* 0x000000ffff067224 */ /* 0x000fe200078e0003 */
[----:B------:R-:W-:Y:S01]  /*11a0*/  IADD3 R0, P0, PT, R0, 0x8, RZ ;  /* 0x0000000800007810 */ /* 0x000fe20007f1e0ff */
[----:B------:R-:W-:Y:S01]  /*11b0*/  IMAD.MOV.U32 R9, RZ, RZ, R2 ;  /* 0x000000ffff097224 */ /* 0x000fe200078e0002 */
[----:B------:R-:W-:-:S03]  /*11c0*/  UISETP.NE.AND UP0, UPT, UR4, URZ, UPT ;  /* 0x000000ff0400728c */ /* 0x000fc6000bf05270 */
[----:B------:R-:W-:Y:S01]  /*11d0*/  IMAD.X R7, RZ, RZ, R7, P0 ;  /* 0x000000ffff077224 */ /* 0x000fe200000e0607 */
[----:B--2---:R-:W-:Y:S01]  /*11e0*/  DSETP.MAX.AND P1, P2, |R4|, R2, PT ;  /* 0x000000020400722a */ /* 0x004fe20003a2f200 */
[----:B------:R-:W-:Y:S02]  /*11f0*/  IMAD.MOV.U32 R3, RZ, RZ, R5 ;  /* 0x000000ffff037224 */ /* 0x000fe400078e0005 */
[----:B------:R-:W-:-:S03]  /*1200*/  IMAD.MOV.U32 R2, RZ, RZ, R4 ;  /* 0x000000ffff027224 */ /* 0x000fc600078e0004 */
[----:B------:R-:W-:Y:S02]  /*1210*/  FSEL R3, |R3|, R6, P1 ;  /* 0x0000000603037208 */ /* 0x000fe40000800200 */
[----:B------:R-:W-:-:S06]  /*1220*/  SEL R2, R2, R9, P1 ;  /* 0x0000000902027207 */ /* 0x000fcc0000800000 */
[----:B------:R-:W-:Y:S01]  /*1230*/  @P2 LOP3.LUT R3, R6, 0x80000, RZ, 0xfc, !PT ;  /* 0x0008000006032812 */ /* 0x000fe200078efcff */
[----:B------:R-:W-:Y:S06]  /*1240*/  BRA.U UP0, `(.L_x_79) ;  /* 0xfffffffd00c07547 */ /* 0x000fec000b83ffff */
.L_x_74:
[----:B------:R-:W-:Y:S01]  /*1250*/  LOP3.LUT R4, R3, 0xffc00000, RZ, 0xc0, !PT ;  /* 0xffc0000003047812 */ /* 0x000fe200078ec0ff */
[----:B------:R-:W-:Y:S01]  /*1260*/  UISETP.GE.AND UP0, UPT, UR8, 0x1, UPT ;  /* 0x000000010800788c */ /* 0x000fe2000bf06270 */
[----:B------:R-:W-:Y:S02]  /*1270*/  CS2R R16, SRZ ;  /* 0x0000000000107805 */ /* 0x000fe4000001ff00 */
[----:B------:R-:W-:Y:S01]  /*1280*/  LOP3.LUT R5, R4, 0x7fd00000, RZ, 0x3c, !PT ;  /* 0x7fd0000004057812 */ /* 0x000fe200078e3cff */
[----:B------:R-:W-:-:S06]  /*1290*/  IMAD.MOV.U32 R4, RZ, RZ, RZ ;  /* 0x000000ffff047224 */ /* 0x000fcc00078e00ff */
[----:B------:R-:W-:Y:S01]  /*12a0*/  DMUL R6, R4, R2 ;  /* 0x0000000204067228 */ /* 0x000fe20000000000 */
[----:B------:R-:W-:Y:S10]  /*12b0*/  BRA.U !UP0, `(.L_x_80) ;  /* 0x0000000908ec7547 */ /* 0x000ff4000b800000 */
[----:B------:R-:W-:Y:S01]  /*12c0*/  UISETP.GE.U32.AND UP1, UPT, UR8, 0x8, UPT ;  /* 0x000000080800788c */ /* 0x000fe2000bf26070 */
[----:B------:R-:W-:Y:S01]  /*12d0*/  IMAD.MOV.U32 R11, RZ, RZ, RZ ;  /* 0x000000ffff0b7224 */ /* 0x000fe200078e00ff */
[----:B------:R-:W-:Y:S01]  /*12e0*/  ULOP3.LUT UR6, UR8, 0x7, URZ, 0xc0, !UPT ;  /* 0x0000000708067892 */ /* 0x000fe2000f8ec0ff */
[----:B------:R-:W-:Y:S01]  /*12f0*/  IMAD.MOV.U32 R0, RZ, RZ, RZ ;  /* 0x000000ffff007224 */ /* 0x000fe200078e00ff */
[----:B------:R-:W-:Y:S02]  /*1300*/  CS2R R16, SRZ ;  /* 0x0000000000107805 */ /* 0x000fe4000001ff00 */
[----:B------:R-:W-:-:S03]  /*1310*/  UISETP.NE.AND UP0, UPT, UR6, URZ, UPT ;  /* 0x000000ff0600728c */ /* 0x000fc6000bf05270 */
[----:B------:R-:W-:Y:S08]  /*1320*/  BRA.U !UP1, `(.L_x_81) ;  /* 0x0000000509787547 */ /* 0x000ff0000b800000 */
[----:B------:R-:W0:Y:S01]  /*1330*/  LDCU.64 UR4, c[0x0][0x390] ;  /* 0x00007200ff0477ac */ /* 0x000e220008000a00 */
[----:B------:R-:W-:Y:S02]  /*1340*/  MOV R11, RZ ;  /* 0x000000ff000b7202 */ /* 0x000fe40000000f00 */
[----:B------:R-:W-:Y:S01]  /*1350*/  CS2R R16, SRZ ;  /* 0x0000000000107805 */ /* 0x000fe2000001ff00 */
[----:B------:R-:W-:-:S06]  /*1360*/  ULOP3.LUT UR7, UR8, 0x7ffffff8, URZ, 0xc0, !UPT ;  /* 0x7ffffff808077892 */ /* 0x000fcc000f8ec0ff */
[----:B------:R-:W-:Y:S01]  /*1370*/  IMAD.U32 R0, RZ, RZ, UR7 ;  /* 0x00000007ff007e24 */ /* 0x000fe2000f8e00ff */
[----:B0-----:R-:W-:-:S04]  /*1380*/  UIADD3 UR4, UP1, UPT, UR4, 0x20, URZ ;  /* 0x0000002004047890 */ /* 0x001fc8000ff3e0ff */
[----:B------:R-:W-:Y:S02]  /*1390*/  UIADD3.X UR5, UPT, UPT, URZ, UR5, URZ, UP1, !UPT ;  /* 0x00000005ff057290 */ /* 0x000fe40008ffe4ff */
[----:B------:R-:W-:Y:S01]  /*13a0*/  IMAD.U32 R8, RZ, RZ, UR4 ;  /* 0x00000004ff087e24 */ /* 0x000fe2000f8e00ff */
[----:B------:R-:W-:-:S03]  /*13b0*/  UMOV UR4, URZ ;  /* 0x000000ff00047c82 */ /* 0x000fc60008000000 */
[----:B------:R-:W-:-:S07]  /*13c0*/  IMAD.U32 R9, RZ, RZ, UR5 ;  /* 0x00000005ff097e24 */ /* 0x000fce000f8e00ff */
.L_x_82:
[----:B------:R-:W2:Y:S04]  /*13d0*/  LDG.E.64 R18, desc[UR10][R8.64+-0x20] ;  /* 0xffffe00a08127981 */ /* 0x000ea8000c1e1b00 */
[----:B------:R-:W3:Y:S04]  /*13e0*/  LDG.E.64 R22, desc[UR10][R8.64+-0x18] ;  /* 0xffffe80a08167981 */ /* 0x000ee8000c1e1b00 */
[----:B------:R-:W4:Y:S04]  /*13f0*/  LDG.E.64 R14, desc[UR10][R8.64+-0x10] ;  /* 0xfffff00a080e7981 */ /* 0x000f28000c1e1b00 */
[----:B------:R-:W5:Y:S01]  /*1400*/  LDG.E.64 R20, desc[UR10][R8.64+-0x8] ;  /* 0xfffff80a08147981 */ /* 0x000f62000c1e1b00 */
[C---:B------:R-:W-:Y:S01]  /*1410*/  ISETP.NE.AND P1, PT, R11.reuse, UR4, PT ;  /* 0x000000040b007c0c */ /* 0x040fe2000bf25270 */
[----:B------:R-:W-:Y:S01]  /*1420*/  VIADD R12, R11, 0x1 ;  /* 0x000000010b0c7836 */ /* 0x000fe20000000000 */
[----:B------:R-:W-:Y:S01]  /*1430*/  UIADD3 UR5, UPT, UPT, UR4, 0x1, URZ ;  /* 0x0000000104057890 */ /* 0x000fe2000fffe0ff */
[----:B--2---:R-:W-:-:S10]  /*1440*/  DMUL R18, R4, |R18| ;  /* 0x4000001204127228 */ /* 0x004fd40000000000 */
[----:B------:R-:W-:Y:S02]  /*1450*/  DSETP.NEU.OR P1, PT, R18, R6, P1 ;  /* 0x000000061200722a */ /* 0x000fe40000f2d400 */
[----:B---3--:R-:W-:-:S12]  /*1460*/  DMUL R22, R4, |R22| ;  /* 0x4000001604167228 */ /* 0x008fd80000000000 */
[----:B------:R-:W-:Y:S02]  /*1470*/  @!P1 IMAD.MOV R12, RZ, RZ, R11 ;  /* 0x000000ffff0c9224 */ /* 0x000fe400078e020b */
[----:B------:R-:W2:Y:S02]  /*1480*/  LDG.E.64 R10, desc[UR10][R8.64] ;  /* 0x0000000a080a7981 */ /* 0x000ea4000c1e1b00 */
[C---:B------:R-:W-:Y:S01]  /*1490*/  VIADD R25, R12.reuse, 0x1 ;  /* 0x000000010c197836 */ /* 0x040fe20000000000 */
[----:B------:R-:W-:Y:S01]  /*14a0*/  ISETP.NE.AND P2, PT, R12, UR5, PT ;  /* 0x000000050c007c0c */ /* 0x000fe2000bf45270 */
[----:B------:R-:W-:-:S12]  /*14b0*/  UIADD3 UR5, UPT, UPT, UR4, 0x2, URZ ;  /* 0x0000000204057890 */ /* 0x000fd8000fffe0ff */
[----:B------:R-:W-:Y:S02]  /*14c0*/  DSETP.NEU.OR P2, PT, R22, R6, P2 ;  /* 0x000000061600722a */ /* 0x000fe4000174d400 */
[----:B----4-:R-:W-:-:S12]  /*14d0*/  DMUL R14, R4, |R14| ;  /* 0x4000000e040e7228 */ /* 0x010fd80000000000 */
[----:B------:R-:W-:Y:S02]  /*14e0*/  @!P2 IMAD.MOV R25, RZ, RZ, R12 ;  /* 0x000000ffff19a224 */ /* 0x000fe400078e020c */
[----:B------:R-:W3:Y:S01]  /*14f0*/  LDG.E.64 R12, desc[UR10][R8.64+0x8] ;  /* 0x0000080a080c7981 */ /* 0x000ee2000c1e1b00 */
[----:B------:R-:W-:Y:S01]  /*1500*/  DFMA R18, R18, R18, R16 ;  /* 0x000000121212722b */ /* 0x000fe20000000010 */
[C---:B------:R-:W-:Y:S01]  /*1510*/  VIADD R24, R25.reuse, 0x1 ;  /* 0x0000000119187836 */ /* 0x040fe20000000000 */
[----:B------:R-:W-:Y:S01]  /*1520*/  ISETP.NE.AND P0, PT, R25, UR5, PT ;  /* 0x0000000519007c0c */ /* 0x000fe2000bf05270 */
[----:B------:R-:W-:-:S07]  /*1530*/  UIADD3 UR5, UPT, UPT, UR4, 0x3, URZ ;  /* 0x0000000304057890 */ /* 0x000fce000fffe0ff */
[----:B------:R-:W-:Y:S02]  /*1540*/  FSEL R16, R18, R16, P1 ;  /* 0x0000001012107208 */ /* 0x000fe40000800000 */
[----:B------:R-:W-:Y:S02]  /*1550*/  FSEL R17, R19, R17, P1 ;  /* 0x0000001113117208 */ /* 0x000fe40000800000 */
[----:B------:R-:W4:Y:S01]  /*1560*/  LDG.E.64 R18, desc[UR10][R8.64+0x10] ;  /* 0x0000100a08127981 */ /* 0x000f22000c1e1b00 */
[----:B------:R-:W-:Y:S02]  /*1570*/  DSETP.NEU.OR P0, PT, R14, R6, P0 ;  /* 0x000000060e00722a */ /* 0x000fe4000070d400 */
[----:B-----5:R-:W-:-:S12]  /*1580*/  DMUL R20, R4, |R20| ;  /* 0x4000001404147228 */ /* 0x020fd80000000000 */
[----:B------:R-:W-:-:S05]  /*1590*/  @!P0 IMAD.MOV R24, RZ, RZ, R25 ;  /* 0x000000ffff188224 */ /* 0x000fca00078e0219 */
[----:B------:R-:W-:-:S13]  /*15a0*/  ISETP.NE.AND P1, PT, R24, UR5, PT ;  /* 0x0000000518007c0c */ /* 0x000fda000bf25270 */
[----:B------:R-:W-:Y:S01]  /*15b0*/  DSETP.NEU.OR P1, PT, R20, R6, P1 ;  /* 0x000000061400722a */ /* 0x000fe20000f2d400 */
[----:B------:R-:W-:-:S13]  /*15c0*/  VIADD R26, R24, 0x1 ;  /* 0x00000001181a7836 */ /* 0x000fda0000000000 */
[----:B------:R-:W-:Y:S02]  /*15d0*/  @!P1 IMAD.MOV R26, RZ, RZ, R24 ;  /* 0x000000ffff1a9224 */ /* 0x000fe400078e0218 */
[----:B------:R-:W5:Y:S01]  /*15e0*/  LDG.E.64 R24, desc[UR10][R8.64+0x18] ;  /* 0x0000180a08187981 */ /* 0x000f62000c1e1b00 */
[----:B------:R-:W-:Y:S01]  /*15f0*/  UIADD3 UR5, UPT, UPT, UR4, 0x4, URZ ;  /* 0x0000000404057890 */ /* 0x000fe2000fffe0ff */
[----:B------:R-:W-:-:S05]  /*1600*/  DFMA R22, R22, R22, R16 ;  /* 0x000000161616722b */ /* 0x000fca0000000010 */
[----:B------:R-:W-:-:S05]  /*1610*/  ISETP.NE.AND P3, PT, R26, UR5, PT ;  /* 0x000000051a007c0c */ /* 0x000fca000bf65270 */
[----:B------:R-:W-:Y:S02]  /*1620*/  FSEL R16, R22, R16, P2 ;  /* 0x0000001016107208 */ /* 0x000fe40001000000 */
[----:B------:R-:W-:Y:S01]  /*1630*/  FSEL R17, R23, R17, P2 ;  /* 0x0000001117117208 */ /* 0x000fe20001000000 */
[----:B------:R-:W-:-:S05]  /*1640*/  UIADD3 UR5, UPT, UPT, UR4, 0x5, URZ ;  /* 0x0000000504057890 */ /* 0x000fca000fffe0ff */
[----:B------:R-:W-:Y:S01]  /*1650*/  DFMA R22, R14, R14, R16 ;  /* 0x0000000e0e16722b */ /* 0x000fe20000000010 */
[----:B------:R-:W-:-:S09]  /*1660*/  VIADD R14, R26, 0x1 ;  /* 0x000000011a0e7836 */ /* 0x000fd20000000000 */
[----:B------:R-:W-:Y:S02]  /*1670*/  FSEL R16, R22, R16, P0 ;  /* 0x0000001016107208 */ /* 0x000fe40000000000 */
[----:B------:R-:W-:-:S06]  /*1680*/  FSEL R17, R23, R17, P0 ;  /* 0x0000001117117208 */ /* 0x000fcc0000000000 */
[----:B------:R-:W-:-:S10]  /*1690*/  DFMA R20, R20, R20, R16 ;  /* 0x000000141414722b */ /* 0x000fd40000000010 */
[----:B------:R-:W-:Y:S02]  /*16a0*/  FSEL R16, R20, R16, P1 ;  /* 0x0000001014107208 */ /* 0x000fe40000800000 */
[----:B------:R-:W-:Y:S01]  /*16b0*/  FSEL R17, R21, R17, P1 ;  /* 0x0000001115117208 */ /* 0x000fe20000800000 */
[----:B--2---:R-:W-:-:S08]  /*16c0*/  DMUL R10, R4, |R10| ;  /* 0x4000000a040a7228 */ /* 0x004fd00000000000 */
[----:B------:R-:W-:-:S14]  /*16d0*/  DSETP.NEU.OR P2, PT, R10, R6, P3 ;  /* 0x000000060a00722a */ /* 0x000fdc0001f4d400 */
[----:B------:R-:W-:-:S05]  /*16e0*/  @!P2 IMAD.MOV R14, RZ, RZ, R26 ;  /* 0x000000ffff0ea224 */ /* 0x000fca00078e021a */
[----:B------:R-:W-:Y:S01]  /*16f0*/  ISETP.NE.AND P0, PT, R14, UR5, PT ;  /* 0x000000050e007c0c */ /* 0x000fe2000bf05270 */
[----:B---3--:R-:W-:-:S12]  /*1700*/  DMUL R12, R4, |R12| ;  /* 0x4000000c040c7228 */ /* 0x008fd80000000000 */
[----:B------:R-:W-:Y:S01]  /*1710*/  DSETP.NEU.OR P0, PT, R12, R6, P0 ;  /* 0x000000060c00722a */ /* 0x000fe2000070d400 */
[----:B------:R-:W-:Y:S01]  /*1720*/  UIADD3 UR5, UPT, UPT, UR4, 0x6, URZ ;  /* 0x0000000604057890 */ /* 0x000fe2000fffe0ff */
[----:B------:R-:W-:Y:S01]  /*1730*/  VIADD R15, R14, 0x1 ;  /* 0x000000010e0f7836 */ /* 0x000fe20000000000 */
[----:B------:R-:W-:-:S11]  /*1740*/  DFMA R10, R10, R10, R16 ;  /* 0x0000000a0a0a722b */ /* 0x000fd60000000010 */
[----:B------:R-:W-:-:S04]  /*1750*/  @!P0 IADD3 R15, PT, PT, R14, RZ, RZ ;  /* 0x000000ff0e0f8210 */ /* 0x000fc80007ffe0ff */
[----:B------:R-:W-:Y:S01]  /*1760*/  ISETP.NE.AND P1, PT, R15, UR5, PT ;  /* 0x000000050f007c0c */ /* 0x000fe2000bf25270 */
[----:B----4-:R-:W-:Y:S01]  /*1770*/  DMUL R18, R4, |R18| ;  /* 0x4000001204127228 */ /* 0x010fe20000000000 */
[----:B------:R-:W-:Y:S02]  /*1780*/  FSEL R10, R10, R16, P2 ;  /* 0x000000100a0a7208 */ /* 0x000fe40001000000 */
[----:B------:R-:W-:-:S09]  /*1790*/  FSEL R11, R11, R17, P2 ;  /* 0x000000110b0b7208 */ /* 0x000fd20001000000 */
[----:B------:R-:W-:Y:S02]  /*17a0*/  DSETP.NEU.OR P1, PT, R18, R6, P1 ;  /* 0x000000061200722a */ /* 0x000fe40000f2d400 */
[----:B------:R-:W-:Y:S01]  /*17b0*/  DFMA R12, R12, R12, R10 ;  /* 0x0000000c0c0c722b */ /* 0x000fe2000000000a */
[----:B------:R-:W-:Y:S01]  /*17c0*/  VIADD R14, R15, 0x1 ;  /* 0x000000010f0e7836 */ /* 0x000fe20000000000 */
[----:B------:R-:W-:-:S08]  /*17d0*/  UIADD3 UR5, UPT, UPT, UR4, 0x7, URZ ;  /* 0x0000000704057890 */ /* 0x000fd0000fffe0ff */
[----:B------:R-:W-:Y:S02]  /*17e0*/  FSEL R10, R12, R10, P0 ;  /* 0x0000000a0c0a7208 */ /* 0x000fe40000000000 */
[----:B------:R-:W-:Y:S01]  /*17f0*/  FSEL R11, R13, R11, P0 ;  /* 0x0000000b0d0b7208 */ /* 0x000fe20000000000 */
[----:B------:R-:W-:-:S05]  /*1800*/  @!P1 IMAD.MOV R14, RZ, RZ, R15 ;  /* 0x000000ffff0e9224 */ /* 0x000fca00078e020f */
[----:B------:R-:W-:Y:S01]  /*1810*/  ISETP.NE.AND P0, PT, R14, UR5, PT ;  /* 0x000000050e007c0c */ /* 0x000fe2000bf05270 */
[----:B------:R-:W-:Y:S01]  /*1820*/  DFMA R18, R18, R18, R10 ;  /* 0x000000121212722b */ /* 0x000fe2000000000a */
[----:B------:R-:W-:Y:S01]  /*1830*/  UIADD3 UR4, UPT, UPT, UR4, 0x8, URZ ;  /* 0x0000000804047890 */ /* 0x000fe2000fffe0ff */
[----:B-----5:R-:W-:-:S08]  /*1840*/  DMUL R24, R4, |R24| ;  /* 0x4000001804187228 */ /* 0x020fd00000000000 */
[----:B------:R-:W-:Y:S02]  /*1850*/  FSEL R12, R18, R10, P1 ;  /* 0x0000000a120c7208 */ /* 0x000fe40000800000 */
[----:B------:R-:W-:Y:S01]  /*1860*/  FSEL R13, R19, R11, P1 ;  /* 0x0000000b130d7208 */ /* 0x000fe20000800000 */
[----:B------:R-:W-:Y:S01]  /*1870*/  DSETP.NEU.OR P0, PT, R24, R6, P0 ;  /* 0x000000061800722a */ /* 0x000fe2000070d400 */
[----:B------:R-:W-:-:S04]  /*1880*/  ISETP.NE.AND P1, PT, R0, UR4, PT ;  /* 0x0000000400007c0c */ /* 0x000fc8000bf25270 */
[----:B------:R-:W-:Y:S01]  /*1890*/  DFMA R24, R24, R24, R12 ;  /* 0x000000181818722b */ /* 0x000fe2000000000c */
[----:B------:R-:W-:Y:S01]  /*18a0*/  IADD3 R8, P2, PT, R8, 0x40, RZ ;  /* 0x0000004008087810 */ /* 0x000fe20007f5e0ff */
[----:B------:R-:W-:-:S04]  /*18b0*/  VIADD R11, R14, 0x1 ;  /* 0x000000010e0b7836 */ /* 0x000fc80000000000 */
[----:B------:R-:W-:-:S03]  /*18c0*/  IMAD.X R9, RZ, RZ, R9, P2 ;  /* 0x000000ffff097224 */ /* 0x000fc600010e0609 */
[----:B------:R-:W-:Y:S01]  /*18d0*/  @!P0 IMAD.MOV R11, RZ, RZ, R14 ;  /* 0x000000ffff0b8224 */ /* 0x000fe200078e020e */
[----:B------:R-:W-:Y:S02]  /*18e0*/  FSEL R16, R24, R12, P0 ;  /* 0x0000000c18107208 */ /* 0x000fe40000000000 */
[----:B------:R-:W-:Y:S01]  /*18f0*/  FSEL R17, R25, R13, P0 ;  /* 0x0000000d19117208 */ /* 0x000fe20000000000 */
[----:B------:R-:W-:Y:S06]  /*1900*/  @P1 BRA `(.L_x_82) ;  /* 0xfffffff800b01947 */ /* 0x000fec000383ffff */
.L_x_81:
        /* <DEDUP_REMOVED lines=10> */
[----:B------:R-:W5:Y:S01]  /*19b0*/  LDG.E.64 R8, desc[UR10][R18.64+0x18] ;  /* 0x0000180a12087981 */ /* 0x000f62000c1e1b00 */
[----:B------:R-:W-:Y:S01]  /*19c0*/  ISETP.NE.AND P0, PT, R0, R11, PT ;  /* 0x0000000b0000720c */ /* 0x000fe20003f05270 */
[----:B------:R-:W-:Y:S01]  /*19d0*/  VIADD R24, R11, 0x1 ;  /* 0x000000010b187836 */ /* 0x000fe20000000000 */
[----:B--2---:R-:W-:-:S02]  /*19e0*/  DMUL R20, R4, |R14| ;  /* 0x4000000e04147228 */ /* 0x004fc40000000000 */
[----:B---3--:R-:W-:-:S09]  /*19f0*/  DMUL R14, R4, |R22| ;  /* 0x40000016040e7228 */ /* 0x008fd20000000000 */
[C---:B------:R-:W-:Y:S02]  /*1a00*/  DSETP.NEU.OR P0, PT, R20.reuse, R6, P0 ;  /* 0x000000061400722a */ /* 0x040fe4000070d400 */
[----:B------:R-:W-:Y:S02]  /*1a10*/  DFMA R20, R20, R20, R16 ;  /* 0x000000141414722b */ /* 0x000fe40000000010 */
[C---:B----4-:R-:W-:Y:S02]  /*1a20*/  DMUL R12, R4.reuse, |R12| ;  /* 0x4000000c040c7228 */ /* 0x050fe40000000000 */
[----:B-----5:R-:W-:-:S06]  /*1a30*/  DMUL R8, R4, |R8| ;  /* 0x4000000804087228 */ /* 0x020fcc0000000000 */
[----:B------:R-:W-:Y:S02]  /*1a40*/  FSEL R16, R20, R16, P0 ;  /* 0x0000001014107208 */ /* 0x000fe40000000000 */
[----:B------:R-:W-:Y:S01]  /*1a50*/  @!P0 IMAD.MOV R24, RZ, RZ, R11 ;  /* 0x000000ffff188224 */ /* 0x000fe200078e020b */
[----:B------:R-:W-:Y:S01]  /*1a60*/  FSEL R17, R21, R17, P0 ;  /* 0x0000001115117208 */ /* 0x000fe20000000000 */
[----:B------:R-:W-:Y:S02]  /*1a70*/  VIADD R11, R0, 0x1 ;  /* 0x00000001000b7836 */ /* 0x000fe40000000000 */
[----:B------:R-:W-:-:S03]  /*1a80*/  VIADD R10, R24, 0x1 ;  /* 0x00000001180a7836 */ /* 0x000fc60000000000 */
[----:B------:R-:W-:Y:S01]  /*1a90*/  ISETP.NE.AND P1, PT, R11, R24, PT ;  /* 0x000000180b00720c */ /* 0x000fe20003f25270 */
[----:B------:R-:W-:-:S12]  /*1aa0*/  VIADD R11, R0, 0x2 ;  /* 0x00000002000b7836 */ /* 0x000fd80000000000 */
[C---:B------:R-:W-:Y:S02]  /*1ab0*/  DSETP.NEU.OR P1, PT, R14.reuse, R6, P1 ;  /* 0x000000060e00722a */ /* 0x040fe40000f2d400 */
[----:B------:R-:W-:-:S10]  /*1ac0*/  DFMA R14, R14, R14, R16 ;  /* 0x0000000e0e0e722b */ /* 0x000fd40000000010 */
[----:B------:R-:W-:Y:S02]  /*1ad0*/  FSEL R16, R14, R16, P1 ;  /* 0x000000100e107208 */ /* 0x000fe40000800000 */
[----:B------:R-:W-:Y:S01]  /*1ae0*/  @!P1 IMAD.MOV R10, RZ, RZ, R24 ;  /* 0x000000ffff0a9224 */ /* 0x000fe200078e0218 */
[----:B------:R-:W-:-:S03]  /*1af0*/  FSEL R17, R15, R17, P1 ;  /* 0x000000110f117208 */ /* 0x000fc60000800000 */
[----:B------:R-:W-:Y:S01]  /*1b00*/  VIADD R14, R10, 0x1 ;  /* 0x000000010a0e7836 */ /* 0x000fe20000000000 */
[----:B------:R-:W-:Y:S01]  /*1b10*/  ISETP.NE.AND P2, PT, R11, R10, PT ;  /* 0x0000000a0b00720c */ /* 0x000fe20003f45270 */
[C---:B------:R-:W-:Y:S02]  /*1b20*/  VIADD R11, R0.reuse, 0x3 ;  /* 0x00000003000b7836 */ /* 0x040fe40000000000 */
[----:B------:R-:W-:-:S10]  /*1b30*/  VIADD R0, R0, 0x4 ;  /* 0x0000000400007836 */ /* 0x000fd40000000000 */
[C---:B------:R-:W-:Y:S02]  /*1b40*/  DSETP.NEU.OR P2, PT, R12.reuse, R6, P2 ;  /* 0x000000060c00722a */ /* 0x040fe4000174d400 */
[----:B------:R-:W-:-:S10]  /*1b50*/  DFMA R12, R12, R12, R16 ;  /* 0x0000000c0c0c722b */ /* 0x000fd40000000010 */
[----:B------:R-:W-:Y:S02]  /*1b60*/  FSEL R12, R12, R16, P2 ;  /* 0x000000100c0c7208 */ /* 0x000fe40001000000 */
[----:B------:R-:W-:Y:S01]  /*1b70*/  @!P2 IMAD.MOV R14, RZ, RZ, R10 ;  /* 0x000000ffff0ea224 */ /* 0x000fe200078e020a */
[----:B------:R-:W-:-:S04]  /*1b80*/  FSEL R13, R13, R17, P2 ;  /* 0x000000110d0d7208 */ /* 0x000fc80001000000 */
[----:B------:R-:W-:Y:S02]  /*1b90*/  ISETP.NE.AND P0, PT, R11, R14, PT ;  /* 0x0000000e0b00720c */ /* 0x000fe40003f05270 */
[----:B------:R-:W-:-:S11]  /*1ba0*/  IADD3 R11, PT, PT, R14, 0x1, RZ ;  /* 0x000000010e0b7810 */ /* 0x000fd60007ffe0ff */
[C---:B------:R-:W-:Y:S02]  /*1bb0*/  DSETP.NEU.OR P0, PT, R8.reuse, R6, P0 ;  /* 0x000000060800722a */ /* 0x040fe4000070d400 */
[----:B------:R-:W-:-:S10]  /*1bc0*/  DFMA R8, R8, R8, R12 ;  /* 0x000000080808722b */ /* 0x000fd4000000000c */
[----:B------:R-:W-:Y:S02]  /*1bd0*/  FSEL R16, R8, R12, P0 ;  /* 0x0000000c08107208 */ /* 0x000fe40000000000 */
[----:B------:R-:W-:Y:S01]  /*1be0*/  FSEL R17, R9, R13, P0 ;  /* 0x0000000d09117208 */ /* 0x000fe20000000000 */
[----:B------:R-:W-:-:S07]  /*1bf0*/  @!P0 IMAD.MOV R11, RZ, RZ, R14 ;  /* 0x000000ffff0b8224 */ /* 0x000fce00078e020e */
.L_x_83:
[----:B------:R-:W-:Y:S05]  /*1c00*/  BRA.U !UP1, `(.L_x_80) ;  /* 0x0000000109987547 */ /* 0x000fea000b800000 */
[----:B------:R-:W-:Y:S02]  /*1c10*/  UISETP.NE.AND UP0, UPT, UR5, 0x1, UPT ;  /* 0x000000010500788c */ /* 0x000fe4000bf05270 */
[----:B------:R-:W-:-:S04]  /*1c20*/  ULOP3.LUT UR4, UR8, 0x1, URZ, 0xc0, !UPT ;  /* 0x0000000108047892 */ /* 0x000fc8000f8ec0ff */
[----:B------:R-:W-:-:S03]  /*1c30*/  UISETP.NE.U32.AND UP1, UPT, UR4, 0x1, UPT ;  /* 0x000000010400788c */ /* 0x000fc6000bf25070 */
[----:B------:R-:W-:Y:S08]  /*1c40*/  BRA.U !UP0, `(.L_x_84) ;  /* 0x0000000108587547 */ /* 0x000ff0000b800000 */
[----:B------:R-:W0:Y:S02]  /*1c50*/  LDC.64 R8, c[0x0][0x390] ;  /* 0x0000e400ff087b82 */ /* 0x000e240000000a00 */
[----:B0-----:R-:W-:-:S05]  /*1c60*/  IMAD.WIDE.U32 R8, R0, 0x8, R8 ;  /* 0x0000000800087825 */ /* 0x001fca00078e0008 */
[----:B------:R-:W2:Y:S04]  /*1c70*/  LDG.E.64 R12, desc[UR10][R8.64] ;  /* 0x0000000a080c7981 */ /* 0x000ea8000c1e1b00 */
[----:B------:R-:W3:Y:S01]  /*1c80*/  LDG.E.64 R14, desc[UR10][R8.64+0x8] ;  /* 0x0000080a080e7981 */ /* 0x000ee2000c1e1b00 */
[C---:B------:R-:W-:Y:S01]  /*1c90*/  ISETP.NE.AND P0, PT, R0.reuse, R11, PT ;  /* 0x0000000b0000720c */ /* 0x040fe20003f05270 */
[----:B------:R-:W-:Y:S02]  /*1ca0*/  VIADD R10, R11, 0x1 ;  /* 0x000000010b0a7836 */ /* 0x000fe40000000000 */
[C---:B------:R-:W-:Y:S02]  /*1cb0*/  VIADD R19, R0.reuse, 0x1 ;  /* 0x0000000100137836 */ /* 0x040fe40000000000 */
[----:B------:R-:W-:Y:S01]  /*1cc0*/  VIADD R0, R0, 0x2 ;  /* 0x0000000200007836 */ /* 0x000fe20000000000 */
[----:B--2---:R-:W-:-:S02]  /*1cd0*/  DMUL R12, R4, |R12| ;  /* 0x4000000c040c7228 */ /* 0x004fc40000000000 */
[----:B---3--:R-:W-:-:S06]  /*1ce0*/  DMUL R14, R4, |R14| ;  /* 0x4000000e040e7228 */ /* 0x008fcc0000000000 */
[C---:B------:R-:W-:Y:S02]  /*1cf0*/  DSETP.NEU.OR P1, PT, R12.reuse, R6, P0 ;  /* 0x000000060c00722a */ /* 0x040fe4000072d400 */
[----:B------:R-:W-:-:S10]  /*1d00*/  DFMA R12, R12, R12, R16 ;  /* 0x0000000c0c0c722b */ /* 0x000fd40000000010 */
[----:B------:R-:W-:Y:S02]  /*1d10*/  FSEL R12, R12, R16, P1 ;  /* 0x000000100c0c7208 */ /* 0x000fe40000800000 */
[----:B------:R-:W-:Y:S01]  /*1d20*/  @!P1 IMAD.MOV R10, RZ, RZ, R11 ;  /* 0x000000ffff0a9224 */ /* 0x000fe200078e020b */
[----:B------:R-:W-:-:S03]  /*1d30*/  FSEL R13, R13, R17, P1 ;  /* 0x000000110d0d7208 */ /* 0x000fc60000800000 */
[----:B------:R-:W-:Y:S01]  /*1d40*/  VIADD R11, R10, 0x1 ;  /* 0x000000010a0b7836 */ /* 0x000fe20000000000 */
[----:B------:R-:W-:-:S13]  /*1d50*/  ISETP.NE.AND P0, PT, R19, R10, PT ;  /* 0x0000000a1300720c */ /* 0x000fda0003f05270 */
[C---:B------:R-:W-:Y:S02]  /*1d60*/  DSETP.NEU.OR P0, PT, R14.reuse, R6, P0 ;  /* 0x000000060e00722a */ /* 0x040fe4000070d400 */
[----:B------:R-:W-:-:S10]  /*1d70*/  DFMA R14, R14, R14, R12 ;  /* 0x0000000e0e0e722b */ /* 0x000fd4000000000c */
[----:B------:R-:W-:Y:S02]  /*1d80*/  FSEL R16, R14, R12, P0 ;  /* 0x0000000c0e107208 */ /* 0x000fe40000000000 */
[----:B------:R-:W-:Y:S01]  /*1d90*/  FSEL R17, R15, R13, P0 ;  /* 0x0000000d0f117208 */ /* 0x000fe20000000000 */
[----:B------:R-:W-:-:S07]  /*1da0*/  @!P0 IMAD.MOV R11, RZ, RZ, R10 ;  /* 0x000000ffff0b8224 */ /* 0x000fce00078e020a */
.L_x_84:
[----:B------:R-:W-:Y:S05]  /*1db0*/  BRA.U UP1, `(.L_x_80) ;  /* 0x00000001012c7547 */ /* 0x000fea000b800000 */
[----:B------:R-:W0:Y:S02]  /*1dc0*/  LDC.64 R8, c[0x0][0x390] ;  /* 0x0000e400ff087b82 */ /* 0x000e240000000a00 */
[----:B0-----:R-:W-:-:S06]  /*1dd0*/  IMAD.WIDE.U32 R8, R0, 0x8, R8 ;  /* 0x0000000800087825 */ /* 0x001fcc00078e0008 */
[----:B------:R-:W2:Y:S01]  /*1de0*/  LDG.E.64 R8, desc[UR10][R8.64] ;  /* 0x0000000a08087981 */ /* 0x000ea2000c1e1b00 */
[----:B------:R-:W-:Y:S01]  /*1df0*/  ISETP.NE.AND P1, PT, R0, R11, PT ;  /* 0x0000000b0000720c */ /* 0x000fe20003f25270 */
[----:B--2---:R-:W-:-:S08]  /*1e00*/  DMUL R12, R4, |R8| ;  /* 0x40000008040c7228 */ /* 0x004fd00000000000 */
[C---:B------:R-:W-:Y:S02]  /*1e10*/  DFMA R14, R12.reuse, R12, R16 ;  /* 0x0000000c0c0e722b */ /* 0x040fe40000000010 */
[----:B------:R-:W-:-:S08]  /*1e20*/  DSETP.NEU.AND P0, PT, R12, R6, PT ;  /* 0x000000060c00722a */ /* 0x000fd00003f0d000 */
[C---:B------:R-:W-:Y:S02]  /*1e30*/  FSEL R11, R14.reuse, R16, P1 ;  /* 0x000000100e0b7208 */ /* 0x040fe40000800000 */
[C---:B------:R-:W-:Y:S02]  /*1e40*/  FSEL R17, R15.reuse, R17, P1 ;  /* 0x000000110f117208 */ /* 0x040fe40000800000 */
[----:B------:R-:W-:Y:S02]  /*1e50*/  FSEL R16, R14, R11, P0 ;  /* 0x0000000b0e107208 */ /* 0x000fe40000000000 */
[----:B------:R-:W-:-:S07]  /*1e60*/  FSEL R17, R15, R17, P0 ;  /* 0x000000110f117208 */ /* 0x000fce0000000000 */
.L_x_80:
[----:B------:R-:W-:Y:S01]  /*1e70*/  DFMA R16, R6, R6, R16 ;  /* 0x000000060610722b */ /* 0x000fe20000000010 */
[----:B------:R-:W-:Y:S02]  /*1e80*/  IMAD.MOV.U32 R10, RZ, RZ, 0x0 ;  /* 0x00000000ff0a7424 */ /* 0x000fe400078e00ff */
[----:B------:R-:W-:Y:S02]  /*1e90*/  IMAD.MOV.U32 R6, RZ, RZ, RZ ;  /* 0x000000ffff067224 */ /* 0x000fe400078e00ff */
[----:B------:R-:W-:Y:S01]  /*1ea0*/  IMAD.MOV.U32 R11, RZ, RZ, 0x3fd80000 ;  /* 0x3fd80000ff0b7424 */ /* 0x000fe200078e00ff */
[----:B------:R-:W0:Y:S04]  /*1eb0*/  MUFU.RSQ64H R7, R17 ;  /* 0x0000001100077308 */ /* 0x000e280000001c00 */
[----:B------:R-:W-:-:S05]  /*1ec0*/  VIADD R0, R17, 0xfff00000 ;  /* 0xfff0000011007836 */ /* 0x000fca0000000000 */
[----:B------:R-:W-:Y:S01]  /*1ed0*/  ISETP.GE.U32.AND P0, PT, R0, 0x7fe00000, PT ;  /* 0x7fe000000000780c */ /* 0x000fe20003f06070 */
[----:B0-----:R-:W-:-:S08]  /*1ee0*/  DMUL R8, R6, R6 ;  /* 0x0000000606087228 */ /* 0x001fd00000000000 */
[----:B------:R-:W-:-:S08]  /*1ef0*/  DFMA R8, R16, -R8, 1 ;  /* 0x3ff000001008742b */ /* 0x000fd00000000808 */
[----:B------:R-:W-:Y:S02]  /*1f00*/  DFMA R10, R8, R10, 0.5 ;  /* 0x3fe00000080a742b */ /* 0x000fe4000000000a */
[----:B------:R-:W-:-:S08]  /*1f10*/  DMUL R8, R6, R8 ;  /* 0x0000000806087228 */ /* 0x000fd00000000000 */
[----:B------:R-:W-:Y:S01]  /*1f20*/  DFMA R6, R10, R8, R6 ;  /* 0x000000080a06722b */ /* 0x000fe20000000006 */
[----:B------:R-:W-:Y:S10]  /*1f30*/  @!P0 BRA `(.L_x_85) ;  /* 0x0000000000108947 */ /* 0x000ff40003800000 */
[----:B------:R-:W-:-:S07]  /*1f40*/  MOV R0, 0x1f60 ;  /* 0x00001f6000007802 */ /* 0x000fce0000000f00 */
[----:B------:R-:W-:Y:S05]  /*1f50*/  CALL.REL.NOINC `($__internal_4_$__cuda_sm20_drsqrt_f64_slowpath_v2) ;  /* 0x0000000000247944 */ /* 0x000fea0003c00000 */
[----:B------:R-:W-:Y:S01]  /*1f60*/  IMAD.MOV.U32 R6, RZ, RZ, R8 ;  /* 0x000000ffff067224 */ /* 0x000fe200078e0008 */
[----:B------:R-:W-:-:S07]  /*1f70*/  MOV R7, R9 ;  /* 0x0000000900077202 */ /* 0x000fce0000000f00 */
.L_x_85:
[----:B------:R-:W0:Y:S01]  /*1f80*/  LDC.64 R8, c[0x0][0x380] ;  /* 0x0000e000ff087b82 */ /* 0x000e220000000a00 */
[----:B------:R-:W-:Y:S02]  /*1f90*/  DMUL R6, R4, R6 ;  /* 0x0000000604067228 */ /* 0x000fe40000000000 */
[----:B------:R-:W-:-:S08]  /*1fa0*/  DSETP.NEU.AND P0, PT, R2, +INF , PT ;  /* 0x7ff000000200742a */ /* 0x000fd00003f0d000 */
[----:B------:R-:W-:Y:S02]  /*1fb0*/  FSEL R2, R6, RZ, P0 ;  /* 0x000000ff06027208 */ /* 0x000fe40000000000 */
[----:B------:R-:W-:-:S05]  /*1fc0*/  FSEL R3, R7, RZ, P0 ;  /* 0x000000ff07037208 */ /* 0x000fca0000000000 */
[----:B0-----:R-:W-:Y:S01]  /*1fd0*/  STG.E.64 desc[UR10][R8.64], R2 ;  /* 0x0000000208007986 */ /* 0x001fe2000c101b0a */
[----:B------:R-:W-:Y:S05]  /*1fe0*/  EXIT ;  /* 0x000000000000794d */ /* 0x000fea0003800000 */
        .weak           $__internal_4_$__cuda_sm20_drsqrt_f64_slowpath_v2
        .type           $__internal_4_$__cuda_sm20_drsqrt_f64_slowpath_v2,@function
        .size           $__internal_4_$__cuda_sm20_drsqrt_f64_slowpath_v2,(.L_x_193 - $__internal_4_$__cuda_sm20_drsqrt_f64_slowpath_v2)
$__internal_4_$__cuda_sm20_drsqrt_f64_slowpath_v2:
        /* <DEDUP_REMOVED lines=26> */
.L_x_87:
[----:B------:R-:W-:Y:S01]  /*2190*/  DADD R6, R8, R8 ;  /* 0x0000000008067229 */ /* 0x000fe20000000008 */
[----:B------:R-:W-:Y:S10]  /*21a0*/  BRA `(.L_x_88) ;  /* 0x0000000000087947 */ /* 0x000ff40003800000 */
.L_x_86:
[----:B------:R-:W-:Y:S01]  /*21b0*/  LOP3.LUT R7, R6, 0x7ff00000, RZ, 0xfc, !PT ;  /* 0x7ff0000006077812 */ /* 0x000fe200078efcff */
[----:B------:R-:W-:-:S07]  /*21c0*/  IMAD.MOV.U32 R6, RZ, RZ, RZ ;  /* 0x000000ffff067224 */ /* 0x000fce00078e00ff */
.L_x_88:
[----:B------:R-:W-:Y:S02]  /*21d0*/  IMAD.MOV.U32 R8, RZ, RZ, R6 ;  /* 0x000000ffff087224 */ /* 0x000fe400078e0006 */
[----:B------:R-:W-:Y:S02]  /*21e0*/  IMAD.MOV.U32 R9, RZ, RZ, R7 ;  /* 0x000000ffff097224 */ /* 0x000fe400078e0007 */
[----:B------:R-:W-:Y:S02]  /*21f0*/  IMAD.MOV.U32 R6, RZ, RZ, R0 ;  /* 0x000000ffff067224 */ /* 0x000fe400078e0000 */
[----:B------:R-:W-:-:S04]  /*2200*/  IMAD.MOV.U32 R7, RZ, RZ, 0x0 ;  /* 0x00000000ff077424 */ /* 0x000fc800078e00ff */
[----:B------:R-:W-:Y:S05]  /*2210*/  RET.REL.NODEC R6 `(_Z6_rnormPdiPKd) ;  /* 0xffffffdc06787950 */ /* 0x000fea0003c3ffff */
.L_x_89:
        /* <DEDUP_REMOVED lines=14> */
.L_x_193:


//--------------------- .text._Z11_normcdfinvPdd  --------------------------
	.section	.text._Z11_normcdfinvPdd,"ax",@progbits
	.align	128
        .global         _Z11_normcdfinvPdd
        .type           _Z11_normcdfinvPdd,@function
        .size           _Z11_normcdfinvPdd,(.L_x_195 - _Z11_normcdfinvPdd)
        .other          _Z11_normcdfinvPdd,@"STO_CUDA_ENTRY STV_DEFAULT"
_Z11_normcdfinvPdd:
.text._Z11_normcdfinvPdd:
[----:B------:R-:W-:Y:S08]  /*0000*/  LDC R1, c[0x0][0x37c] ;  /* 0x0000df00ff017b82 */ /* 0x000ff00000000800 */
[----:B------:R-:W0:Y:S01]  /*0010*/  LDC.64 R4, c[0x0][0x388] ;  /* 0x0000e200ff047b82 */ /* 0x000e220000000a00 */
[----:B------:R-:W-:Y:S01]  /*0020*/  UMOV UR4, 0x65aa4e0e ;  /* 0x65aa4e0e00047882 */ /* 0x000fe20000000000 */
[----:B------:R-:W-:Y:S01]  /*0030*/  UMOV UR5, 0x3ffffc0b ;  /* 0x3ffffc0b00057882 */ /* 0x000fe20000000000 */
[----:B------:R-:W-:Y:S01]  /*0040*/  UMOV UR6, 0xad8f904d ;  /* 0xad8f904d00067882 */ /* 0x000fe20000000000 */
[----:B------:R-:W-:Y:S01]  /*0050*/  UMOV UR7, 0x3f4fa4d2 ;  /* 0x3f4fa4d200077882 */ /* 0x000fe20000000000 */
[----:B0-----:R-:W-:-:S08]  /*0060*/  DADD R4, R4, R4 ;  /* 0x0000000004047229 */ /* 0x001fd00000000004 */
[C---:B------:R-:W-:Y:S01]  /*0070*/  DSETP.GTU.AND P0, PT, R4.reuse, UR4, PT ;  /* 0x0000000404007e2a */ /* 0x040fe2000bf0c000 */
[----:B------:R-:W0:Y:S01]  /*0080*/  LDCU.64 UR4, c[0x0][0x358] ;  /* 0x00006b00ff0477ac */ /* 0x000e220008000a00 */
[----:B------:R-:W-:-:S04]  /*0090*/  DADD R2, -R4, 2 ;  /* 0x4000000004027429 */ /* 0x000fc80000000100 */
[----:B------:R-:W-:-:S14]  /*00a0*/  DSETP.LTU.OR P0, PT, R4, UR6, P0 ;  /* 0x0000000604007e2a */ /* 0x000fdc0008709400 */
[----:B0-----:R-:W-:Y:S05]  /*00b0*/  @P0 BRA `(.L_x_90) ;  /* 0x0000000800040947 */ /* 0x001fea0003800000 */
[----:B------:R-:W-:Y:S01]  /*00c0*/  DMUL R2, R4, R2 ;  /* 0x0000000204027228 */ /* 0x000fe20000000000 */
[----:B------:R-:W-:Y:S01]  /*00d0*/  IMAD.MOV.U32 R10, RZ, RZ, RZ ;  /* 0x000000ffff0a7224 */ /* 0x000fe200078e00ff */
[----:B------:R-:W-:Y:S01]  /*00e0*/  UMOV UR6, 0x18c775c9 ;  /* 0x18c775c900067882 */ /* 0x000fe20000000000 */
[----:B------:R-:W-:-:S07]  /*00f0*/  UMOV UR7, 0x3fb5c5c2 ;  /* 0x3fb5c5c200077882 */ /* 0x000fce0000000000 */
[----:B------:R-:W-:-:S04]  /*0100*/  LOP3.LUT R6, R3, 0x801fffff, RZ, 0xc0, !PT ;  /* 0x801fffff03067812 */ /* 0x000fc800078ec0ff */
[----:B------:R-:W-:Y:S01]  /*0110*/  LOP3.LUT R7, R6, 0x3fe00000, RZ, 0xfc, !PT ;  /* 0x3fe0000006077812 */ /* 0x000fe200078efcff */
[----:B------:R-:W-:Y:S01]  /*0120*/  IMAD.MOV.U32 R6, RZ, RZ, R2 ;  /* 0x000000ffff067224 */ /* 0x000fe200078e0002 */
[----:B------:R-:W-:Y:S01]  /*0130*/  SHF.R.U32.HI R2, RZ, 0x14, R3 ;  /* 0x00000014ff027819 */ /* 0x000fe20000011603 */
[----:B------:R-:W-:-:S03]  /*0140*/  IMAD.MOV.U32 R3, RZ, RZ, 0x43300000 ;  /* 0x43300000ff037424 */ /* 0x000fc600078e00ff */
[----:B------:R-:W-:Y:S01]  /*0150*/  LOP3.LUT R2, R2, 0x7fe, RZ, 0xc0, !PT ;  /* 0x000007fe02027812 */ /* 0x000fe200078ec0ff */
[C---:B------:R-:W-:Y:S02]  /*0160*/  DADD R8, R6.reuse, 1 ;  /* 0x3ff0000006087429 */ /* 0x040fe40000000000 */
[----:B------:R-:W-:Y:S02]  /*0170*/  DADD R6, R6, -1 ;  /* 0xbff0000006067429 */ /* 0x000fe40000000000 */
[----:B------:R-:W-:Y:S02]  /*0180*/  VIADD R2, R2, 0x7ffffc02 ;  /* 0x7ffffc0202027836 */ /* 0x000fe40000000000 */
[----:B------:R-:W0:Y:S02]  /*0190*/  MUFU.RCP64H R11, R9 ;  /* 0x00000009000b7308 */ /* 0x000e240000001800 */
[----:B0-----:R-:W-:Y:S01]  /*01a0*/  DFMA R12, -R8, R10, 1 ;  /* 0x3ff00000080c742b */ /* 0x001fe2000000010a */
[----:B------:R-:W-:-:S02]  /*01b0*/  IMAD.MOV.U32 R8, RZ, RZ, -0x6323a277 ;  /* 0x9cdc5d89ff087424 */ /* 0x000fc400078e00ff */
[----:B------:R-:W-:-:S05]  /*01c0*/  IMAD.MOV.U32 R9, RZ, RZ, 0x3fa55cf5 ;  /* 0x3fa55cf5ff097424 */ /* 0x000fca00078e00ff */
[----:B------:R-:W-:-:S08]  /*01d0*/  DFMA R12, R12, R12, R12 ;  /* 0x0000000c0c0c722b */ /* 0x000fd0000000000c */
[----:B------:R-:W-:-:S08]  /*01e0*/  DFMA R12, R10, R12, R10 ;  /* 0x0000000c0a0c722b */ /* 0x000fd0000000000a */
[----:B------:R-:W-:-:S08]  /*01f0*/  DMUL R10, R6, R12 ;  /* 0x0000000c060a7228 */ /* 0x000fd00000000000 */
[----:B------:R-:W-:-:S08]  /*0200*/  DFMA R14, R10, -2, R6 ;  /* 0xc00000000a0e782b */ /* 0x000fd00000000006 */
[----:B------:R-:W-:-:S08]  /*0210*/  DFMA R6, R6, -R10, R14 ;  /* 0x8000000a0606722b */ /* 0x000fd0000000000e */
[----:B------:R-:W-:-:S08]  /*0220*/  DFMA R6, R12, R6, R10 ;  /* 0x000000060c06722b */ /* 0x000fd0000000000a */
[----:B------:R-:W-:-:S08]  /*0230*/  DMUL R10, R6, R6 ;  /* 0x00000006060a7228 */ /* 0x000fd00000000000 */
[----:B------:R-:W-:Y:S01]  /*0240*/  DFMA R8, R10, UR6, R8 ;  /* 0x000000060a087c2b */ /* 0x000fe20008000008 */
        /* <DEDUP_REMOVED lines=26> */
[----:B------:R-:W-:Y:S01]  /*03f0*/  DADD R2, R2, -UR6 ;  /* 0x8000000602027e29 */ /* 0x000fe20008000000 */
[----:B------:R-:W-:Y:S01]  /*0400*/  UMOV UR6, 0xfefa39ef ;  /* 0xfefa39ef00067882 */ /* 0x000fe20000000000 */
[----:B------:R-:W-:Y:S02]  /*0410*/  UMOV UR7, 0x3fe62e42 ;  /* 0x3fe62e4200077882 */ /* 0x000fe40000000000 */
[----:B------:R-:W-:-:S08]  /*0420*/  DMUL R8, R10, R8 ;  /* 0x000000080a087228 */ /* 0x000fd00000000000 */
[----:B------:R-:W-:Y:S01]  /*0430*/  DFMA R8, R6, R8, R6 ;  /* 0x000000080608722b */ /* 0x000fe20000000006 */
[----:B------:R-:W-:Y:S02]  /*0440*/  IMAD.MOV.U32 R6, RZ, RZ, 0x3324d327 ;  /* 0x3324d327ff067424 */ /* 0x000fe400078e00ff */
[----:B------:R-:W-:-:S05]  /*0450*/  IMAD.MOV.U32 R7, RZ, RZ, 0x3c08ddf9 ;  /* 0x3c08ddf9ff077424 */ /* 0x000fca00078e00ff */
[----:B------:R-:W-:-:S08]  /*0460*/  DADD R8, R8, R8 ;  /* 0x0000000008087229 */ /* 0x000fd00000000008 */
[----:B------:R-:W-:Y:S01]  /*0470*/  DFMA R2, R2, UR6, R8 ;  /* 0x0000000602027c2b */ /* 0x000fe20008000008 */
[----:B------:R-:W-:Y:S01]  /*0480*/  UMOV UR6, 0xe746e627 ;  /* 0xe746e62700067882 */ /* 0x000fe20000000000 */
[----:B------:R-:W-:-:S06]  /*0490*/  UMOV UR7, 0x3bb135d2 ;  /* 0x3bb135d200077882 */ /* 0x000fcc0000000000 */
[----:B------:R-:W-:-:S08]  /*04a0*/  DADD R2, -R2, -3.125 ;  /* 0xc009000002027429 */ /* 0x000fd00000000100 */
        /* <DEDUP_REMOVED lines=63> */
[----:B------:R-:W-:-:S08]  /*08a0*/  DFMA R6, R2, R6, UR6 ;  /* 0x0000000602067e2b */ /* 0x000fd00008000006 */
[----:B------:R-:W-:Y:S01]  /*08b0*/  DFMA R4, -R4, R6, R6 ;  /* 0x000000060404722b */ /* 0x000fe20000000106 */
[----:B------:R-:W-:Y:S10]  /*08c0*/  BRA `(.L_x_91) ;  /* 0x0000001000847947 */ /* 0x000ff40003800000 */
.L_x_90:
[----:B------:R-:W-:-:S04]  /*08d0*/  ISETP.GT.AND P0, PT, R5, 0x3fefffff, PT ;  /* 0x3fefffff0500780c */ /* 0x000fc80003f04270 */
[----:B------:R-:W-:Y:S02]  /*08e0*/  FSEL R3, R3, R5, P0 ;  /* 0x0000000503037208 */ /* 0x000fe40000000000 */
[----:B------:R-:W-:Y:S02]  /*08f0*/  FSEL R6, R2, R4, P0 ;  /* 0x0000000402067208 */ /* 0x000fe40000000000 */
[----:B------:R-:W-:Y:S01]  /*0900*/  FSETP.GE.AND P1, PT, R3, 6.1105542284098368633e-13, PT ;  /* 0x2b2bff2f0300780b */ /* 0x000fe20003f26000 */
[----:B------:R-:W-:-:S12]  /*0910*/  IMAD.MOV.U32 R7, RZ, RZ, R3 ;  /* 0x000000ffff077224 */ /* 0x000fd800078e0003 */
[----:B------:R-:W-:Y:S05]  /*0920*/  @!P1 BRA `(.L_x_92) ;  /* 0x0000000800149947 */ /* 0x000fea0003800000 */
[----:B------:R-:W-:Y:S01]  /*0930*/  LOP3.LUT R7, R3, 0x801fffff, RZ, 0xc0, !PT ;  /* 0x801fffff03077812 */ /* 0x000fe200078ec0ff */
[----:B------:R-:W-:Y:S01]  /*0940*/  IMAD.MOV.U32 R10, RZ, RZ, RZ ;  /* 0x000000ffff0a7224 */ /* 0x000fe200078e00ff */
[----:B------:R-:W-:Y:S01]  /*0950*/  UMOV UR6, 0x18c775c9 ;  /* 0x18c775c900067882 */ /* 0x000fe20000000000 */
[----:B------:R-:W-:Y:S01]  /*0960*/  UMOV UR7, 0x3fb5c5c2 ;  /* 0x3fb5c5c200077882 */ /* 0x000fe20000000000 */
[----:B------:R-:W-:Y:S02]  /*0970*/  LOP3.LUT R7, R7, 0x3fe00000, RZ, 0xfc, !PT ;  /* 0x3fe0000007077812 */ /* 0x000fe400078efcff */
[----:B------:R-:W-:-:S04]  /*0980*/  SHF.R.U32.HI R3, RZ, 0x14, R3 ;  /* 0x00000014ff037819 */ /* 0x000fc80000011603 */
[C---:B------:R-:W-:Y:S01]  /*0990*/  DADD R8, R6.reuse, 1 ;  /* 0x3ff0000006087429 */ /* 0x040fe20000000000 */
[----:B------:R-:W-:Y:S01]  /*09a0*/  LOP3.LUT R3, R3, 0x7fe, RZ, 0xc0, !PT ;  /* 0x000007fe03037812 */ /* 0x000fe200078ec0ff */
[----:B------:R-:W-:-:S04]  /*09b0*/  DADD R6, R6, -1 ;  /* 0xbff0000006067429 */ /* 0x000fc80000000000 */
[----:B------:R-:W0:Y:S01]  /*09c0*/  MUFU.RCP64H R11, R9 ;  /* 0x00000009000b7308 */ /* 0x000e220000001800 */
[----:B------:R-:W-:Y:S02]  /*09d0*/  VIADD R2, R3, 0x7ffffc02 ;  /* 0x7ffffc0203027836 */ /* 0x000fe40000000000 */
[----:B------:R-:W-:Y:S01]  /*09e0*/  IMAD.MOV.U32 R3, RZ, RZ, 0x43300000 ;  /* 0x43300000ff037424 */ /* 0x000fe200078e00ff */
[----:B0-----:R-:W-:Y:S01]  /*09f0*/  DFMA R12, -R8, R10, 1 ;  /* 0x3ff00000080c742b */ /* 0x001fe2000000010a */
[----:B------:R-:W-:Y:S02]  /*0a00*/  IMAD.MOV.U32 R8, RZ, RZ, -0x6323a277 ;  /* 0x9cdc5d89ff087424 */ /* 0x000fe400078e00ff */
        /* <DEDUP_REMOVED lines=40> */
[----:B------:R-:W-:-:S07]  /*0c90*/  MOV R6, RZ ;  /* 0x000000ff00067202 */ /* 0x000fce0000000f00 */
[----:B------:R-:W-:-:S08]  /*0ca0*/  DADD R8, R8, R8 ;  /* 0x0000000008087229 */ /* 0x000fd00000000008 */
[----:B------:R-:W-:Y:S01]  /*0cb0*/  DFMA R2, R2, UR6, R8 ;  /* 0x0000000602027c2b */ /* 0x000fe20008000008 */
[----:B------:R-:W-:Y:S01]  /*0cc0*/  UMOV UR6, 0xf51c2197 ;  /* 0xf51c219700067882 */ /* 0x000fe20000000000 */
[----:B------:R-:W-:-:S06]  /*0cd0*/  UMOV UR7, 0x4001e90f ;  /* 0x4001e90f00077882 */ /* 0x000fcc0000000000 */
[----:B------:R-:W-:-:S06]  /*0ce0*/  DADD R10, -RZ, -R2 ;  /* 0x00000000ff0a7229 */ /* 0x000fcc0000000902 */
[----:B------:R-:W0:Y:S01]  /*0cf0*/  MUFU.RSQ64H R7, R11 ;  /* 0x0000000b00077308 */ /* 0x000e220000001c00 */
[----:B------:R-:W-:Y:S01]  /*0d00*/  IMAD.MOV.U32 R10, RZ, RZ, 0x1 ;  /* 0x00000001ff0a7424 */ /* 0x000fe200078e00ff */
[----:B0-----:R-:W-:-:S08]  /*0d10*/  DMUL R8, R6, R6 ;  /* 0x0000000606087228 */ /* 0x001fd00000000000 */
[----:B------:R-:W-:Y:S01]  /*0d20*/  DFMA R8, R2, R8, 1 ;  /* 0x3ff000000208742b */ /* 0x000fe20000000008 */
[----:B------:R-:W-:Y:S02]  /*0d30*/  IMAD.MOV.U32 R2, RZ, RZ, 0x0 ;  /* 0x00000000ff027424 */ /* 0x000fe400078e00ff */
[----:B------:R-:W-:-:S06]  /*0d40*/  IMAD.MOV.U32 R3, RZ, RZ, 0x3fd80000 ;  /* 0x3fd80000ff037424 */ /* 0x000fcc00078e00ff */
[----:B------:R-:W-:Y:S02]  /*0d50*/  DFMA R2, R8, R2, 0.5 ;  /* 0x3fe000000802742b */ /* 0x000fe40000000002 */
[----:B------:R-:W-:-:S08]  /*0d60*/  DMUL R8, R6, R8 ;  /* 0x0000000806087228 */ /* 0x000fd00000000000 */
[----:B------:R-:W-:Y:S01]  /*0d70*/  DFMA R2, R2, R8, R6 ;  /* 0x000000080202722b */ /* 0x000fe20000000006 */
[----:B------:R-:W-:Y:S02]  /*0d80*/  IMAD.MOV.U32 R8, RZ, RZ, 0x333839aa ;  /* 0x333839aaff087424 */ /* 0x000fe400078e00ff */
[----:B------:R-:W-:-:S05]  /*0d90*/  IMAD.MOV.U32 R9, RZ, RZ, 0x4000a0e7 ;  /* 0x4000a0e7ff097424 */ /* 0x000fca00078e00ff */
[----:B------:R-:W-:Y:S01]  /*0da0*/  DADD R6, R2, UR6 ;  /* 0x0000000602067e29 */ /* 0x000fe20008000000 */
        /* <DEDUP_REMOVED lines=20> */
[C---:B------:R-:W-:Y:S01]  /*0ef0*/  DFMA R6, R2.reuse, R6, UR6 ;  /* 0x0000000602067e2b */ /* 0x040fe20008000006 */
[----:B------:R-:W-:Y:S01]  /*0f00*/  UMOV UR6, 0x2591afab ;  /* 0x2591afab00067882 */ /* 0x000fe20000000000 */
[----:B------:R-:W-:Y:S02]  /*0f10*/  UMOV UR7, 0x3febe922 ;  /* 0x3febe92200077882 */ /* 0x000fe40000000000 */
[C---:B------:R-:W-:Y:S01]  /*0f20*/  DFMA R8, R2.reuse, UR6, R8 ;  /* 0x0000000602087c2b */ /* 0x040fe20008000008 */
[----:B------:R-:W-:Y:S01]  /*0f30*/  UMOV UR6, 0xf7e57d5c ;  /* 0xf7e57d5c00067882 */ /* 0x000fe20000000000 */
[----:B------:R-:W-:Y:S02]  /*0f40*/  UMOV UR7, 0x4008768c ;  /* 0x4008768c00077882 */ /* 0x000fe40000000000 */
[----:B------:R-:W-:-:S04]  /*0f50*/  DMUL R6, R2, R6 ;  /* 0x0000000602067228 */ /* 0x000fc80000000000 */
[----:B------:R-:W-:Y:S01]  /*0f60*/  DFMA R8, R2, R8, UR6 ;  /* 0x0000000602087e2b */ /* 0x000fe20008000008 */
[----:B------:R-:W-:Y:S01]  /*0f70*/  UMOV UR6, 0xe28da583 ;  /* 0xe28da58300067882 */ /* 0x000fe20000000000 */
[----:B------:R-:W0:Y:S01]  /*0f80*/  MUFU.RCP64H R11, R7 ;  /* 0x00000007000b7308 */ /* 0x000e220000001800 */
[----:B------:R-:W-:-:S05]  /*0f90*/  UMOV UR7, 0x400b77e7 ;  /* 0x400b77e700077882 */ /* 0x000fca0000000000 */
[----:B------:R-:W-:Y:S01]  /*0fa0*/  DFMA R8, R2, R8, UR6 ;  /* 0x0000000602087e2b */ /* 0x000fe20008000008 */
[----:B------:R-:W-:Y:S01]  /*0fb0*/  UMOV UR6, 0xa4f99cf9 ;  /* 0xa4f99cf900067882 */ /* 0x000fe20000000000 */
[----:B------:R-:W-:-:S06]  /*0fc0*/  UMOV UR7, 0x3ff34f26 ;  /* 0x3ff34f2600077882 */ /* 0x000fcc0000000000 */
[----:B------:R-:W-:Y:S01]  /*0fd0*/  DFMA R8, R2, R8, UR6 ;  /* 0x0000000602087e2b */ /* 0x000fe20008000008 */
[----:B------:R-:W-:Y:S01]  /*0fe0*/  UMOV UR6, 0xadb019ed ;  /* 0xadb019ed00067882 */ /* 0x000fe20000000000 */
[----:B------:R-:W-:Y:S01]  /*0ff0*/  UMOV UR7, 0x3fc1f674 ;  /* 0x3fc1f67400077882 */ /* 0x000fe20000000000 */
[----:B0-----:R-:W-:-:S05]  /*1000*/  DFMA R12, -R6, R10, 1 ;  /* 0x3ff00000060c742b */ /* 0x001fca000000010a */
[----:B------:R-:W-:Y:S01]  /*1010*/  DFMA R8, R2, R8, UR6 ;  /* 0x0000000602087e2b */ /* 0x000fe20008000008 */
[----:B------:R-:W-:Y:S01]  /*1020*/  UMOV UR6, 0x9506431d ;  /* 0x9506431d00067882 */ /* 0x000fe20000000000 */
[----:B------:R-:W-:Y:S01]  /*1030*/  UMOV UR7, 0x3f75ddae ;  /* 0x3f75ddae00077882 */ /* 0x000fe20000000000 */
[----:B------:R-:W-:-:S05]  /*1040*/  DFMA R12, R12, R12, R12 ;  /* 0x0000000c0c0c722b */ /* 0x000fca000000000c */
[----:B------:R-:W-:Y:S01]  /*1050*/  DFMA R8, R2, R8, UR6 ;  /* 0x0000000602087e2b */ /* 0x000fe20008000008 */
[----:B------:R-:W-:Y:S01]  /*1060*/  UMOV UR6, 0xaa32489c ;  /* 0xaa32489c00067882 */ /* 0x000fe20000000000 */
[----:B------:R-:W-:Y:S01]  /*1070*/  UMOV UR7, 0x3f0ada49 ;  /* 0x3f0ada4900077882 */ /* 0x000fe20000000000 */
[----:B------:R-:W-:-:S05]  /*1080*/  DFMA R12, R10, R12, R10 ;  /* 0x0000000c0a0c722b */ /* 0x000fca000000000a */
[----:B------:R-:W-:-:S03]  /*1090*/  DFMA R14, R2, R8, UR6 ;  /* 0x00000006020e7e2b */ /* 0x000fc60008000008 */
[----:B------:R-:W-:-:S07]  /*10a0*/  DFMA R10, -R6, R12, 1 ;  /* 0x3ff00000060a742b */ /* 0x000fce000000010c */
[----:B------:R-:W-:Y:S01]  /*10b0*/  FSETP.GEU.AND P1, PT, |R15|, 6.5827683646048100446e-37, PT ;  /* 0x036000000f00780b */ /* 0x000fe20003f2e200 */
[----:B------:R-:W-:-:S08]  /*10c0*/  DFMA R10, R12, R10, R12 ;  /* 0x0000000a0c0a722b */ /* 0x000fd0000000000c */
[----:B------:R-:W-:-:S08]  /*10d0*/  DMUL R2, R14, R10 ;  /* 0x0000000a0e027228 */ /* 0x000fd00000000000 */
[----:B------:R-:W-:-:S08]  /*10e0*/  DFMA R8, -R6, R2, R14 ;  /* 0x000000020608722b */ /* 0x000fd0000000010e */
[----:B------:R-:W-:-:S10]  /*10f0*/  DFMA R2, R10, R8, R2 ;  /* 0x000000080a02722b */ /* 0x000fd40000000002 */
[----:B------:R-:W-:-:S05]  /*1100*/  FFMA R0, RZ, R7, R3 ;  /* 0x00000007ff007223 */ /* 0x000fca0000000003 */
[----:B------:R-:W-:-:S13]  /*1110*/  FSETP.GT.AND P0, PT, |R0|, 1.469367938527859385e-39, PT ;  /* 0x001000000000780b */ /* 0x000fda0003f04200 */
[----:B------:R-:W-:Y:S05]  /*1120*/  @P0 BRA P1, `(.L_x_93) ;  /* 0x00000008005c0947 */ /* 0x000fea0000800000 */
[----:B------:R-:W-:-:S07]  /*1130*/  MOV R0, 0x1150 ;  /* 0x0000115000007802 */ /* 0x000fce0000000f00 */
[----:B------:R-:W-:Y:S05]  /*1140*/  CALL.REL.NOINC `($__internal_5_$__cuda_sm20_div_rn_f64_full) ;  /* 0x00000008008c7944 */ /* 0x000fea0003c00000 */
[----:B------:R-:W-:Y:S02]  /*1150*/  IMAD.MOV.U32 R2, RZ, RZ, R14 ;  /* 0x000000ffff027224 */ /* 0x000fe400078e000e */
[----:B------:R-:W-:Y:S01]  /*1160*/  IMAD.MOV.U32 R3, RZ, RZ, R15 ;  /* 0x000000ffff037224 */ /* 0x000fe200078e000f */
[----:B------:R-:W-:Y:S06]  /*1170*/  BRA `(.L_x_93) ;  /* 0x0000000800487947 */ /* 0x000fec0003800000 */
.L_x_92:
[----:B------:R-:W-:Y:S01]  /*1180*/  ISETP.GT.AND P0, PT, R3, 0xfffff, PT ;  /* 0x000fffff0300780c */ /* 0x000fe20003f04270 */
[----:B------:R-:W-:-:S12]  /*1190*/  IMAD.MOV.U32 R2, RZ, RZ, R6 ;  /* 0x000000ffff027224 */ /* 0x000fd800078e0006 */
[----:B------:R-:W-:-:S10]  /*11a0*/  @!P0 DMUL R6, R6, 1.80143985094819840000e+16 ;  /* 0x4350000006068828 */ /* 0x000fd40000000000 */
[----:B------:R-:W-:Y:S02]  /*11b0*/  @!P0 IMAD.MOV.U32 R3, RZ, RZ, R7 ;  /* 0x000000ffff038224 */ /* 0x000fe400078e0007 */
[----:B------:R-:W-:Y:S02]  /*11c0*/  @!P0 IMAD.MOV.U32 R2, RZ, RZ, R6 ;  /* 0x000000ffff028224 */ /* 0x000fe400078e0006 */
[----:B------:R-:W-:-:S05]  /*11d0*/  VIADD R0, R3, 0xffffffff ;  /* 0xffffffff03007836 */ /* 0x000fca0000000000 */
[----:B------:R-:W-:Y:S01]  /*11e0*/  ISETP.GT.U32.AND P1, PT, R0, 0x7feffffe, PT ;  /* 0x7feffffe0000780c */ /* 0x000fe20003f24070 */
[----:B------:R-:W-:Y:S01]  /*11f0*/  IMAD.MOV.U32 R0, RZ, RZ, -0x3ff ;  /* 0xfffffc01ff007424 */ /* 0x000fe200078e00ff */
[----:B------:R-:W-:-:S11]  /*1200*/  @!P0 MOV R0, 0xfffffbcb ;  /* 0xfffffbcb00008802 */ /* 0x000fd60000000f00 */
        /* <DEDUP_REMOVED lines=66> */
.L_x_94:
[----:B------:R-:W-:Y:S01]  /*1630*/  IMAD.MOV.U32 R2, RZ, RZ, 0x0 ;  /* 0x00000000ff027424 */ /* 0x000fe200078e00ff */
[----:B------:R-:W-:Y:S01]  /*1640*/  LOP3.LUT P0, RZ, R7, 0x7fffffff, RZ, 0xc0, !PT ;  /* 0x7fffffff07ff7812 */ /* 0x000fe2000780c0ff */
[----:B------:R-:W-:-:S06]  /*1650*/  IMAD.MOV.U32 R3, RZ, RZ, 0x7ff00000 ;  /* 0x7ff00000ff037424 */ /* 0x000fcc00078e00ff */
[----:B------:R-:W-:-:S10]  /*1660*/  DFMA R2, R6, R2, +INF ;  /* 0x7ff000000602742b */ /* 0x000fd40000000002 */
[----:B------:R-:W-:Y:S02]  /*1670*/  FSEL R6, R2, RZ, P0 ;  /* 0x000000ff02067208 */ /* 0x000fe40000000000 */
[----:B------:R-:W-:-:S07]  /*1680*/  FSEL R7, R3, -QNAN , P0 ;  /* 0xfff0000003077808 */ /* 0x000fce0000000000 */
.L_x_95:
[----:B------:R-:W-:Y:S01]  /*1690*/  DADD R10, -RZ, -R6 ;  /* 0x00000000ff0a7229 */ /* 0x000fe20000000906 */
[----:B------:R-:W-:-:S05]  /*16a0*/  MOV R2, RZ ;  /* 0x000000ff00027202 */ /* 0x000fca0000000f00 */
[----:B------:R-:W0:Y:S04]  /*16b0*/  MUFU.RSQ64H R3, R11 ;  /* 0x0000000b00037308 */ /* 0x000e280000001c00 */
[----:B------:R-:W-:-:S05]  /*16c0*/  VIADD R0, R11, 0xfff00000 ;  /* 0xfff000000b007836 */ /* 0x000fca0000000000 */
[----:B------:R-:W-:Y:S01]  /*16d0*/  ISETP.GE.U32.AND P0, PT, R0, 0x7fe00000, PT ;  /* 0x7fe000000000780c */ /* 0x000fe20003f06070 */
[----:B0-----:R-:W-:-:S08]  /*16e0*/  DMUL R8, R2, R2 ;  /* 0x0000000202087228 */ /* 0x001fd00000000000 */
[----:B------:R-:W-:Y:S01]  /*16f0*/  DFMA R8, -R8, -R6, 1 ;  /* 0x3ff000000808742b */ /* 0x000fe20000000906 */
[----:B------:R-:W-:Y:S02]  /*1700*/  IMAD.MOV.U32 R6, RZ, RZ, 0x0 ;  /* 0x00000000ff067424 */ /* 0x000fe400078e00ff */
[----:B------:R-:W-:-:S06]  /*1710*/  IMAD.MOV.U32 R7, RZ, RZ, 0x3fd80000 ;  /* 0x3fd80000ff077424 */ /* 0x000fcc00078e00ff */
[----:B------:R-:W-:Y:S02]  /*1720*/  DFMA R6, R8, R6, 0.5 ;  /* 0x3fe000000806742b */ /* 0x000fe40000000006 */
[----:B------:R-:W-:-:S08]  /*1730*/  DMUL R8, R2, R8 ;  /* 0x0000000802087228 */ /* 0x000fd00000000000 */
[----:B------:R-:W-:Y:S01]  /*1740*/  DFMA R2, R6, R8, R2 ;  /* 0x000000080602722b */ /* 0x000fe20000000002 */
[----:B------:R-:W-:Y:S10]  /*1750*/  @!P0 BRA `(.L_x_96) ;  /* 0x0000000000108947 */ /* 0x000ff40003800000 */
[----:B------:R-:W-:-:S07]  /*1760*/  MOV R0, 0x1780 ;  /* 0x0000178000007802 */ /* 0x000fce0000000f00 */
[----:B------:R-:W-:Y:S05]  /*1770*/  CALL.REL.NOINC `($__internal_6_$__cuda_sm20_drsqrt_f64_slowpath_v2) ;  /* 0x0000000800707944 */ /* 0x000fea0003c00000 */
[----:B------:R-:W-:Y:S02]  /*1780*/  IMAD.MOV.U32 R2, RZ, RZ, R6 ;  /* 0x000000ffff027224 */ /* 0x000fe400078e0006 */
[----:B------:R-:W-:-:S07]  /*1790*/  IMAD.MOV.U32 R3, RZ, RZ, R7 ;  /* 0x000000ffff037224 */ /* 0x000fce00078e0007 */
.L_x_96:
[----:B------:R-:W-:Y:S01]  /*17a0*/  UMOV UR6, 0xc30baa54 ;  /* 0xc30baa5400067882 */ /* 0x000fe20000000000 */
[----:B------:R-:W-:Y:S01]  /*17b0*/  UMOV UR7, 0x3ff59895 ;  /* 0x3ff5989500077882 */ /* 0x000fe20000000000 */
[----:B------:R-:W-:Y:S01]  /*17c0*/  IMAD.MOV.U32 R10, RZ, RZ, 0x1 ;  /* 0x00000001ff0a7424 */ /* 0x000fe200078e00ff */
[----:B------:R-:W-:Y:S01]  /*17d0*/  DADD R6, R2, UR6 ;  /* 0x0000000602067e29 */ /* 0x000fe20008000000 */
[----:B------:R-:W-:Y:S01]  /*17e0*/  UMOV UR6, 0x956a143f ;  /* 0x956a143f00067882 */ /* 0x000fe20000000000 */
[----:B------:R-:W-:Y:S01]  /*17f0*/  UMOV UR7, 0x3ffae8e5 ;  /* 0x3ffae8e500077882 */ /* 0x000fe20000000000 */
[----:B------:R-:W-:Y:S02]  /*1800*/  IMAD.MOV.U32 R8, RZ, RZ, -0x69b1da64 ;  /* 0x964e259cff087424 */ /* 0x000fe400078e00ff */
[----:B------:R-:W-:-:S03]  /*1810*/  IMAD.MOV.U32 R9, RZ, RZ, 0x3ffa2013 ;  /* 0x3ffa2013ff097424 */ /* 0x000fc600078e00ff */
        /* <DEDUP_REMOVED lines=9> */
[-C--:B------:R-:W-:Y:S01]  /*18b0*/  DFMA R6, R6, R2.reuse, UR6 ;  /* 0x0000000606067e2b */ /* 0x080fe20008000002 */
[----:B------:R-:W-:Y:S01]  /*18c0*/  UMOV UR6, 0x1c71b0bf ;  /* 0x1c71b0bf00067882 */ /* 0x000fe20000000000 */
[----:B------:R-:W-:Y:S02]  /*18d0*/  UMOV UR7, 0x3fe8e210 ;  /* 0x3fe8e21000077882 */ /* 0x000fe40000000000 */
[----:B------:R-:W-:Y:S01]  /*18e0*/  DFMA R8, R2, UR6, R8 ;  /* 0x0000000602087c2b */ /* 0x000fe20008000008 */
        /* <DEDUP_REMOVED lines=10> */
[----:B------:R-:W-:Y:S02]  /*1990*/  DFMA R14, R8, R2, UR6 ;  /* 0x00000006080e7e2b */ /* 0x000fe40008000002 */
[----:B0-----:R-:W-:-:S08]  /*19a0*/  DFMA R12, -R6, R10, 1 ;  /* 0x3ff00000060c742b */ /* 0x001fd0000000010a */
[----:B------:R-:W-:Y:S01]  /*19b0*/  FSETP.GEU.AND P1, PT, |R15|, 6.5827683646048100446e-37, PT ;  /* 0x036000000f00780b */ /* 0x000fe20003f2e200 */
[----:B------:R-:W-:-:S08]  /*19c0*/  DFMA R12, R12, R12, R12 ;  /* 0x0000000c0c0c722b */ /* 0x000fd0000000000c */
[----:B------:R-:W-:-:S08]  /*19d0*/  DFMA R12, R10, R12, R10 ;  /* 0x0000000c0a0c722b */ /* 0x000fd0000000000a */
[----:B------:R-:W-:-:S08]  /*19e0*/  DFMA R10, -R6, R12, 1 ;  /* 0x3ff00000060a742b */ /* 0x000fd0000000010c */
        /* <DEDUP_REMOVED lines=10> */
[----:B------:R-:W-:-:S07]  /*1a90*/  IMAD.MOV.U32 R3, RZ, RZ, R15 ;  /* 0x000000ffff037224 */ /* 0x000fce00078e000f */
.L_x_93:
[----:B------:R-:W-:Y:S01]  /*1aa0*/  DADD R6, -RZ, -R2 ;  /* 0x00000000ff067229 */ /* 0x000fe20000000902 */
[----:B------:R-:W-:-:S09]  /*1ab0*/  ISETP.GT.AND P0, PT, R5, 0x3fefffff, PT ;  /* 0x3fefffff0500780c */ /* 0x000fd20003f04270 */
[----:B------:R-:W-:Y:S02]  /*1ac0*/  FSEL R4, R6, R2, P0 ;  /* 0x0000000206047208 */ /* 0x000fe40000000000 */
[----:B------:R-:W-:-:S07]  /*1ad0*/  FSEL R5, R7, R3, P0 ;  /* 0x0000000307057208 */ /* 0x000fce0000000000 */
.L_x_91:
[----:B------:R-:W-:Y:S01]  /*1ae0*/  UMOV UR6, 0xf626cdd5 ;  /* 0xf626cdd500067882 */ /* 0x000fe20000000000 */
[----:B------:R-:W-:Y:S01]  /*1af0*/  UMOV UR7, 0x3ca21165 ;  /* 0x3ca2116500077882 */ /* 0x000fe20000000000 */
[----:B------:R-:W0:Y:S01]  /*1b00*/  LDC.64 R6, c[0x0][0x380] ;  /* 0x0000e000ff067b82 */ /* 0x000e220000000a00 */
[----:B------:R-:W-:Y:S01]  /*1b10*/  DMUL R2, R4, -UR6 ;  /* 0x8000000604027c28 */ /* 0x000fe20008000000 */
[----:B------:R-:W-:Y:S01]  /*1b20*/  UMOV UR6, 0x667f3bcc ;  /* 0x667f3bcc00067882 */ /* 0x000fe20000000000 */
[----:B------:R-:W-:-:S06]  /*1b30*/  UMOV UR7, 0x3ff6a09e ;  /* 0x3ff6a09e00077882 */ /* 0x000fcc0000000000 */
[----:B------:R-:W-:-:S08]  /*1b40*/  DFMA R2, R4, -UR6, R2 ;  /* 0x8000000604027c2b */ /* 0x000fd00008000002 */
[----:B------:R-:W-:-:S07]  /*1b50*/  DADD R2, RZ, R2 ;  /* 0x00000000ff027229 */ /* 0x000fce0000000002 */
[----:B0-----:R-:W-:Y:S01]  /*1b60*/  STG.E.64 desc[UR4][R6.64], R2 ;  /* 0x0000000206007986 */ /* 0x001fe2000c101b04 */
[----:B------:R-:W-:Y:S05]  /*1b70*/  EXIT ;  /* 0x000000000000794d */ /* 0x000fea0003800000 */
        .weak           $__internal_5_$__cuda_sm20_div_rn_f64_full
        .type           $__internal_5_$__cuda_sm20_div_rn_f64_full,@function
        .size           $__internal_5_$__cuda_sm20_div_rn_f64_full,($__internal_6_$__cuda_sm20_drsqrt_f64_slowpath_v2 - $__internal_5_$__cuda_sm20_div_rn_f64_full)
$__internal_5_$__cuda_sm20_div_rn_f64_full:
[C---:B------:R-:W-:Y:S02]  /*1b80*/  FSETP.GEU.AND P0, PT, |R7|.reuse, 1.469367938527859385e-39, PT ;  /* 0x001000000700780b */ /* 0x040fe40003f0e200 */
[C---:B------:R-:W-:Y:S02]  /*1b90*/  LOP3.LUT R2, R7.reuse, 0x800fffff, RZ, 0xc0, !PT ;  /* 0x800fffff07027812 */ /* 0x040fe400078ec0ff */
[----:B------:R-:W-:Y:S02]  /*1ba0*/  MOV R12, 0x1 ;  /* 0x00000001000c7802 */ /* 0x000fe40000000f00 */
[----:B------:R-:W-:Y:S01]  /*1bb0*/  LOP3.LUT R3, R2, 0x3ff00000, RZ, 0xfc, !PT ;  /* 0x3ff0000002037812 */ /* 0x000fe200078efcff */
[----:B------:R-:W-:Y:S01]  /*1bc0*/  IMAD.MOV.U32 R2, RZ, RZ, R6 ;  /* 0x000000ffff027224 */ /* 0x000fe200078e0006 */
[----:B------:R-:W-:-:S05]  /*1bd0*/  LOP3.LUT R20, R7, 0x7ff00000, RZ, 0xc0, !PT ;  /* 0x7ff0000007147812 */ /* 0x000fca00078ec0ff */
[----:B------:R-:W-:-:S06]  /*1be0*/  @!P0 DMUL R2, R6, 8.98846567431157953865e+307 ;  /* 0x7fe0000006028828 */ /* 0x000fcc0000000000 */
[----:B------:R-:W0:Y:S02]  /*1bf0*/  MUFU.RCP64H R13, R3 ;  /* 0x00000003000d7308 */ /* 0x000e240000001800 */
[----:B0-----:R-:W-:-:S08]  /*1c00*/  DFMA R8, R12, -R2, 1 ;  /* 0x3ff000000c08742b */ /* 0x001fd00000000802 */
[----:B------:R-:W-:-:S08]  /*1c10*/  DFMA R8, R8, R8, R8 ;  /* 0x000000080808722b */ /* 0x000fd00000000008 */
[----:B------:R-:W-:Y:S01]  /*1c20*/  DFMA R12, R12, R8, R12 ;  /* 0x000000080c0c722b */ /* 0x000fe2000000000c */
[----:B------:R-:W-:Y:S02]  /*1c30*/  IMAD.MOV.U32 R9, RZ, RZ, R15 ;  /* 0x000000ffff097224 */ /* 0x000fe400078e000f */
[----:B------:R-:W-:Y:S02]  /*1c40*/  IMAD.MOV.U32 R8, RZ, RZ, R14 ;  /* 0x000000ffff087224 */ /* 0x000fe400078e000e */
[----:B------:R-:W-:Y:S01]  /*1c50*/  IMAD.MOV.U32 R14, RZ, RZ, 0x1ca00000 ;  /* 0x1ca00000ff0e7424 */ /* 0x000fe200078e00ff */
[----:B------:R-:W-:Y:S02]  /*1c60*/  LOP3.LUT R15, R9, 0x7ff00000, RZ, 0xc0, !PT ;  /* 0x7ff00000090f7812 */ /* 0x000fe400078ec0ff */
[----:B------:R-:W-:Y:S01]  /*1c70*/  DFMA R16, R12, -R2, 1 ;  /* 0x3ff000000c10742b */ /* 0x000fe20000000802 */
[----:B------:R-:W-:Y:S01]  /*1c80*/  IMAD.MOV.U32 R10, RZ, RZ, R8 ;  /* 0x000000ffff0a7224 */ /* 0x000fe200078e0008 */
[----:B------:R-:W-:Y:S01]  /*1c90*/  ISETP.GE.U32.AND P1, PT, R15, R20, PT ;  /* 0x000000140f00720c */ /* 0x000fe20003f26070 */
[----:B------:R-:W-:-:S03]  /*1ca0*/  IMAD.MOV.U32 R21, RZ, RZ, R15 ;  /* 0x000000ffff157224 */ /* 0x000fc600078e000f */
[----:B------:R-:W-:Y:S02]  /*1cb0*/  SEL R11, R14, 0x63400000, !P1 ;  /* 0x634000000e0b7807 */ /* 0x000fe40004800000 */
[----:B------:R-:W-:Y:S01]  /*1cc0*/  DFMA R12, R12, R16, R12 ;  /* 0x000000100c0c722b */ /* 0x000fe2000000000c */
[----:B------:R-:W-:Y:S02]  /*1cd0*/  FSETP.GEU.AND P1, PT, |R9|, 1.469367938527859385e-39, PT ;  /* 0x001000000900780b */ /* 0x000fe40003f2e200 */
[----:B------:R-:W-:-:S11]  /*1ce0*/  LOP3.LUT R11, R11, 0x800fffff, R9, 0xf8, !PT ;  /* 0x800fffff0b0b7812 */ /* 0x000fd600078ef809 */
[----:B------:R-:W-:Y:S05]  /*1cf0*/  @P1 BRA `(.L_x_97) ;  /* 0x0000000000201947 */ /* 0x000fea0003800000 */
[----:B------:R-:W-:-:S04]  /*1d00*/  LOP3.LUT R16, R7, 0x7ff00000, RZ, 0xc0, !PT ;  /* 0x7ff0000007107812 */ /* 0x000fc800078ec0ff */
[----:B------:R-:W-:Y:S01]  /*1d10*/  ISETP.GE.U32.AND P1, PT, R15, R16, PT ;  /* 0x000000100f00720c */ /* 0x000fe20003f26070 */
[----:B------:R-:W-:-:S03]  /*1d20*/  IMAD.MOV.U32 R16, RZ, RZ, RZ ;  /* 0x000000ffff107224 */ /* 0x000fc600078e00ff */
[----:B------:R-:W-:-:S04]  /*1d30*/  SEL R17, R14, 0x63400000, !P1 ;  /* 0x634000000e117807 */ /* 0x000fc80004800000 */
[----:B------:R-:W-:-:S04]  /*1d40*/  LOP3.LUT R17, R17, 0x80000000, R9, 0xf8, !PT ;  /* 0x8000000011117812 */ /* 0x000fc800078ef809 */
[----:B------:R-:W-:-:S06]  /*1d50*/  LOP3.LUT R17, R17, 0x100000, RZ, 0xfc, !PT ;  /* 0x0010000011117812 */ /* 0x000fcc00078efcff */
[----:B------:R-:W-:-:S10]  /*1d60*/  DFMA R10, R10, 2, -R16 ;  /* 0x400000000a0a782b */ /* 0x000fd40000000810 */
[----:B------:R-:W-:-:S07]  /*1d70*/  LOP3.LUT R21, R11, 0x7ff00000, RZ, 0xc0, !PT ;  /* 0x7ff000000b157812 */ /* 0x000fce00078ec0ff */
.L_x_97:
[----:B------:R-:W-:Y:S01]  /*1d80*/  @!P0 LOP3.LUT R20, R3, 0x7ff00000, RZ, 0xc0, !PT ;  /* 0x7ff0000003148812 */ /* 0x000fe200078ec0ff */
[----:B------:R-:W-:Y:S01]  /*1d90*/  VIADD R22, R21, 0xffffffff ;  /* 0xffffffff15167836 */ /* 0x000fe20000000000 */
[----:B------:R-:W-:-:S03]  /*1da0*/  DMUL R16, R12, R10 ;  /* 0x0000000a0c107228 */ /* 0x000fc60000000000 */
[----:B------:R-:W-:Y:S01]  /*1db0*/  VIADD R23, R20, 0xffffffff ;  /* 0xffffffff14177836 */ /* 0x000fe20000000000 */
[----:B------:R-:W-:-:S04]  /*1dc0*/  ISETP.GT.U32.AND P0, PT, R22, 0x7feffffe, PT ;  /* 0x7feffffe1600780c */ /* 0x000fc80003f04070 */
[----:B------:R-:W-:Y:S01]  /*1dd0*/  ISETP.GT.U32.OR P0, PT, R23, 0x7feffffe, P0 ;  /* 0x7feffffe1700780c */ /* 0x000fe20000704470 */
[----:B------:R-:W-:-:S08]  /*1de0*/  DFMA R18, R16, -R2, R10 ;  /* 0x800000021012722b */ /* 0x000fd0000000000a */
[----:B------:R-:W-:-:S04]  /*1df0*/  DFMA R12, R12, R18, R16 ;  /* 0x000000120c0c722b */ /* 0x000fc80000000010 */
[----:B------:R-:W-:Y:S07]  /*1e00*/  @P0 BRA `(.L_x_98) ;  /* 0x00000000006c0947 */ /* 0x000fee0003800000 */
[----:B------:R-:W-:-:S04]  /*1e10*/  LOP3.LUT R16, R7, 0x7ff00000, RZ, 0xc0, !PT ;  /* 0x7ff0000007107812 */ /* 0x000fc800078ec0ff */
[CC--:B------:R-:W-:Y:S02]  /*1e20*/  VIADDMNMX R8, R15.reuse, -R16.reuse, 0xb9600000, !PT ;  /* 0xb96000000f087446 */ /* 0x0c0fe40007800910 */
[----:B------:R-:W-:Y:S02]  /*1e30*/  ISETP.GE.U32.AND P0, PT, R15, R16, PT ;  /* 0x000000100f00720c */ /* 0x000fe40003f06070 */
[----:B------:R-:W-:Y:S02]  /*1e40*/  VIMNMX R8, PT, PT, R8, 0x46a00000, PT ;  /* 0x46a0000008087848 */ /* 0x000fe40003fe0100 */
[----:B------:R-:W-:-:S05]  /*1e50*/  SEL R9, R14, 0x63400000, !P0 ;  /* 0x634000000e097807 */ /* 0x000fca0004000000 */
[----:B------:R-:W-:Y:S02]  /*1e60*/  IMAD.IADD R16, R8, 0x1, -R9 ;  /* 0x0000000108107824 */ /* 0x000fe400078e0a09 */
[----:B------:R-:W-:Y:S02]  /*1e70*/  IMAD.MOV.U32 R8, RZ, RZ, RZ ;  /* 0x000000ffff087224 */ /* 0x000fe400078e00ff */
[----:B------:R-:W-:-:S06]  /*1e80*/  VIADD R9, R16, 0x7fe00000 ;  /* 0x7fe0000010097836 */ /* 0x000fcc0000000000 */
[----:B------:R-:W-:-:S10]  /*1e90*/  DMUL R14, R12, R8 ;  /* 0x000000080c0e7228 */ /* 0x000fd40000000000 */
[----:B------:R-:W-:-:S13]  /*1ea0*/  FSETP.GTU.AND P0, PT, |R15|, 1.469367938527859385e-39, PT ;  /* 0x001000000f00780b */ /* 0x000fda0003f0c200 */
[----:B------:R-:W-:Y:S05]  /*1eb0*/  @P0 BRA `(.L_x_99) ;  /* 0x0000000000940947 */ /* 0x000fea0003800000 */
[----:B------:R-:W-:Y:S01]  /*1ec0*/  DFMA R2, R12, -R2, R10 ;  /* 0x800000020c02722b */ /* 0x000fe2000000000a */
[----:B------:R-:W-:-:S09]  /*1ed0*/  MOV R8, RZ ;  /* 0x000000ff00087202 */ /* 0x000fd20000000f00 */
[C---:B------:R-:W-:Y:S02]  /*1ee0*/  FSETP.NEU.AND P0, PT, R3.reuse, RZ, PT ;  /* 0x000000ff0300720b */ /* 0x040fe40003f0d000 */
[----:B------:R-:W-:-:S04]  /*1ef0*/  LOP3.LUT R7, R3, 0x80000000, R7, 0x48, !PT ;  /* 0x8000000003077812 */ /* 0x000fc800078e4807 */
[----:B------:R-:W-:-:S07]  /*1f00*/  LOP3.LUT R9, R7, R9, RZ, 0xfc, !PT ;  /* 0x0000000907097212 */ /* 0x000fce00078efcff */
[----:B------:R-:W-:Y:S05]  /*1f10*/  @!P0 BRA `(.L_x_99) ;  /* 0x00000000007c8947 */ /* 0x000fea0003800000 */
[----:B------:R-:W-:Y:S01]  /*1f20*/  IMAD.MOV R3, RZ, RZ, -R16 ;  /* 0x000000ffff037224 */ /* 0x000fe200078e0a10 */
[----:B------:R-:W-:Y:S01]  /*1f30*/  DMUL.RP R8, R12, R8 ;  /* 0x000000080c087228 */ /* 0x000fe20000008000 */
[----:B------:R-:W-:-:S06]  /*1f40*/  IMAD.MOV.U32 R2, RZ, RZ, RZ ;  /* 0x000000ffff027224 */ /* 0x000fcc00078e00ff */
[----:B------:R-:W-:-:S03]  /*1f50*/  DFMA R2, R14, -R2, R12 ;  /* 0x800000020e02722b */ /* 0x000fc6000000000c */
[----:B------:R-:W-:-:S03]  /*1f60*/  LOP3.LUT R7, R9, R7, RZ, 0x3c, !PT ;  /* 0x0000000709077212 */ /* 0x000fc600078e3cff */
[----:B------:R-:W-:-:S04]  /*1f70*/  IADD3 R2, PT, PT, -R16, -0x43300000, RZ ;  /* 0xbcd0000010027810 */ /* 0x000fc80007ffe1ff */
[----:B------:R-:W-:-:S04]  /*1f80*/  FSETP.NEU.AND P0, PT, |R3|, R2, PT ;  /* 0x000000020300720b */ /* 0x000fc80003f0d200 */
[----:B------:R-:W-:Y:S02]  /*1f90*/  FSEL R14, R8, R14, !P0 ;  /* 0x0000000e080e7208 */ /* 0x000fe40004000000 */
[----:B------:R-:W-:Y:S01]  /*1fa0*/  FSEL R15, R7, R15, !P0 ;  /* 0x0000000f070f7208 */ /* 0x000fe20004000000 */
[----:B------:R-:W-:Y:S06]  /*1fb0*/  BRA `(.L_x_99) ;  /* 0x0000000000547947 */ /* 0x000fec0003800000 */
.L_x_98:
[----:B------:R-:W-:-:S14]  /*1fc0*/  DSETP.NAN.AND P0, PT, R8, R8, PT ;  /* 0x000000080800722a */ /* 0x000fdc0003f08000 */
[----:B------:R-:W-:Y:S05]  /*1fd0*/  @P0 BRA `(.L_x_100) ;  /* 0x0000000000440947 */ /* 0x000fea0003800000 */
[----:B------:R-:W-:-:S14]  /*1fe0*/  DSETP.NAN.AND P0, PT, R6, R6, PT ;  /* 0x000000060600722a */ /* 0x000fdc0003f08000 */
[----:B------:R-:W-:Y:S05]  /*1ff0*/  @P0 BRA `(.L_x_101) ;  /* 0x0000000000300947 */ /* 0x000fea0003800000 */
[----:B------:R-:W-:Y:S01]  /*2000*/  ISETP.NE.AND P0, PT, R21, R20, PT ;  /* 0x000000141500720c */ /* 0x000fe20003f05270 */
[----:B------:R-:W-:Y:S02]  /*2010*/  IMAD.MOV.U32 R14, RZ, RZ, 0x0 ;  /* 0x00000000ff0e7424 */ /* 0x000fe400078e00ff */
[----:B------:R-:W-:-:S10]  /*2020*/  IMAD.MOV.U32 R15, RZ, RZ, -0x80000 ;  /* 0xfff80000ff0f7424 */ /* 0x000fd400078e00ff */
[----:B------:R-:W-:Y:S05]  /*2030*/  @!P0 BRA `(.L_x_99) ;  /* 0x0000000000348947 */ /* 0x000fea0003800000 */
[----:B------:R-:W-:Y:S02]  /*2040*/  ISETP.NE.AND P0, PT, R21, 0x7ff00000, PT ;  /* 0x7ff000001500780c */ /* 0x000fe40003f05270 */
[----:B------:R-:W-:Y:S02]  /*2050*/  LOP3.LUT R15, R9, 0x80000000, R7, 0x48, !PT ;  /* 0x80000000090f7812 */ /* 0x000fe400078e4807 */
[----:B------:R-:W-:-:S13]  /*2060*/  ISETP.EQ.OR P0, PT, R20, RZ, !P0 ;  /* 0x000000ff1400720c */ /* 0x000fda0004702670 */
[----:B------:R-:W-:Y:S01]  /*2070*/  @P0 LOP3.LUT R2, R15, 0x7ff00000, RZ, 0xfc, !PT ;  /* 0x7ff000000f020812 */ /* 0x000fe200078efcff */
[----:B------:R-:W-:Y:S02]  /*2080*/  @!P0 IMAD.MOV.U32 R14, RZ, RZ, RZ ;  /* 0x000000ffff0e8224 */ /* 0x000fe400078e00ff */
[----:B------:R-:W-:Y:S02]  /*2090*/  @P0 IMAD.MOV.U32 R14, RZ, RZ, RZ ;  /* 0x000000ffff0e0224 */ /* 0x000fe400078e00ff */
[----:B------:R-:W-:Y:S01]  /*20a0*/  @P0 IMAD.MOV.U32 R15, RZ, RZ, R2 ;  /* 0x000000ffff0f0224 */ /* 0x000fe200078e0002 */
[----:B------:R-:W-:Y:S06]  /*20b0*/  BRA `(.L_x_99) ;  /* 0x0000000000147947 */ /* 0x000fec0003800000 */
.L_x_101:
[----:B------:R-:W-:Y:S01]  /*20c0*/  LOP3.LUT R15, R7, 0x80000, RZ, 0xfc, !PT ;  /* 0x00080000070f7812 */ /* 0x000fe200078efcff */
[----:B------:R-:W-:Y:S01]  /*20d0*/  IMAD.MOV.U32 R14, RZ, RZ, R6 ;  /* 0x000000ffff0e7224 */ /* 0x000fe200078e0006 */
[----:B------:R-:W-:Y:S06]  /*20e0*/  BRA `(.L_x_99) ;  /* 0x0000000000087947 */ /* 0x000fec0003800000 */
.L_x_100:
[----:B------:R-:W-:Y:S01]  /*20f0*/  LOP3.LUT R15, R9, 0x80000, RZ, 0xfc, !PT ;  /* 0x00080000090f7812 */ /* 0x000fe200078efcff */
[----:B------:R-:W-:-:S07]  /*2100*/  IMAD.MOV.U32 R14, RZ, RZ, R8 ;  /* 0x000000ffff0e7224 */ /* 0x000fce00078e0008 */
.L_x_99:
[----:B------:R-:W-:Y:S02]  /*2110*/  IMAD.MOV.U32 R2, RZ, RZ, R0 ;  /* 0x000000ffff027224 */ /* 0x000fe400078e0000 */
[----:B------:R-:W-:-:S04]  /*2120*/  IMAD.MOV.U32 R3, RZ, RZ, 0x0 ;  /* 0x00000000ff037424 */ /* 0x000fc800078e00ff */
[----:B------:R-:W-:Y:S05]  /*2130*/  RET.REL.NODEC R2 `(_Z11_normcdfinvPdd) ;  /* 0xffffffdc02b07950 */ /* 0x000fea0003c3ffff */
        .weak           $__internal_6_$__cuda_sm20_drsqrt_f64_slowpath_v2
        .type           $__internal_6_$__cuda_sm20_drsqrt_f64_slowpath_v2,@function
        .size           $__internal_6_$__cuda_sm20_drsqrt_f64_slowpath_v2,(.L_x_195 - $__internal_6_$__cuda_sm20_drsqrt_f64_slowpath_v2)
$__internal_6_$__cuda_sm20_drsqrt_f64_slowpath_v2:
[----:B------:R-:W-:Y:S01]  /*2140*/  DSETP.NEU.AND P0, PT, R10, RZ, PT ;  /* 0x000000ff0a00722a */ /* 0x000fe20003f0d000 */
[----:B------:R-:W-:-:S13]  /*2150*/  LOP3.LUT R6, R11, 0x80000000, RZ, 0xc0, !PT ;  /* 0x800000000b067812 */ /* 0x000fda00078ec0ff */
[----:B------:R-:W-:Y:S05]  /*2160*/  @!P0 BRA `(.L_x_102) ;  /* 0x0000000000648947 */ /* 0x000fea0003800000 */
[----:B------:R-:W-:Y:S01]  /*2170*/  DSETP.GTU.AND P0, PT, |R10|, +INF , PT ;  /* 0x7ff000000a00742a */ /* 0x000fe20003f0c200 */
[----:B------:R-:W-:Y:S01]  /*2180*/  MOV R2, R10 ;  /* 0x0000000a00027202 */ /* 0x000fe20000000f00 */
[----:B------:R-:W-:-:S12]  /*2190*/  IMAD.MOV.U32 R3, RZ, RZ, R11 ;  /* 0x000000ffff037224 */ /* 0x000fd800078e000b */
        /* <DEDUP_REMOVED lines=20> */
.L_x_103:
[----:B------:R-:W-:Y:S01]  /*22e0*/  DADD R6, R2, R2 ;  /* 0x0000000002067229 */ /* 0x000fe20000000002 */
[----:B------:R-:W-:Y:S10]  /*22f0*/  BRA `(.L_x_104) ;  /* 0x0000000000087947 */ /* 0x000ff40003800000 */
.L_x_102:
[----:B------:R-:W-:Y:S01]  /*2300*/  LOP3.LUT R7, R6, 0x7ff00000, RZ, 0xfc, !PT ;  /* 0x7ff0000006077812 */ /* 0x000fe200078efcff */
[----:B------:R-:W-:-:S07]  /*2310*/  IMAD.MOV.U32 R6, RZ, RZ, RZ ;  /* 0x000000ffff067224 */ /* 0x000fce00078e00ff */
.L_x_104:
[----:B------:R-:W-:Y:S02]  /*2320*/  IMAD.MOV.U32 R2, RZ, RZ, R0 ;  /* 0x000000ffff027224 */ /* 0x000fe400078e0000 */
[----:B------:R-:W-:-:S04]  /*2330*/  IMAD.MOV.U32 R3, RZ, RZ, 0x0 ;  /* 0x00000000ff037424 */ /* 0x000fc800078e00ff */
[----:B------:R-:W-:Y:S05]  /*2340*/  RET.REL.NODEC R2 `(_Z11_normcdfinvPdd) ;  /* 0xffffffdc022c7950 */ /* 0x000fea0003c3ffff */
.L_x_105:
        /* <DEDUP_REMOVED lines=11> */
.L_x_195:


//--------------------- .text._Z8_normcdfPdd      --------------------------
	.section	.text._Z8_normcdfPdd,"ax",@progbits
	.align	128
        .global         _Z8_normcdfPdd
        .type           _Z8_normcdfPdd,@function
        .size           _Z8_normcdfPdd,(.L_x_219 - _Z8_normcdfPdd)
        .other          _Z8_normcdfPdd,@"STO_CUDA_ENTRY STV_DEFAULT"
_Z8_normcdfPdd:
.text._Z8_normcdfPdd:
[----:B------:R-:W-:Y:S08]  /*0000*/  LDC R1, c[0x0][0x37c] ;  /* 0x0000df00ff017b82 */ /* 0x000ff00000000800 */
[----:B------:R-:W0:Y:S01]  /*0010*/  LDC.64 R4, c[0x0][0x388] ;  /* 0x0000e200ff047b82 */ /* 0x000e220000000a00 */
[----:B------:R-:W-:Y:S01]  /*0020*/  IMAD.MOV.U32 R2, RZ, RZ, 0x40434000 ;  /* 0x40434000ff027424 */ /* 0x000fe200078e00ff */
[----:B------:R-:W-:Y:S01]  /*0030*/  UMOV UR4, 0x667f3bcd ;  /* 0x667f3bcd00047882 */ /* 0x000fe20000000000 */
[----:B------:R-:W-:-:S05]  /*0040*/  UMOV UR5, 0x3fe6a09e ;  /* 0x3fe6a09e00057882 */ /* 0x000fca0000000000 */
[----:B------:R-:W1:Y:S01]  /*0050*/  LDC.64 R6, c[0x0][0x388] ;  /* 0x0000e200ff067b82 */ /* 0x000e620000000a00 */
[----:B0-----:R-:W-:Y:S01]  /*0060*/  DSETP.GT.AND P0, PT, |R4|, 38.5, PT ;  /* 0x404340000400742a */ /* 0x001fe20003f04200 */
[----:B-1----:R-:W-:-:S05]  /*0070*/  LOP3.LUT R2, R2, 0x80000000, R7, 0xb8, !PT ;  /* 0x8000000002027812 */ /* 0x002fca00078eb807 */
[----:B------:R-:W-:Y:S02]  /*0080*/  FSEL R3, R2, R7, P0 ;  /* 0x0000000702037208 */ /* 0x000fe40000000000 */
[----:B------:R-:W-:-:S06]  /*0090*/  FSEL R2, R6, RZ, !P0 ;  /* 0x000000ff06027208 */ /* 0x000fcc0004000000 */
[----:B------:R-:W-:-:S08]  /*00a0*/  DMUL R4, R2, -UR4 ;  /* 0x8000000402047c28 */ /* 0x000fd00008000000 */
[----:B------:R-:W-:Y:S01]  /*00b0*/  DFMA R6, R2, -UR4, -R4 ;  /* 0x8000000402067c2b */ /* 0x000fe20008000804 */
[----:B------:R-:W-:Y:S01]  /*00c0*/  UMOV UR4, 0x13b26456 ;  /* 0x13b2645600047882 */ /* 0x000fe20000000000 */
[----:B------:R-:W-:-:S06]  /*00d0*/  UMOV UR5, 0x3c8bdd34 ;  /* 0x3c8bdd3400057882 */ /* 0x000fcc0000000000 */
[----:B------:R-:W-:-:S08]  /*00e0*/  DFMA R6, R2, UR4, R6 ;  /* 0x0000000402067c2b */ /* 0x000fd00008000006 */
[----:B------:R-:W-:-:S10]  /*00f0*/  DADD R8, R4, R6 ;  /* 0x0000000004087229 */ /* 0x000fd40000000006 */
[----:B------:R-:W-:-:S04]  /*0100*/  LOP3.LUT R11, R9, 0x7fffffff, RZ, 0xc0, !PT ;  /* 0x7fffffff090b7812 */ /* 0x000fc800078ec0ff */
[----:B------:R-:W-:-:S13]  /*0110*/  ISETP.GT.U32.AND P0, PT, R11, 0x7fefffff, PT ;  /* 0x7fefffff0b00780c */ /* 0x000fda0003f04070 */
[----:B------:R-:W-:Y:S05]  /*0120*/  @P0 BRA `(.L_x_106) ;  /* 0x0000000800680947 */ /* 0x000fea0003800000 */
[----:B------:R-:W-:Y:S01]  /*0130*/  IMAD.MOV.U32 R10, RZ, RZ, R8 ;  /* 0x000000ffff0a7224 */ /* 0x000fe200078e0008 */
[----:B------:R-:W-:Y:S01]  /*0140*/  UMOV UR4, 0xd4e0bfd7 ;  /* 0xd4e0bfd700047882 */ /* 0x000fe20000000000 */
[----:B------:R-:W-:Y:S01]  /*0150*/  IMAD.MOV.U32 R16, RZ, RZ, RZ ;  /* 0x000000ffff107224 */ /* 0x000fe200078e00ff */
[----:B------:R-:W-:Y:S01]  /*0160*/  UMOV UR5, 0x3df8774a ;  /* 0x3df8774a00057882 */ /* 0x000fe20000000000 */
[----:B------:R-:W-:Y:S01]  /*0170*/  IMAD.MOV.U32 R22, RZ, RZ, 0x652b82fe ;  /* 0x652b82feff167424 */ /* 0x000fe200078e00ff */
[----:B------:R-:W-:Y:S01]  /*0180*/  UMOV UR6, 0xfefa39ef ;  /* 0xfefa39ef00067882 */ /* 0x000fe20000000000 */
[----:B------:R-:W-:Y:S01]  /*0190*/  DADD R14, R10, 4 ;  /* 0x401000000a0e7429 */ /* 0x000fe20000000000 */
[----:B------:R-:W-:Y:S01]  /*01a0*/  IMAD.MOV.U32 R23, RZ, RZ, 0x3ff71547 ;  /* 0x3ff71547ff177424 */ /* 0x000fe200078e00ff */
[----:B------:R-:W-:Y:S01]  /*01b0*/  UMOV UR7, 0x3fe62e42 ;  /* 0x3fe62e4200077882 */ /* 0x000fe20000000000 */
[----:B------:R-:W-:-:S03]  /*01c0*/  ISETP.GT.U32.AND P0, PT, R11, 0x403b4000, PT ;  /* 0x403b40000b00780c */ /* 0x000fc60003f04070 */
[----:B------:R-:W0:Y:S02]  /*01d0*/  MUFU.RCP64H R17, R15 ;  /* 0x0000000f00117308 */ /* 0x000e240000001800 */
[----:B0-----:R-:W-:Y:S02]  /*01e0*/  DFMA R12, -R14, R16, 1 ;  /* 0x3ff000000e0c742b */ /* 0x001fe40000000110 */
[----:B------:R-:W-:-:S06]  /*01f0*/  DMUL R14, R10, -R10 ;  /* 0x8000000a0a0e7228 */ /* 0x000fcc0000000000 */
[----:B------:R-:W-:Y:S02]  /*0200*/  DFMA R18, R12, R12, R12 ;  /* 0x0000000c0c12722b */ /* 0x000fe4000000000c */
[----:B------:R-:W-:-:S06]  /*0210*/  DADD R12, R10, -4 ;  /* 0xc01000000a0c7429 */ /* 0x000fcc0000000000 */
[----:B------:R-:W-:-:S08]  /*0220*/  DFMA R18, R16, R18, R16 ;  /* 0x000000121012722b */ /* 0x000fd00000000010 */
[----:B------:R-:W-:-:S08]  /*0230*/  DMUL R12, R12, R18 ;  /* 0x000000120c0c7228 */ /* 0x000fd00000000000 */
[----:B------:R-:W-:-:S08]  /*0240*/  DADD R16, R12, 1 ;  /* 0x3ff000000c107429 */ /* 0x000fd00000000000 */
[----:B------:R-:W-:-:S08]  /*0250*/  DFMA R16, R16, -4, R10 ;  /* 0xc01000001010782b */ /* 0x000fd0000000000a */
[----:B------:R-:W-:-:S08]  /*0260*/  DFMA R16, R10, -R12, R16 ;  /* 0x8000000c0a10722b */ /* 0x000fd00000000010 */
[----:B------:R-:W-:Y:S01]  /*0270*/  DFMA R20, R18, R16, R12 ;  /* 0x000000101214722b */ /* 0x000fe2000000000c */
[----:B------:R-:W-:Y:S02]  /*0280*/  IMAD.MOV.U32 R12, RZ, RZ, -0x2fc2cd8 ;  /* 0xfd03d328ff0c7424 */ /* 0x000fe400078e00ff */
[----:B------:R-:W-:Y:S02]  /*0290*/  IMAD.MOV.U32 R13, RZ, RZ, 0x3e44e1c6 ;  /* 0x3e44e1c6ff0d7424 */ /* 0x000fe400078e00ff */
[----:B------:R-:W-:Y:S02]  /*02a0*/  IMAD.MOV.U32 R18, RZ, RZ, 0x0 ;  /* 0x00000000ff127424 */ /* 0x000fe400078e00ff */
[----:B------:R-:W-:Y:S02]  /*02b0*/  IMAD.MOV.U32 R19, RZ, RZ, 0x3ff00000 ;  /* 0x3ff00000ff137424 */ /* 0x000fe400078e00ff */
[----:B------:R-:W-:Y:S01]  /*02c0*/  DFMA R12, R20, -UR4, -R12 ;  /* 0x80000004140c7c2b */ /* 0x000fe2000800080c */
[----:B------:R-:W-:Y:S01]  /*02d0*/  UMOV UR4, 0x9f7a56b6 ;  /* 0x9f7a56b600047882 */ /* 0x000fe20000000000 */
[----:B------:R-:W-:-:S02]  /*02e0*/  UMOV UR5, 0x3e433014 ;  /* 0x3e43301400057882 */ /* 0x000fc40000000000 */
[----:B------:R-:W-:-:S04]  /*02f0*/  DFMA R18, R10, 2, R18 ;  /* 0x400000000a12782b */ /* 0x000fc80000000012 */
        /* <DEDUP_REMOVED lines=17> */
[----:B------:R-:W-:Y:S01]  /*0410*/  DFMA R12, R14, R22, 6.75539944105574400000e+15 ;  /* 0x433800000e0c742b */ /* 0x000fe20000000016 */
[----:B------:R-:W-:Y:S01]  /*0420*/  UMOV UR5, 0x3ee78e05 ;  /* 0x3ee78e0500057882 */ /* 0x000fe20000000000 */
[----:B------:R-:W0:Y:S01]  /*0430*/  MUFU.RCP64H R23, R19 ;  /* 0x0000001300177308 */ /* 0x000e220000001800 */
[----:B------:R-:W-:-:S03]  /*0440*/  IMAD.MOV.U32 R22, RZ, RZ, RZ ;  /* 0x000000ffff167224 */ /* 0x000fc600078e00ff */
[----:B------:R-:W-:Y:S01]  /*0450*/  DFMA R24, R20, R16, -UR4 ;  /* 0x8000000414187e2b */ /* 0x000fe20008000010 */
[----:B------:R-:W-:Y:S01]  /*0460*/  UMOV UR4, 0xead14a90 ;  /* 0xead14a9000047882 */ /* 0x000fe20000000000 */
[----:B------:R-:W-:Y:S01]  /*0470*/  DADD R16, R12, -6.75539944105574400000e+15 ;  /* 0xc33800000c107429 */ /* 0x000fe20000000000 */
[----:B------:R-:W-:Y:S01]  /*0480*/  UMOV UR5, 0x3ef995b4 ;  /* 0x3ef995b400057882 */ /* 0x000fe20000000000 */
[----:B------:R-:W-:-:S04]  /*0490*/  LEA.HI R0, R12, R12, RZ, 0x1 ;  /* 0x0000000c0c007211 */ /* 0x000fc800078f08ff */
[----:B------:R-:W-:Y:S01]  /*04a0*/  DFMA R24, R20, R24, -UR4 ;  /* 0x8000000414187e2b */ /* 0x000fe20008000018 */
[----:B------:R-:W-:Y:S01]  /*04b0*/  UMOV UR4, 0xcf0a29b2 ;  /* 0xcf0a29b200047882 */ /* 0x000fe20000000000 */
[--C-:B------:R-:W-:Y:S01]  /*04c0*/  DFMA R26, R16, -UR6, R14.reuse ;  /* 0x80000006101a7c2b */ /* 0x100fe2000800000e */
[----:B------:R-:W-:Y:S01]  /*04d0*/  UMOV UR5, 0x3f23be27 ;  /* 0x3f23be2700057882 */ /* 0x000fe20000000000 */
[----:B------:R-:W-:Y:S01]  /*04e0*/  UMOV UR6, 0x3b39803f ;  /* 0x3b39803f00067882 */ /* 0x000fe20000000000 */
[----:B------:R-:W-:Y:S01]  /*04f0*/  UMOV UR7, 0x3c7abc9e ;  /* 0x3c7abc9e00077882 */ /* 0x000fe20000000000 */
[----:B------:R-:W-:Y:S01]  /*0500*/  SHF.R.S32.HI R13, RZ, 0x1, R0 ;  /* 0x00000001ff0d7819 */ /* 0x000fe20000011400 */
[----:B------:R-:W-:Y:S02]  /*0510*/  DFMA R14, -R10, R10, -R14 ;  /* 0x0000000a0a0e722b */ /* 0x000fe4000000090e */
[----:B------:R-:W-:Y:S01]  /*0520*/  DFMA R24, R20, R24, UR4 ;  /* 0x0000000414187e2b */ /* 0x000fe20008000018 */
[----:B------:R-:W-:Y:S01]  /*0530*/  UMOV UR4, 0x3e81672e ;  /* 0x3e81672e00047882 */ /* 0x000fe20000000000 */
[----:B------:R-:W-:Y:S01]  /*0540*/  DFMA R16, R16, -UR6, R26 ;  /* 0x8000000610107c2b */ /* 0x000fe2000800001a */
[----:B------:R-:W-:Y:S01]  /*0550*/  UMOV UR5, 0x3f2a1def ;  /* 0x3f2a1def00057882 */ /* 0x000fe20000000000 */
[----:B0-----:R-:W-:Y:S01]  /*0560*/  DFMA R26, -R18, R22, 1 ;  /* 0x3ff00000121a742b */ /* 0x001fe20000000116 */
[----:B------:R-:W-:-:S03]  /*0570*/  IMAD.IADD R12, R12, 0x1, -R13 ;  /* 0x000000010c0c7824 */ /* 0x000fc600078e0a0d */
[----:B------:R-:W-:Y:S01]  /*0580*/  DFMA R24, R20, R24, -UR4 ;  /* 0x8000000414187e2b */ /* 0x000fe20008000018 */
[----:B------:R-:W-:Y:S01]  /*0590*/  UMOV UR4, 0xe68c1713 ;  /* 0xe68c171300047882 */ /* 0x000fe20000000000 */
[----:B------:R-:W-:Y:S02]  /*05a0*/  UMOV UR5, 0x3f48d4ab ;  /* 0x3f48d4ab00057882 */ /* 0x000fe40000000000 */
[----:B------:R-:W-:-:S04]  /*05b0*/  DFMA R18, R26, R26, R26 ;  /* 0x0000001a1a12722b */ /* 0x000fc8000000001a */
[----:B------:R-:W-:Y:S01]  /*05c0*/  DFMA R24, R20, R24, -UR4 ;  /* 0x8000000414187e2b */ /* 0x000fe20008000018 */
[----:B------:R-:W-:Y:S01]  /*05d0*/  UMOV UR4, 0x210dd6b4 ;  /* 0x210dd6b400047882 */ /* 0x000fe20000000000 */
[----:B------:R-:W-:Y:S02]  /*05e0*/  UMOV UR5, 0x3f749c67 ;  /* 0x3f749c6700057882 */ /* 0x000fe40000000000 */
[----:B------:R-:W-:Y:S01]  /*05f0*/  DFMA R18, R22, R18, R22 ;  /* 0x000000121612722b */ /* 0x000fe20000000016 */
[----:B------:R-:W-:Y:S02]  /*0600*/  IMAD.MOV.U32 R22, RZ, RZ, -0x35dec16 ;  /* 0xfca213eaff167424 */ /* 0x000fe400078e00ff */
[----:B------:R-:W-:Y:S01]  /*0610*/  IMAD.MOV.U32 R23, RZ, RZ, 0x3e928af3 ;  /* 0x3e928af3ff177424 */ /* 0x000fe200078e00ff */
[----:B------:R-:W-:Y:S01]  /*0620*/  DFMA R24, R20, R24, UR4 ;  /* 0x0000000414187e2b */ /* 0x000fe20008000018 */
[----:B------:R-:W-:Y:S01]  /*0630*/  UMOV UR4, 0x69ce2bdf ;  /* 0x69ce2bdf00047882 */ /* 0x000fe20000000000 */
[----:B------:R-:W-:-:S03]  /*0640*/  UMOV UR5, 0x3e5ade15 ;  /* 0x3e5ade1500057882 */ /* 0x000fc60000000000 */
[----:B------:R-:W-:Y:S01]  /*0650*/  DFMA R22, R16, UR4, R22 ;  /* 0x0000000410167c2b */ /* 0x000fe20008000016 */
[----:B------:R-:W-:Y:S01]  /*0660*/  UMOV UR4, 0x8568e357 ;  /* 0x8568e35700047882 */ /* 0x000fe20000000000 */
[----:B------:R-:W-:Y:S02]  /*0670*/  UMOV UR5, 0x3f909623 ;  /* 0x3f90962300057882 */ /* 0x000fe40000000000 */
[----:B------:R-:W-:Y:S01]  /*0680*/  DFMA R24, R20, R24, -UR4 ;  /* 0x8000000414187e2b */ /* 0x000fe20008000018 */
[----:B------:R-:W-:Y:S01]  /*0690*/  UMOV UR4, 0x62401315 ;  /* 0x6240131500047882 */ /* 0x000fe20000000000 */
[----:B------:R-:W-:Y:S02]  /*06a0*/  UMOV UR5, 0x3ec71dee ;  /* 0x3ec71dee00057882 */ /* 0x000fe40000000000 */
[----:B------:R-:W-:Y:S01]  /*06b0*/  DFMA R22, R16, R22, UR4 ;  /* 0x0000000410167e2b */ /* 0x000fe20008000016 */
[----:B------:R-:W-:Y:S01]  /*06c0*/  UMOV UR4, 0xdf8c2dc9 ;  /* 0xdf8c2dc900047882 */ /* 0x000fe20000000000 */
[----:B------:R-:W-:-:S02]  /*06d0*/  UMOV UR5, 0x3fa3079e ;  /* 0x3fa3079e00057882 */ /* 0x000fc40000000000 */
[----:B------:R-:W-:Y:S01]  /*06e0*/  DFMA R24, R20, R24, UR4 ;  /* 0x0000000414187e2b */ /* 0x000fe20008000018 */
[----:B------:R-:W-:Y:S01]  /*06f0*/  UMOV UR4, 0x7c89eb71 ;  /* 0x7c89eb7100047882 */ /* 0x000fe20000000000 */
[----:B------:R-:W-:Y:S02]  /*0700*/  UMOV UR5, 0x3efa0199 ;  /* 0x3efa019900057882 */ /* 0x000fe40000000000 */
[----:B------:R-:W-:Y:S01]  /*0710*/  DFMA R22, R16, R22, UR4 ;  /* 0x0000000410167e2b */ /* 0x000fe20008000016 */
[----:B------:R-:W-:Y:S01]  /*0720*/  UMOV UR4, 0xdff601fc ;  /* 0xdff601fc00047882 */ /* 0x000fe20000000000 */
[----:B------:R-:W-:Y:S02]  /*0730*/  UMOV UR5, 0x3fb0fb06 ;  /* 0x3fb0fb0600057882 */ /* 0x000fe40000000000 */
[----:B------:R-:W-:Y:S01]  /*0740*/  DFMA R24, R20, R24, -UR4 ;  /* 0x8000000414187e2b */ /* 0x000fe20008000018 */
        /* <DEDUP_REMOVED lines=8> */
[----:B------:R-:W-:Y:S01]  /*07d0*/  DFMA R22, R16, R22, UR4 ;  /* 0x0000000410167e2b */ /* 0x000fe20008000016 */
[----:B------:R-:W-:Y:S01]  /*07e0*/  UMOV UR4, 0x3c3db8c6 ;  /* 0x3c3db8c600047882 */ /* 0x000fe20000000000 */
[----:B------:R-:W-:-:S02]  /*07f0*/  UMOV UR5, 0x3fb9ddb2 ;  /* 0x3fb9ddb200057882 */ /* 0x000fc40000000000 */
[----:B------:R-:W-:Y:S01]  /*0800*/  DFMA R24, R20, R24, -UR4 ;  /* 0x8000000414187e2b */ /* 0x000fe20008000018 */
        /* <DEDUP_REMOVED lines=23> */
[----:B------:R-:W-:-:S04]  /*0980*/  DFMA R22, R20, R22, UR4 ;  /* 0x0000000414167e2b */ /* 0x000fc80008000016 */
[----:B------:R-:W-:-:S04]  /*0990*/  DFMA R26, R16, R26, 1 ;  /* 0x3ff00000101a742b */ /* 0x000fc8000000001a */
[----:B------:R-:W-:-:S04]  /*09a0*/  DMUL R20, R22, R18 ;  /* 0x0000001216147228 */ /* 0x000fc80000000000 */
[----:B------:R-:W-:-:S04]  /*09b0*/  DFMA R16, R16, R26, 1 ;  /* 0x3ff000001010742b */ /* 0x000fc8000000001a */
[----:B------:R-:W-:-:S06]  /*09c0*/  DMUL R24, R20, -2 ;  /* 0xc000000014187828 */ /* 0x000fcc0000000000 */
[----:B------:R-:W-:Y:S01]  /*09d0*/  IMAD R17, R13, 0x100000, R17 ;  /* 0x001000000d117824 */ /* 0x000fe200078e0211 */
[----:B------:R-:W-:Y:S01]  /*09e0*/  LEA R13, R12, 0x3ff00000, 0x14 ;  /* 0x3ff000000c0d7811 */ /* 0x000fe200078ea0ff */
[----:B------:R-:W-:Y:S01]  /*09f0*/  DFMA R24, R10, R24, R22 ;  /* 0x000000180a18722b */ /* 0x000fe20000000016 */
[----:B------:R-:W-:-:S06]  /*0a00*/  IMAD.MOV.U32 R12, RZ, RZ, RZ ;  /* 0x000000ffff0c7224 */ /* 0x000fcc00078e00ff */
[----:B------:R-:W-:Y:S02]  /*0a10*/  DMUL R12, R16, R12 ;  /* 0x0000000c100c7228 */ /* 0x000fe40000000000 */
[----:B------:R-:W-:-:S06]  /*0a20*/  DADD R24, -R20, R24 ;  /* 0x0000000014187229 */ /* 0x000fcc0000000118 */
[----:B------:R-:W-:Y:S02]  /*0a30*/  DFMA R14, R12, R14, R12 ;  /* 0x0000000e0c0e722b */ /* 0x000fe4000000000c */
[----:B------:R-:W-:-:S08]  /*0a40*/  DFMA R24, R18, R24, R20 ;  /* 0x000000181218722b */ /* 0x000fd00000000014 */
[----:B------:R-:W-:-:S10]  /*0a50*/  DMUL R14, R24, R14 ;  /* 0x0000000e180e7228 */ /* 0x000fd40000000000 */
[----:B------:R-:W-:Y:S02]  /*0a60*/  FSEL R12, R14, RZ, !P0 ;  /* 0x000000ff0e0c7208 */ /* 0x000fe40004000000 */
[----:B------:R-:W-:Y:S02]  /*0a70*/  FSEL R13, R15, RZ, !P0 ;  /* 0x000000ff0f0d7208 */ /* 0x000fe40004000000 */
[----:B------:R-:W-:-:S04]  /*0a80*/  ISETP.GE.AND P0, PT, R9, RZ, PT ;  /* 0x000000ff0900720c */ /* 0x000fc80003f06270 */
[----:B------:R-:W-:-:S10]  /*0a90*/  DADD R10, -R12, 2 ;  /* 0x400000000c0a7429 */ /* 0x000fd40000000100 */
[----:B------:R-:W-:Y:S02]  /*0aa0*/  FSEL R10, R10, R12, !P0 ;  /* 0x0000000c0a0a7208 */ /* 0x000fe40004000000 */
[----:B------:R-:W-:Y:S01]  /*0ab0*/  FSEL R11, R11, R13, !P0 ;  /* 0x0000000d0b0b7208 */ /* 0x000fe20004000000 */
[----:B------:R-:W-:Y:S06]  /*0ac0*/  BRA `(.L_x_107) ;  /* 0x0000000000247947 */ /* 0x000fec0003800000 */
.L_x_106:
[----:B------:R-:W-:Y:S01]  /*0ad0*/  DADD R12, R8, R8 ;  /* 0x00000000080c7229 */ /* 0x000fe20000000008 */
[----:B------:R-:W-:Y:S02]  /*0ae0*/  ISETP.GE.AND P1, PT, R9, RZ, PT ;  /* 0x000000ff0900720c */ /* 0x000fe40003f26270 */
[----:B------:R-:W-:Y:S02]  /*0af0*/  ISETP.NE.AND P0, PT, R8, RZ, PT ;  /* 0x000000ff0800720c */ /* 0x000fe40003f05270 */
[----:B------:R-:W-:Y:S02]  /*0b00*/  FSEL R15, RZ, 2, P1 ;  /* 0x40000000ff0f7808 */ /* 0x000fe40000800000 */
[----:B------:R-:W-:-:S03]  /*0b10*/  ISETP.NE.AND P1, PT, R11, 0x7ff00000, PT ;  /* 0x7ff000000b00780c */ /* 0x000fc60003f25270 */
[----:B------:R-:W-:Y:S02]  /*0b20*/  FSEL R11, R12, RZ, P0 ;  /* 0x000000ff0c0b7208 */ /* 0x000fe40000000000 */
[-C--:B------:R-:W-:Y:S02]  /*0b30*/  FSEL R15, R15, R13.reuse, !P0 ;  /* 0x0000000d0f0f7208 */ /* 0x080fe40004000000 */
[----:B------:R-:W-:Y:S02]  /*0b40*/  FSEL R10, R11, R12, !P1 ;  /* 0x0000000c0b0a7208 */ /* 0x000fe40004800000 */
[----:B------:R-:W-:-:S07]  /*0b50*/  FSEL R11, R15, R13, !P1 ;  /* 0x0000000d0f0b7208 */ /* 0x000fce0004800000 */
.L_x_107:
[----:B------:R-:W-:Y:S01]  /*0b60*/  ISETP.GE.U32.AND P0, PT, R3, -0x400fffff, PT ;  /* 0xbff000010300780c */ /* 0x000fe20003f06070 */
[----:B------:R-:W0:Y:S01]  /*0b70*/  LDCU.64 UR4, c[0x0][0x358] ;  /* 0x00006b00ff0477ac */ /* 0x000e220008000a00 */
[----:B------:R-:W0:Y:S11]  /*0b80*/  LDC.64 R2, c[0x0][0x380] ;  /* 0x0000e000ff027b82 */ /* 0x000e360000000a00 */
[----:B------:R-:W-:-:S02]  /*0b90*/  @P0 DADD R4, R4, -R8 ;  /* 0x0000000004040229 */ /* 0x000fc40000000808 */
[----:B------:R-:W-:-:S06]  /*0ba0*/  @P0 DMUL R8, R8, -2 ;  /* 0xc000000008080828 */ /* 0x000fcc0000000000 */
[----:B------:R-:W-:Y:S02]  /*0bb0*/  @P0 DADD R4, R6, R4 ;  /* 0x0000000006040229 */ /* 0x000fe40000000004 */
[----:B------:R-:W-:-:S08]  /*0bc0*/  @P0 DMUL R8, R10, R8 ;  /* 0x000000080a080228 */ /* 0x000fd00000000000 */
[----:B------:R-:W-:-:S08]  /*0bd0*/  @P0 DFMA R10, R4, R8, R10 ;  /* 0x00000008040a022b */ /* 0x000fd0000000000a */
[----:B------:R-:W-:-:S07]  /*0be0*/  DMUL R10, R10, 0.5 ;  /* 0x3fe000000a0a7828 */ /* 0x000fce0000000000 */
[----:B0-----:R-:W-:Y:S01]  /*0bf0*/  STG.E.64 desc[UR4][R2.64], R10 ;  /* 0x0000000a02007986 */ /* 0x001fe2000c101b04 */
[----:B------:R-:W-:Y:S05]  /*0c00*/  EXIT ;  /* 0x000000000000794d */ /* 0x000fea0003800000 */
.L_x_108:
        /* <DEDUP_REMOVED lines=15> */
.L_x_219:


//--------------------- .text._Z5_normPdiPKd      --------------------------
	.section	.text._Z5_normPdiPKd,"ax",@progbits
	.align	128
        .global         _Z5_normPdiPKd
        .type           _Z5_normPdiPKd,@function
        .size           _Z5_normPdiPKd,(.L_x_220 - _Z5_normPdiPKd)
        .other          _Z5_normPdiPKd,@"STO_CUDA_ENTRY STV_DEFAULT"
_Z5_normPdiPKd:
.text._Z5_normPdiPKd:
        /* <DEDUP_REMOVED lines=22> */
.L_x_111:
        /* <DEDUP_REMOVED lines=39> */
[----:B------:R-:W-:Y:S02]  /*03d0*/  IMAD.MOV.U32 R24, RZ, RZ, R20 ;  /* 0x000000ffff187224 */ /* 0x000fe400078e0014 */
        /* <DEDUP_REMOVED lines=70> */
[----:B------:R-:W-:Y:S02]  /*0840*/  IMAD.MOV.U32 R7, RZ, RZ, R21 ;  /* 0x000000ffff077224 */ /* 0x000fe400078e0015 */
[----:B------:R-:W-:-:S05]  /*0850*/  IMAD.MOV.U32 R6, RZ, RZ, R3 ;  /* 0x000000ffff067224 */ /* 0x000fca00078e0003 */
[----:B------:R-:W-:-:S06]  /*0860*/  FSEL R11, R6, |R7|, P0 ;  /* 0x40000007060b7208 */ /* 0x000fcc0000000000 */
[----:B------:R-:W-:Y:S02]  /*0870*/  @P1 LOP3.LUT R11, R7, 0x80000, RZ, 0xfc, !PT ;  /* 0x00080000070b1812 */ /* 0x000fe400078efcff */
[----:B------:R-:W-:-:S03]  /*0880*/  SEL R2, R2, R20, P0 ;  /* 0x0000001402027207 */ /* 0x000fc60000000000 */
        /* <DEDUP_REMOVED lines=20> */
[----:B------:R-:W-:-:S07]  /*09d0*/  IADD3 R0, PT, PT, R0, 0x1, RZ ;  /* 0x0000000100007810 */ /* 0x000fce0007ffe0ff */
.L_x_110:
        /* <DEDUP_REMOVED lines=68> */
[----:B------:R-:W-:-:S06]  /*0e20*/  DSETP.MAX.AND P0, P1, R2, |R10|, PT ;  /* 0x4000000a0200722a */ /* 0x000fcc000390f000 */
[----:B------:R-:W-:Y:S02]  /*0e30*/  FSEL R7, R4, |R11|, P0 ;  /* 0x4000000b04077208 */ /* 0x000fe40000000000 */
[----:B------:R-:W-:-:S06]  /*0e40*/  SEL R2, R2, R5, P0 ;  /* 0x0000000502027207 */ /* 0x000fcc0000000000 */
[----:B------:R-:W-:-:S04]  /*0e50*/  @P1 LOP3.LUT R7, R11, 0x80000, RZ, 0xfc, !PT ;  /* 0x000800000b071812 */ /* 0x000fc800078efcff */
[----:B------:R-:W-:-:S07]  /*0e60*/  MOV R3, R7 ;  /* 0x0000000700037202 */ /* 0x000fce0000000f00 */
.L_x_112:
        /* <DEDUP_REMOVED lines=35> */
[----:B------:R-:W-:-:S05]  /*10a0*/  IMAD.MOV.U32 R4, RZ, RZ, R3 ;  /* 0x000000ffff047224 */ /* 0x000fca00078e0003 */
[----:B------:R-:W-:Y:S02]  /*10b0*/  SEL R2, R2, R7, P0 ;  /* 0x0000000702027207 */ /* 0x000fe40000000000 */
[----:B------:R-:W-:-:S06]  /*10c0*/  FSEL R9, R4, |R5|, P0 ;  /* 0x4000000504097208 */ /* 0x000fcc0000000000 */
[----:B------:R-:W-:-:S05]  /*10d0*/  @P1 LOP3.LUT R9, R5, 0x80000, RZ, 0xfc, !PT ;  /* 0x0008000005091812 */ /* 0x000fca00078efcff */
[----:B------:R-:W-:-:S07]  /*10e0*/  IMAD.MOV.U32 R3, RZ, RZ, R9 ;  /* 0x000000ffff037224 */ /* 0x000fce00078e0009 */
.L_x_113:
[----:B------:R-:W-:Y:S05]  /*10f0*/  BRA.U !UP1, `(.L_x_109) ;  /* 0x0000000109547547 */ /* 0x000fea000b800000 */
[----:B------:R-:W0:Y:S01]  /*1100*/  LDC.64 R4, c[0x0][0x390] ;  /* 0x0000e400ff047b82 */ /* 0x000e220000000a00 */
[----:B------:R-:W-:Y:S01]  /*1110*/  UIADD3 UR4, UPT, UPT, -UR4, URZ, URZ ;  /* 0x000000ff04047290 */ /* 0x000fe2000fffe1ff */
[----:B0-----:R-:W-:-:S04]  /*1120*/  IMAD.WIDE.U32 R4, R0, 0x8, R4 ;  /* 0x0000000800047825 */ /* 0x001fc800078e0004 */
[----:B------:R-:W-:Y:S02]  /*1130*/  IMAD.MOV.U32 R0, RZ, RZ, R4 ;  /* 0x000000ffff007224 */ /* 0x000fe400078e0004 */
[----:B------:R-:W-:-:S07]  /*1140*/  IMAD.MOV.U32 R7, RZ, RZ, R5 ;  /* 0x000000ffff077224 */ /* 0x000fce00078e0005 */
.L_x_114:
        /* <DEDUP_REMOVED lines=16> */
.L_x_109:
[----:B------:R-:W-:Y:S01]  /*1250*/  LOP3.LUT R0, R3, 0xffc00000, RZ, 0xc0, !PT ;  /* 0xffc0000003007812 */ /* 0x000fe200078ec0ff */
[----:B------:R-:W-:Y:S01]  /*1260*/  UISETP.GE.AND UP0, UPT, UR8, 0x1, UPT ;  /* 0x000000010800788c */ /* 0x000fe2000bf06270 */
[----:B------:R-:W-:Y:S01]  /*1270*/  IMAD.MOV.U32 R4, RZ, RZ, RZ ;  /* 0x000000ffff047224 */ /* 0x000fe200078e00ff */
[----:B------:R-:W-:Y:S02]  /*1280*/  CS2R R18, SRZ ;  /* 0x0000000000127805 */ /* 0x000fe4000001ff00 */
[----:B------:R-:W-:-:S06]  /*1290*/  LOP3.LUT R5, R0, 0x7fd00000, RZ, 0x3c, !PT ;  /* 0x7fd0000000057812 */ /* 0x000fcc00078e3cff */
[----:B------:R-:W-:Y:S01]  /*12a0*/  DMUL R6, R4, R2 ;  /* 0x0000000204067228 */ /* 0x000fe20000000000 */
[----:B------:R-:W-:Y:S10]  /*12b0*/  BRA.U !UP0, `(.L_x_115) ;  /* 0x0000000908ec7547 */ /* 0x000ff4000b800000 */
[----:B------:R-:W-:Y:S01]  /*12c0*/  UISETP.GE.U32.AND UP1, UPT, UR8, 0x8, UPT ;  /* 0x000000080800788c */ /* 0x000fe2000bf26070 */
[----:B------:R-:W-:Y:S01]  /*12d0*/  IMAD.MOV.U32 R27, RZ, RZ, RZ ;  /* 0x000000ffff1b7224 */ /* 0x000fe200078e00ff */
[----:B------:R-:W-:Y:S01]  /*12e0*/  ULOP3.LUT UR6, UR8, 0x7, URZ, 0xc0, !UPT ;  /* 0x0000000708067892 */ /* 0x000fe2000f8ec0ff */
[----:B------:R-:W-:Y:S02]  /*12f0*/  MOV R24, RZ ;  /* 0x000000ff00187202 */ /* 0x000fe40000000f00 */
[----:B------:R-:W-:Y:S01]  /*1300*/  CS2R R18, SRZ ;  /* 0x0000000000127805 */ /* 0x000fe2000001ff00 */
[----:B------:R-:W-:-:S03]  /*1310*/  UISETP.NE.AND UP0, UPT, UR6, URZ, UPT ;  /* 0x000000ff0600728c */ /* 0x000fc6000bf05270 */
[----:B------:R-:W-:Y:S08]  /*1320*/  BRA.U !UP1, `(.L_x_116) ;  /* 0x0000000509787547 */ /* 0x000ff0000b800000 */
[----:B------:R-:W0:Y:S01]  /*1330*/  LDCU.64 UR4, c[0x0][0x390] ;  /* 0x00007200ff0477ac */ /* 0x000e220008000a00 */
[----:B------:R-:W-:Y:S01]  /*1340*/  IMAD.MOV.U32 R27, RZ, RZ, RZ ;  /* 0x000000ffff1b7224 */ /* 0x000fe200078e00ff */
        /* <DEDUP_REMOVED lines=8> */
.L_x_117:
[----:B------:R-:W2:Y:S04]  /*13d0*/  LDG.E.64 R20, desc[UR10][R10.64+-0x20] ;  /* 0xffffe00a0a147981 */ /* 0x000ea8000c1e1b00 */
[----:B------:R-:W3:Y:S04]  /*13e0*/  LDG.E.64 R22, desc[UR10][R10.64+-0x18] ;  /* 0xffffe80a0a167981 */ /* 0x000ee8000c1e1b00 */
[----:B------:R-:W4:Y:S04]  /*13f0*/  LDG.E.64 R16, desc[UR10][R10.64+-0x10] ;  /* 0xfffff00a0a107981 */ /* 0x000f28000c1e1b00 */
[----:B------:R-:W5:Y:S04]  /*1400*/  LDG.E.64 R12, desc[UR10][R10.64+-0x8] ;  /* 0xfffff80a0a0c7981 */ /* 0x000f68000c1e1b00 */
[----:B------:R-:W5:Y:S01]  /*1410*/  LDG.E.64 R14, desc[UR10][R10.64] ;  /* 0x0000000a0a0e7981 */ /* 0x000f62000c1e1b00 */
[----:B------:R-:W-:-:S03]  /*1420*/  ISETP.NE.AND P0, PT, R27, UR4, PT ;  /* 0x000000041b007c0c */ /* 0x000fc6000bf05270 */
[----:B------:R-:W5:Y:S01]  /*1430*/  LDG.E.64 R8, desc[UR10][R10.64+0x8] ;  /* 0x0000080a0a087981 */ /* 0x000f62000c1e1b00 */
[----:B------:R-:W-:Y:S01]  /*1440*/  VIADD R25, R27, 0x1 ;  /* 0x000000011b197836 */ /* 0x000fe20000000000 */
[----:B------:R-:W-:Y:S01]  /*1450*/  UIADD3 UR5, UPT, UPT, UR4, 0x1, URZ ;  /* 0x0000000104057890 */ /* 0x000fe2000fffe0ff */
[----:B--2---:R-:W-:-:S08]  /*1460*/  DMUL R20, R4, |R20| ;  /* 0x4000001404147228 */ /* 0x004fd00000000000 */
[C---:B------:R-:W-:Y:S02]  /*1470*/  DSETP.NEU.OR P0, PT, R20.reuse, R6, P0 ;  /* 0x000000061400722a */ /* 0x040fe4000070d400 */
[----:B------:R-:W-:-:S10]  /*1480*/  DFMA R20, R20, R20, R18 ;  /* 0x000000141414722b */ /* 0x000fd40000000012 */
[----:B------:R-:W-:Y:S02]  /*1490*/  FSEL R18, R20, R18, P0 ;  /* 0x0000001214127208 */ /* 0x000fe40000000000 */
[----:B------:R-:W-:Y:S02]  /*14a0*/  FSEL R19, R21, R19, P0 ;  /* 0x0000001315137208 */ /* 0x000fe40000000000 */
[----:B------:R-:W2:Y:S01]  /*14b0*/  LDG.E.64 R20, desc[UR10][R10.64+0x10] ;  /* 0x0000100a0a147981 */ /* 0x000ea2000c1e1b00 */
[----:B------:R-:W-:-:S05]  /*14c0*/  @!P0 IMAD.MOV R25, RZ, RZ, R27 ;  /* 0x000000ffff198224 */ /* 0x000fca00078e021b */
[----:B------:R-:W-:Y:S01]  /*14d0*/  ISETP.NE.AND P1, PT, R25, UR5, PT ;  /* 0x0000000519007c0c */ /* 0x000fe2000bf25270 */
[----:B---3--:R-:W-:-:S12]  /*14e0*/  DMUL R22, R4, |R22| ;  /* 0x4000001604167228 */ /* 0x008fd80000000000 */
[C---:B------:R-:W-:Y:S02]  /*14f0*/  DSETP.NEU.OR P1, PT, R22.reuse, R6, P1 ;  /* 0x000000061600722a */ /* 0x040fe40000f2d400 */
[----:B------:R-:W-:-:S10]  /*1500*/  DFMA R22, R22, R22, R18 ;  /* 0x000000161616722b */ /* 0x000fd40000000012 */
[----:B------:R-:W-:Y:S02]  /*1510*/  FSEL R18, R22, R18, P1 ;  /* 0x0000001216127208 */ /* 0x000fe40000800000 */
[----:B------:R-:W-:Y:S02]  /*1520*/  FSEL R19, R23, R19, P1 ;  /* 0x0000001317137208 */ /* 0x000fe40000800000 */
[----:B------:R0:W3:Y:S01]  /*1530*/  LDG.E.64 R22, desc[UR10][R10.64+0x18] ;  /* 0x0000180a0a167981 */ /* 0x0000e2000c1e1b00 */
[----:B------:R-:W-:Y:S01]  /*1540*/  VIADD R26, R25, 0x1 ;  /* 0x00000001191a7836 */ /* 0x000fe20000000000 */
[----:B------:R-:W-:Y:S01]  /*1550*/  UIADD3 UR5, UPT, UPT, UR4, 0x2, URZ ;  /* 0x0000000204057890 */ /* 0x000fe2000fffe0ff */
[----:B------:R-:W-:-:S05]  /*1560*/  @!P1 IMAD.MOV R26, RZ, RZ, R25 ;  /* 0x000000ffff1a9224 */ /* 0x000fca00078e0219 */
[----:B------:R-:W-:Y:S01]  /*1570*/  ISETP.NE.AND P2, PT, R26, UR5, PT ;  /* 0x000000051a007c0c */ /* 0x000fe2000bf45270 */
[----:B----4-:R-:W-:-:S12]  /*1580*/  DMUL R16, R4, |R16| ;  /* 0x4000001004107228 */ /* 0x010fd80000000000 */
[----:B------:R-:W-:Y:S01]  /*1590*/  DSETP.NEU.OR P2, PT, R16, R6, P2 ;  /* 0x000000061000722a */ /* 0x000fe2000174d400 */
[----:B------:R-:W-:Y:S01]  /*15a0*/  VIADD R25, R26, 0x1 ;  /* 0x000000011a197836 */ /* 0x000fe20000000000 */
[----:B------:R-:W-:Y:S01]  /*15b0*/  UIADD3 UR5, UPT, UPT, UR4, 0x3, URZ ;  /* 0x0000000304057890 */ /* 0x000fe2000fffe0ff */
[----:B-----5:R-:W-:-:S11]  /*15c0*/  DMUL R12, R4, |R12| ;  /* 0x4000000c040c7228 */ /* 0x020fd60000000000 */
[----:B------:R-:W-:-:S05]  /*15d0*/  @!P2 IMAD.MOV R25, RZ, RZ, R26 ;  /* 0x000000ffff19a224 */ /* 0x000fca00078e021a */
[----:B------:R-:W-:-:S13]  /*15e0*/  ISETP.NE.AND P1, PT, R25, UR5, PT ;  /* 0x0000000519007c0c */ /* 0x000fda000bf25270 */
[----:B------:R-:W-:Y:S01]  /*15f0*/  DSETP.NEU.OR P1, PT, R12, R6, P1 ;  /* 0x000000060c00722a */ /* 0x000fe20000f2d400 */
[----:B------:R-:W-:Y:S01]  /*1600*/  VIADD R26, R25, 0x1 ;  /* 0x00000001191a7836 */ /* 0x000fe20000000000 */
[----:B------:R-:W-:Y:S01]  /*1610*/  UIADD3 UR5, UPT, UPT, UR4, 0x4, URZ ;  /* 0x0000000404057890 */ /* 0x000fe2000fffe0ff */
[----:B------:R-:W-:-:S11]  /*1620*/  DMUL R14, R4, |R14| ;  /* 0x4000000e040e7228 */ /* 0x000fd60000000000 */
[----:B------:R-:W-:-:S05]  /*1630*/  @!P1 IMAD.MOV R26, RZ, RZ, R25 ;  /* 0x000000ffff1a9224 */ /* 0x000fca00078e0219 */
[----:B------:R-:W-:Y:S01]  /*1640*/  ISETP.NE.AND P0, PT, R26, UR5, PT ;  /* 0x000000051a007c0c */ /* 0x000fe2000bf05270 */
[----:B------:R-:W-:-:S12]  /*1650*/  DFMA R16, R16, R16, R18 ;  /* 0x000000101010722b */ /* 0x000fd80000000012 */
[----:B------:R-:W-:Y:S01]  /*1660*/  DSETP.NEU.OR P0, PT, R14, R6, P0 ;  /* 0x000000060e00722a */ /* 0x000fe2000070d400 */
[----:B------:R-:W-:Y:S01]  /*1670*/  VIADD R25, R26, 0x1 ;  /* 0x000000011a197836 */ /* 0x000fe20000000000 */
[----:B------:R-:W-:Y:S01]  /*1680*/  UIADD3 UR5, UPT, UPT, UR4, 0x5, URZ ;  /* 0x0000000504057890 */ /* 0x000fe2000fffe0ff */
[----:B------:R-:W-:Y:S02]  /*1690*/  FSEL R16, R16, R18, P2 ;  /* 0x0000001210107208 */ /* 0x000fe40001000000 */
[----:B------:R-:W-:-:S09]  /*16a0*/  FSEL R17, R17, R19, P2 ;  /* 0x0000001311117208 */ /* 0x000fd20001000000 */
[----:B------:R-:W-:-:S05]  /*16b0*/  @!P0 IMAD.MOV R25, RZ, RZ, R26 ;  /* 0x000000ffff198224 */ /* 0x000fca00078e021a */
[----:B------:R-:W-:Y:S01]  /*16c0*/  ISETP.NE.AND P2, PT, R25, UR5, PT ;  /* 0x0000000519007c0c */ /* 0x000fe2000bf45270 */
[----:B------:R-:W-:Y:S02]  /*16d0*/  DMUL R8, R4, |R8| ;  /* 0x4000000804087228 */ /* 0x000fe40000000000 */
[----:B------:R-:W-:-:S10]  /*16e0*/  DFMA R12, R12, R12, R16 ;  /* 0x0000000c0c0c722b */ /* 0x000fd40000000010 */
[----:B------:R-:W-:Y:S01]  /*16f0*/  DSETP.NEU.OR P2, PT, R8, R6, P2 ;  /* 0x000000060800722a */ /* 0x000fe2000174d400 */
[----:B------:R-:W-:Y:S01]  /*1700*/  FSEL R12, R12, R16, P1 ;  /* 0x000000100c0c7208 */ /* 0x000fe20000800000 */
[----:B------:R-:W-:Y:S01]  /*1710*/  VIADD R16, R25, 0x1 ;  /* 0x0000000119107836 */ /* 0x000fe20000000000 */
[----:B------:R-:W-:Y:S01]  /*1720*/  FSEL R13, R13, R17, P1 ;  /* 0x000000110d0d7208 */ /* 0x000fe20000800000 */
[----:B------:R-:W-:-:S05]  /*1730*/  UIADD3 UR5, UPT, UPT, UR4, 0x6, URZ ;  /* 0x0000000604057890 */ /* 0x000fca000fffe0ff */
[----:B------:R-:W-:-:S05]  /*1740*/  DFMA R14, R14, R14, R12 ;  /* 0x0000000e0e0e722b */ /* 0x000fca000000000c */
[----:B------:R-:W-:-:S05]  /*1750*/  @!P2 IMAD.MOV R16, RZ, RZ, R25 ;  /* 0x000000ffff10a224 */ /* 0x000fca00078e0219 */
[----:B------:R-:W-:Y:S02]  /*1760*/  ISETP.NE.AND P1, PT, R16, UR5, PT ;  /* 0x0000000510007c0c */ /* 0x000fe4000bf25270 */
[----:B------:R-:W-:Y:S02]  /*1770*/  FSEL R12, R14, R12, P0 ;  /* 0x0000000c0e0c7208 */ /* 0x000fe40000000000 */
[----:B------:R-:W-:-:S06]  /*1780*/  FSEL R13, R15, R13, P0 ;  /* 0x0000000d0f0d7208 */ /* 0x000fcc0000000000 */
[----:B------:R-:W-:Y:S01]  /*1790*/  DFMA R8, R8, R8, R12 ;  /* 0x000000080808722b */ /* 0x000fe2000000000c */
[----:B------:R-:W-:-:S09]  /*17a0*/  UIADD3 UR5, UPT, UPT, UR4, 0x7, URZ ;  /* 0x0000000704057890 */ /* 0x000fd2000fffe0ff */
[----:B------:R-:W-:Y:S01]  /*17b0*/  FSEL R8, R8, R12, P2 ;  /* 0x0000000c08087208 */ /* 0x000fe20001000000 */
[----:B------:R-:W-:Y:S01]  /*17c0*/  VIADD R12, R16, 0x1 ;  /* 0x00000001100c7836 */ /* 0x000fe20000000000 */
[----:B------:R-:W-:Y:S01]  /*17d0*/  FSEL R9, R9, R13, P2 ;  /* 0x0000000d09097208 */ /* 0x000fe20001000000 */
[----:B------:R-:W-:Y:S01]  /*17e0*/  UIADD3 UR4, UPT, UPT, UR4, 0x8, URZ ;  /* 0x0000000804047890 */ /* 0x000fe2000fffe0ff */
[----:B0-----:R-:W-:-:S05]  /*17f0*/  IADD3 R10, P2, PT, R10, 0x40, RZ ;  /* 0x000000400a0a7810 */ /* 0x001fca0007f5e0ff */
[----:B------:R-:W-:Y:S01]  /*1800*/  IMAD.X R11, RZ, RZ, R11, P2 ;  /* 0x000000ffff0b7224 */ /* 0x000fe200010e060b */
[----:B--2---:R-:W-:-:S08]  /*1810*/  DMUL R20, R4, |R20| ;  /* 0x4000001404147228 */ /* 0x004fd00000000000 */
[C---:B------:R-:W-:Y:S02]  /*1820*/  DSETP.NEU.OR P1, PT, R20.reuse, R6, P1 ;  /* 0x000000061400722a */ /* 0x040fe40000f2d400 */
[----:B------:R-:W-:-:S12]  /*1830*/  DFMA R20, R20, R20, R8 ;  /* 0x000000141414722b */ /* 0x000fd80000000008 */
[----:B------:R-:W-:-:S05]  /*1840*/  @!P1 IMAD.MOV R12, RZ, RZ, R16 ;  /* 0x000000ffff0c9224 */ /* 0x000fca00078e0210 */
[----:B------:R-:W-:Y:S02]  /*1850*/  ISETP.NE.AND P0, PT, R12, UR5, PT ;  /* 0x000000050c007c0c */ /* 0x000fe4000bf05270 */
[----:B------:R-:W-:Y:S01]  /*1860*/  FSEL R8, R20, R8, P1 ;  /* 0x0000000814087208 */ /* 0x000fe20000800000 */
[----:B---3--:R-:W-:Y:S01]  /*1870*/  DMUL R22, R4, |R22| ;  /* 0x4000001604167228 */ /* 0x008fe20000000000 */
[----:B------:R-:W-:Y:S02]  /*1880*/  FSEL R9, R21, R9, P1 ;  /* 0x0000000915097208 */ /* 0x000fe40000800000 */
[----:B------:R-:W-:-:S07]  /*1890*/  ISETP.NE.AND P1, PT, R24, UR4, PT ;  /* 0x0000000418007c0c */ /* 0x000fce000bf25270 */
[C---:B------:R-:W-:Y:S02]  /*18a0*/  DSETP.NEU.OR P0, PT, R22.reuse, R6, P0 ;  /* 0x000000061600722a */ /* 0x040fe4000070d400 */
[----:B------:R-:W-:Y:S01]  /*18b0*/  DFMA R22, R22, R22, R8 ;  /* 0x000000161616722b */ /* 0x000fe20000000008 */
[----:B------:R-:W-:-:S09]  /*18c0*/  VIADD R27, R12, 0x1 ;  /* 0x000000010c1b7836 */ /* 0x000fd20000000000 */
[----:B------:R-:W-:Y:S02]  /*18d0*/  FSEL R18, R22, R8, P0 ;  /* 0x0000000816127208 */ /* 0x000fe40000000000 */
[----:B------:R-:W-:Y:S01]  /*18e0*/  FSEL R19, R23, R9, P0 ;  /* 0x0000000917137208 */ /* 0x000fe20000000000 */
[----:B------:R-:W-:Y:S01]  /*18f0*/  @!P0 IMAD.MOV R27, RZ, RZ, R12 ;  /* 0x000000ffff1b8224 */ /* 0x000fe200078e020c */
[----:B------:R-:W-:Y:S06]  /*1900*/  @P1 BRA `(.L_x_117) ;  /* 0xfffffff800b01947 */ /* 0x000fec000383ffff */
.L_x_116:
        /* <DEDUP_REMOVED lines=12> */
[----:B------:R-:W-:-:S02]  /*19d0*/  VIADD R13, R27, 0x1 ;  /* 0x000000011b0d7836 */ /* 0x000fc40000000000 */
[----:B------:R-:W-:Y:S01]  /*19e0*/  VIADD R12, R24, 0x1 ;  /* 0x00000001180c7836 */ /* 0x000fe20000000000 */
[C---:B--2---:R-:W-:Y:S02]  /*19f0*/  DMUL R16, R4.reuse, |R16| ;  /* 0x4000001004107228 */ /* 0x044fe40000000000 */
[----:B---3--:R-:W-:-:S07]  /*1a00*/  DMUL R14, R4, |R14| ;  /* 0x4000000e040e7228 */ /* 0x008fce0000000000 */
[C---:B------:R-:W-:Y:S02]  /*1a10*/  DSETP.NEU.OR P0, PT, R16.reuse, R6, P0 ;  /* 0x000000061000722a */ /* 0x040fe4000070d400 */
[----:B------:R-:W-:Y:S02]  /*1a20*/  DFMA R16, R16, R16, R18 ;  /* 0x000000101010722b */ /* 0x000fe40000000012 */
[C---:B----4-:R-:W-:Y:S02]  /*1a30*/  DMUL R10, R4.reuse, |R10| ;  /* 0x4000000a040a7228 */ /* 0x050fe40000000000 */
[----:B-----5:R-:W-:-:S06]  /*1a40*/  DMUL R8, R4, |R8| ;  /* 0x4000000804087228 */ /* 0x020fcc0000000000 */
        /* <DEDUP_REMOVED lines=8> */
[----:B------:R-:W-:Y:S01]  /*1ad0*/  @!P1 IMAD.MOV R12, RZ, RZ, R13 ;  /* 0x000000ffff0c9224 */ /* 0x000fe200078e020d */
[----:B------:R-:W-:Y:S01]  /*1ae0*/  FSEL R15, R15, R17, P1 ;  /* 0x000000110f0f7208 */ /* 0x000fe20000800000 */
[----:B------:R-:W-:-:S05]  /*1af0*/  VIADD R13, R24, 0x2 ;  /* 0x00000002180d7836 */ /* 0x000fca0000000000 */
[----:B------:R-:W-:Y:S01]  /*1b00*/  ISETP.NE.AND P2, PT, R13, R12, PT ;  /* 0x0000000c0d00720c */ /* 0x000fe20003f45270 */
[----:B------:R-:W-:-:S12]  /*1b10*/  VIADD R13, R12, 0x1 ;  /* 0x000000010c0d7836 */ /* 0x000fd80000000000 */
[C---:B------:R-:W-:Y:S02]  /*1b20*/  DSETP.NEU.OR P2, PT, R10.reuse, R6, P2 ;  /* 0x000000060a00722a */ /* 0x040fe4000174d400 */
[----:B------:R-:W-:-:S10]  /*1b30*/  DFMA R10, R10, R10, R14 ;  /* 0x0000000a0a0a722b */ /* 0x000fd4000000000e */
[----:B------:R-:W-:Y:S02]  /*1b40*/  FSEL R10, R10, R14, P2 ;  /* 0x0000000e0a0a7208 */ /* 0x000fe40001000000 */
[----:B------:R-:W-:Y:S01]  /*1b50*/  @!P2 IMAD.MOV R13, RZ, RZ, R12 ;  /* 0x000000ffff0da224 */ /* 0x000fe200078e020c */
[----:B------:R-:W-:Y:S01]  /*1b60*/  FSEL R11, R11, R15, P2 ;  /* 0x0000000f0b0b7208 */ /* 0x000fe20001000000 */
[C---:B------:R-:W-:Y:S02]  /*1b70*/  VIADD R12, R24.reuse, 0x3 ;  /* 0x00000003180c7836 */ /* 0x040fe40000000000 */
[----:B------:R-:W-:Y:S02]  /*1b80*/  VIADD R27, R13, 0x1 ;  /* 0x000000010d1b7836 */ /* 0x000fe40000000000 */
[----:B------:R-:W-:Y:S01]  /*1b90*/  VIADD R24, R24, 0x4 ;  /* 0x0000000418187836 */ /* 0x000fe20000000000 */
[----:B------:R-:W-:-:S13]  /*1ba0*/  ISETP.NE.AND P0, PT, R12, R13, PT ;  /* 0x0000000d0c00720c */ /* 0x000fda0003f05270 */
[C---:B------:R-:W-:Y:S02]  /*1bb0*/  DSETP.NEU.OR P0, PT, R8.reuse, R6, P0 ;  /* 0x000000060800722a */ /* 0x040fe4000070d400 */
[----:B------:R-:W-:-:S10]  /*1bc0*/  DFMA R8, R8, R8, R10 ;  /* 0x000000080808722b */ /* 0x000fd4000000000a */
[----:B------:R-:W-:Y:S02]  /*1bd0*/  FSEL R18, R8, R10, P0 ;  /* 0x0000000a08127208 */ /* 0x000fe40000000000 */
[----:B------:R-:W-:Y:S01]  /*1be0*/  FSEL R19, R9, R11, P0 ;  /* 0x0000000b09137208 */ /* 0x000fe20000000000 */
[----:B------:R-:W-:-:S07]  /*1bf0*/  @!P0 IMAD.MOV R27, RZ, RZ, R13 ;  /* 0x000000ffff1b8224 */ /* 0x000fce00078e020d */
.L_x_118:
        /* <DEDUP_REMOVED lines=27> */
.L_x_119:
        /* <DEDUP_REMOVED lines=12> */
.L_x_115:
[----:B------:R-:W-:Y:S01]  /*1e70*/  DFMA R6, R6, R6, R18 ;  /* 0x000000060606722b */ /* 0x000fe20000000012 */
[----:B------:R-:W-:Y:S01]  /*1e80*/  UMOV UR4, 0xffffffff ;  /* 0xffffffff00047882 */ /* 0x000fe20000000000 */
[----:B------:R-:W-:Y:S01]  /*1e90*/  UMOV UR5, 0x7fefffff ;  /* 0x7fefffff00057882 */ /* 0x000fe20000000000 */
[----:B------:R-:W-:Y:S01]  /*1ea0*/  IMAD.MOV.U32 R12, RZ, RZ, 0x0 ;  /* 0x00000000ff0c7424 */ /* 0x000fe200078e00ff */
[----:B------:R-:W-:Y:S01]  /*1eb0*/  UMOV UR6, UR5 ;  /* 0x0000000500067c82 */ /* 0x000fe20008000000 */
[----:B------:R-:W-:Y:S02]  /*1ec0*/  IMAD.MOV.U32 R13, RZ, RZ, 0x3fd80000 ;  /* 0x3fd80000ff0d7424 */ /* 0x000fe400078e00ff */
[----:B------:R-:W-:Y:S01]  /*1ed0*/  IMAD.U32 R8, RZ, RZ, UR6 ;  /* 0x00000006ff087e24 */ /* 0x000fe2000f8e00ff */
[----:B------:R-:W-:Y:S02]  /*1ee0*/  DSETP.MIN.AND P0, P1, R6, UR4, PT ;  /* 0x0000000406007e2a */ /* 0x000fe4000b900000 */
[----:B------:R-:W-:-:S05]  /*1ef0*/  IMAD.MOV.U32 R4, RZ, RZ, R7 ;  /* 0x000000ffff047224 */ /* 0x000fca00078e0007 */
[----:B------:R-:W-:Y:S01]  /*1f00*/  FSEL R5, R4, UR6, P0 ;  /* 0x0000000604057c08 */ /* 0x000fe20008000000 */
[----:B------:R-:W-:-:S05]  /*1f10*/  IMAD.MOV.U32 R4, RZ, RZ, R6 ;  /* 0x000000ffff047224 */ /* 0x000fca00078e0006 */
[----:B------:R-:W-:Y:S01]  /*1f20*/  SEL R4, R4, UR4, P0 ;  /* 0x0000000404047c07 */ /* 0x000fe20008000000 */
[----:B------:R-:W-:Y:S01]  /*1f30*/  DSETP.NEU.AND P0, PT, R18, RZ, PT ;  /* 0x000000ff1200722a */ /* 0x000fe20003f0d000 */
[----:B------:R-:W-:Y:S01]  /*1f40*/  @P1 LOP3.LUT R5, R8, 0x80000, RZ, 0xfc, !PT ;  /* 0x0008000008051812 */ /* 0x000fe200078efcff */
[----:B------:R-:W-:Y:S01]  /*1f50*/  IMAD.MOV.U32 R8, RZ, RZ, RZ ;  /* 0x000000ffff087224 */ /* 0x000fe200078e00ff */
[----:B------:R-:W-:Y:S02]  /*1f60*/  ISETP.GE.U32.AND P1, PT, R3, 0x7ff00000, PT ;  /* 0x7ff000000300780c */ /* 0x000fe40003f26070 */
[----:B------:R-:W0:Y:S03]  /*1f70*/  MUFU.RSQ64H R9, R5 ;  /* 0x0000000500097308 */ /* 0x000e260000001c00 */
[----:B0-----:R-:W-:-:S08]  /*1f80*/  DMUL R10, R8, R8 ;  /* 0x00000008080a7228 */ /* 0x001fd00000000000 */
[----:B------:R-:W-:-:S08]  /*1f90*/  DFMA R10, R4, -R10, 1 ;  /* 0x3ff00000040a742b */ /* 0x000fd0000000080a */
[----:B------:R-:W-:Y:S02]  /*1fa0*/  DFMA R12, R10, R12, 0.5 ;  /* 0x3fe000000a0c742b */ /* 0x000fe4000000000c */
[----:B------:R-:W-:-:S08]  /*1fb0*/  DMUL R10, R8, R10 ;  /* 0x0000000a080a7228 */ /* 0x000fd00000000000 */
[----:B------:R-:W-:Y:S01]  /*1fc0*/  DFMA R10, R12, R10, R8 ;  /* 0x0000000a0c0a722b */ /* 0x000fe20000000008 */
[----:B------:R-:W0:Y:S07]  /*1fd0*/  LDC.64 R8, c[0x0][0x380] ;  /* 0x0000e000ff087b82 */ /* 0x000e2e0000000a00 */
[----:B------:R-:W-:Y:S01]  /*1fe0*/  DMUL R10, R6, R10 ;  /* 0x0000000a060a7228 */ /* 0x000fe20000000000 */
[----:B------:R-:W-:Y:S02]  /*1ff0*/  VIADD R7, R0, 0x100000 ;  /* 0x0010000000077836 */ /* 0x000fe40000000000 */
[----:B------:R-:W-:-:S06]  /*2000*/  IMAD.MOV.U32 R6, RZ, RZ, RZ ;  /* 0x000000ffff067224 */ /* 0x000fcc00078e00ff */
[----:B------:R-:W-:-:S10]  /*2010*/  DMUL R10, R10, R6 ;  /* 0x000000060a0a7228 */ /* 0x000fd40000000000 */
[-C--:B------:R-:W-:Y:S02]  /*2020*/  FSEL R5, R10, R2.reuse, !P1 ;  /* 0x000000020a057208 */ /* 0x080fe40004800000 */
[-C--:B------:R-:W-:Y:S02]  /*2030*/  FSEL R11, R11, R3.reuse, !P1 ;  /* 0x000000030b0b7208 */ /* 0x080fe40004800000 */
[----:B------:R-:W-:Y:S02]  /*2040*/  FSEL R2, R5, R2, P0 ;  /* 0x0000000205027208 */ /* 0x000fe40000000000 */
[----:B------:R-:W-:-:S05]  /*2050*/  FSEL R3, R11, R3, P0 ;  /* 0x000000030b037208 */ /* 0x000fca0000000000 */
[----:B0-----:R-:W-:Y:S01]  /*2060*/  STG.E.64 desc[UR10][R8.64], R2 ;  /* 0x0000000208007986 */ /* 0x001fe2000c101b0a */
[----:B------:R-:W-:Y:S05]  /*2070*/  EXIT ;  /* 0x000000000000794d */ /* 0x000fea0003800000 */
.L_x_120:
        /* <DEDUP_REMOVED lines=16> */
.L_x_220:


//--------------------- .text._Z11setVecValuePdd  --------------------------
	.section	.text._Z11setVecValuePdd,"ax",@progbits
	.align	128
        .global         _Z11setVecValuePdd
        .type           _Z11setVecValuePdd,@function
        .size           _Z11setVecValuePdd,(.L_x_221 - _Z11setVecValuePdd)
        .other          _Z11setVecValuePdd,@"STO_CUDA_ENTRY STV_DEFAULT"
_Z11setVecValuePdd:
.text._Z11setVecValuePdd:
[----:B------:R-:W-:Y:S08]  /*0000*/  LDC R1, c[0x0][0x37c] ;  /* 0x0000df00ff017b82 */ /* 0x000ff00000000800 */
[----:B------:R-:W0:Y:S01]  /*0010*/  LDC.64 R2, c[0x0][0x380] ;  /* 0x0000e000ff027b82 */ /* 0x000e220000000a00 */
[----:B------:R-:W0:Y:S07]  /*0020*/  LDCU.64 UR4, c[0x0][0x358] ;  /* 0x00006b00ff0477ac */ /* 0x000e2e0008000a00 */
[----:B------:R-:W0:Y:S02]  /*0030*/  LDC.64 R4, c[0x0][0x388] ;  /* 0x0000e200ff047b82 */ /* 0x000e240000000a00 */
[----:B0-----:R-:W-:Y:S01]  /*0040*/  STG.E.64 desc[UR4][R2.64], R4 ;  /* 0x0000000402007986 */ /* 0x001fe2000c101b04 */
[----:B------:R-:W-:Y:S05]  /*0050*/  EXIT ;  /* 0x000000000000794d */ /* 0x000fea0003800000 */
.L_x_121:
        /* <DEDUP_REMOVED lines=10> */
.L_x_221:


//--------------------- .text._Z3_j1Pdd           --------------------------
	.section	.text._Z3_j1Pdd,"ax",@progbits
	.align	128
        .global         _Z3_j1Pdd
        .type           _Z3_j1Pdd,@function
        .size           _Z3_j1Pdd,(.L_x_197 - _Z3_j1Pdd)
        .other          _Z3_j1Pdd,@"STO_CUDA_ENTRY STV_DEFAULT"
_Z3_j1Pdd:
.text._Z3_j1Pdd:
[----:B------:R-:W0:Y:S08]  /*0000*/  LDC R1, c[0x0][0x37c] ;  /* 0x0000df00ff017b82 */ /* 0x000e300000000800 */
[----:B------:R-:W1:Y:S01]  /*0010*/  LDC.64 R2, c[0x0][0x388] ;  /* 0x0000e200ff027b82 */ /* 0x000e620000000a00 */
[----:B------:R-:W-:Y:S01]  /*0020*/  UMOV UR6, 0xbad7b784 ;  /* 0xbad7b78400067882 */ /* 0x000fe20000000000 */
[----:B------:R-:W-:Y:S01]  /*0030*/  UMOV UR7, 0x400353aa ;  /* 0x400353aa00077882 */ /* 0x000fe20000000000 */
[----:B------:R-:W2:Y:S01]  /*0040*/  LDCU.64 UR4, c[0x0][0x358] ;  /* 0x00006b00ff0477ac */ /* 0x000ea20008000a00 */
[----:B0-----:R-:W-:Y:S01]  /*0050*/  VIADD R1, R1, 0xffffffd8 ;  /* 0xffffffd801017836 */ /* 0x001fe20000000000 */
[----:B-1----:R-:W-:-:S14]  /*0060*/  DSETP.GTU.AND P0, PT, |R2|, UR6, PT ;  /* 0x0000000602007e2a */ /* 0x002fdc000bf0c200 */
[----:B--2---:R-:W-:Y:S05]  /*0070*/  @P0 BRA `(.L_x_122) ;  /* 0x0000000000bc0947 */ /* 0x004fea0003800000 */
        /* <DEDUP_REMOVED lines=47> */
.L_x_122:
        /* <DEDUP_REMOVED lines=59> */
.L_x_124:
        /* <DEDUP_REMOVED lines=59> */
.L_x_125:
[----:B------:R-:W-:Y:S01]  /*0ad0*/  DSETP.NEU.AND P0, PT, |R2|, +INF , PT ;  /* 0x7ff000000200742a */ /* 0x000fe20003f0d200 */
[----:B------:R-:W-:-:S13]  /*0ae0*/  CS2R R4, SRZ ;  /* 0x0000000000047805 */ /* 0x000fda000001ff00 */
[----:B------:R-:W-:Y:S05]  /*0af0*/  @!P0 BRA `(.L_x_123) ;  /* 0x0000000800908947 */ /* 0x000fea0003800000 */
[----:B------:R-:W-:Y:S01]  /*0b00*/  DADD R8, -RZ, |R2| ;  /* 0x00000000ff087229 */ /* 0x000fe20000000502 */
[----:B------:R-:W-:Y:S01]  /*0b10*/  IMAD.MOV.U32 R4, RZ, RZ, RZ ;  /* 0x000000ffff047224 */ /* 0x000fe200078e00ff */
[----:B------:R-:W-:Y:S01]  /*0b20*/  UMOV UR6, 0x212fdc9a ;  /* 0x212fdc9a00067882 */ /* 0x000fe20000000000 */
[----:B------:R-:W-:Y:S01]  /*0b30*/  UMOV UR7, 0x418da26b ;  /* 0x418da26b00077882 */ /* 0x000fe20000000000 */
[----:B------:R-:W-:Y:S01]  /*0b40*/  UMOV UR8, 0x6dc9c883 ;  /* 0x6dc9c88300087882 */ /* 0x000fe20000000000 */
[----:B------:R-:W-:Y:S01]  /*0b50*/  UMOV UR9, 0x3fe45f30 ;  /* 0x3fe45f3000097882 */ /* 0x000fe20000000000 */
[----:B------:R-:W0:Y:S02]  /*0b60*/  MUFU.RCP64H R5, R9 ;  /* 0x0000000900057308 */ /* 0x000e240000001800 */
        /* <DEDUP_REMOVED lines=33> */
[----:B------:R-:W-:Y:S01]  /*0d80*/  DFMA R18, R6, R4, |R2| ;  /* 0x000000040612722b */ /* 0x000fe20000000402 */
[----:B------:R-:W-:Y:S02]  /*0d90*/  IMAD.MOV.U32 R2, RZ, RZ, 0x22a3f8be ;  /* 0x22a3f8beff027424 */ /* 0x000fe400078e00ff */
[----:B------:R-:W-:-:S05]  /*0da0*/  IMAD.MOV.U32 R3, RZ, RZ, 0x4099c063 ;  /* 0x4099c063ff037424 */ /* 0x000fca00078e00ff */
[----:B------:R-:W-:Y:S02]  /*0db0*/  DMUL R4, R18, UR8 ;  /* 0x0000000812047c28 */ /* 0x000fe40008000000 */
[----:B------:R-:W-:Y:S01]  /*0dc0*/  DFMA R2, R16, UR6, -R2 ;  /* 0x0000000610027c2b */ /* 0x000fe20008000802 */
[----:B------:R-:W-:Y:S01]  /*0dd0*/  UMOV UR6, 0x4da77324 ;  /* 0x4da7732400067882 */ /* 0x000fe20000000000 */
[----:B------:R-:W-:Y:S01]  /*0de0*/  UMOV UR7, 0x405b8935 ;  /* 0x405b893500077882 */ /* 0x000fe20000000000 */
[----:B------:R-:W-:-:S05]  /*0df0*/  DSETP.GE.AND P0, PT, |R18|, 2.14748364800000000000e+09, PT ;  /* 0x41e000001200742a */ /* 0x000fca0003f06200 */
[----:B------:R-:W0:Y:S01]  /*0e00*/  F2I.F64 R4, R4 ;  /* 0x0000000400047311 */ /* 0x000e220000301100 */
[----:B------:R-:W-:Y:S01]  /*0e10*/  DFMA R2, R16, R2, UR6 ;  /* 0x0000000610027e2b */ /* 0x000fe20008000002 */
[----:B------:R-:W-:Y:S01]  /*0e20*/  UMOV UR6, 0x94653188 ;  /* 0x9465318800067882 */ /* 0x000fe20000000000 */
[----:B------:R-:W-:-:S06]  /*0e30*/  UMOV UR7, 0x401e3522 ;  /* 0x401e352200077882 */ /* 0x000fcc0000000000 */
[C---:B------:R-:W-:Y:S01]  /*0e40*/  DFMA R2, R16.reuse, R2, -UR6 ;  /* 0x8000000610027e2b */ /* 0x040fe20008000002 */
[----:B------:R-:W-:Y:S01]  /*0e50*/  UMOV UR6, 0xb16bd7a7 ;  /* 0xb16bd7a700067882 */ /* 0x000fe20000000000 */
[----:B------:R-:W-:Y:S01]  /*0e60*/  UMOV UR7, 0x3fe9bc7d ;  /* 0x3fe9bc7d00077882 */ /* 0x000fe20000000000 */
[----:B0-----:R-:W0:Y:S05]  /*0e70*/  I2F.F64 R6, R4 ;  /* 0x0000000400067312 */ /* 0x001e2a0000201c00 */
[----:B------:R-:W-:Y:S01]  /*0e80*/  DFMA R2, R16, R2, UR6 ;  /* 0x0000000610027e2b */ /* 0x000fe20008000002 */
[----:B------:R-:W-:Y:S01]  /*0e90*/  UMOV UR6, 0xc3a4f741 ;  /* 0xc3a4f74100067882 */ /* 0x000fe20000000000 */
[----:B------:R-:W-:-:S06]  /*0ea0*/  UMOV UR7, 0x3fc8bfe1 ;  /* 0x3fc8bfe100077882 */ /* 0x000fcc0000000000 */
[----:B------:R-:W-:Y:S01]  /*0eb0*/  DFMA R2, R16, R2, -UR6 ;  /* 0x8000000610027e2b */ /* 0x000fe20008000002 */
[----:B------:R-:W-:Y:S01]  /*0ec0*/  UMOV UR6, 0x54442d18 ;  /* 0x54442d1800067882 */ /* 0x000fe20000000000 */
[----:B------:R-:W-:Y:S02]  /*0ed0*/  UMOV UR7, 0x3ff921fb ;  /* 0x3ff921fb00077882 */ /* 0x000fe40000000000 */
        /* <DEDUP_REMOVED lines=15> */
[----:B------:R-:W-:Y:S05]  /*0fd0*/  CALL.REL.NOINC `($_Z3_j1Pdd$__internal_trig_reduction_slowpathd) ;  /* 0x0000000800147944 */ /* 0x000fea0003c00000 */
[----:B------:R-:W-:Y:S02]  /*0fe0*/  IMAD.MOV.U32 R6, RZ, RZ, R2 ;  /* 0x000000ffff067224 */ /* 0x000fe400078e0002 */
[----:B------:R-:W-:-:S07]  /*0ff0*/  IMAD.MOV.U32 R7, RZ, RZ, R3 ;  /* 0x000000ffff077224 */ /* 0x000fce00078e0003 */
.L_x_126:
        /* <DEDUP_REMOVED lines=29> */
[----:B------:R-:W-:Y:S05]  /*11d0*/  CALL.REL.NOINC `($_Z3_j1Pdd$__internal_trig_reduction_slowpathd) ;  /* 0x0000000400947944 */ /* 0x000fea0003c00000 */
[----:B------:R-:W-:-:S07]  /*11e0*/  IMAD.MOV.U32 R0, RZ, RZ, R4 ;  /* 0x000000ffff007224 */ /* 0x000fce00078e0004 */
.L_x_128:
[----:B------:R-:W-:-:S07]  /*11f0*/  VIADD R0, R0, 0x1 ;  /* 0x0000000100007836 */ /* 0x000fce0000000000 */
.L_x_127:
        /* <DEDUP_REMOVED lines=9> */
[----:B------:R-:W-:Y:S01]  /*1290*/  IMAD.MOV.U32 R24, RZ, RZ, 0x20fd8164 ;  /* 0x20fd8164ff187424 */ /* 0x000fe200078e00ff */
[----:B------:R-:W-:-:S02]  /*12a0*/  DMUL R20, R2, R2 ;  /* 0x0000000202147228 */ /* 0x000fc40000000000 */
[----:B------:R-:W-:Y:S01]  /*12b0*/  ISETP.NE.U32.AND P0, PT, R18, 0x1, PT ;  /* 0x000000011200780c */ /* 0x000fe20003f05070 */
[----:B------:R-:W-:-:S03]  /*12c0*/  IMAD.MOV.U32 R18, RZ, RZ, 0x3da8ff83 ;  /* 0x3da8ff83ff127424 */ /* 0x000fc600078e00ff */
[----:B------:R-:W-:Y:S02]  /*12d0*/  FSEL R24, R24, -8.06006814911005101289e+34, !P0 ;  /* 0xf9785eba18187808 */ /* 0x000fe40004000000 */
[----:B------:R-:W-:Y:S02]  /*12e0*/  FSEL R25, -R18, 0.11223486810922622681, !P0 ;  /* 0x3de5db6512197808 */ /* 0x000fe40004000100 */
[----:B------:R-:W0:Y:S04]  /*12f0*/  LDC.64 R18, c[0x0][0x388] ;  /* 0x0000e200ff127b82 */ /* 0x000e280000000a00 */
[----:B--2---:R-:W-:-:S08]  /*1300*/  DFMA R12, R20, R24, R12 ;  /* 0x00000018140c722b */ /* 0x004fd0000000000c */
[----:B------:R-:W-:Y:S01]  /*1310*/  DFMA R12, R20, R12, R14 ;  /* 0x0000000c140c722b */ /* 0x000fe2000000000e */
[----:B------:R-:W-:Y:S02]  /*1320*/  IMAD.MOV.U32 R14, RZ, RZ, 0x0 ;  /* 0x00000000ff0e7424 */ /* 0x000fe400078e00ff */
[----:B------:R-:W-:-:S05]  /*1330*/  IMAD.MOV.U32 R15, RZ, RZ, 0x3fd80000 ;  /* 0x3fd80000ff0f7424 */ /* 0x000fca00078e00ff */
[----:B---3--:R-:W-:Y:S02]  /*1340*/  DFMA R12, R20, R12, R8 ;  /* 0x0000000c140c722b */ /* 0x008fe40000000008 */
[----:B0-----:R-:W-:-:S06]  /*1350*/  DADD R8, -RZ, |R18| ;  /* 0x00000000ff087229 */ /* 0x001fcc0000000512 */
[----:B------:R-:W-:Y:S01]  /*1360*/  DFMA R12, R20, R12, R10 ;  /* 0x0000000c140c722b */ /* 0x000fe2000000000a */
[----:B------:R-:W0:Y:S01]  /*1370*/  MUFU.RSQ64H R11, R9 ;  /* 0x00000009000b7308 */ /* 0x000e220000001c00 */
[----:B------:R-:W-:-:S06]  /*1380*/  IMAD.MOV.U32 R10, RZ, RZ, RZ ;  /* 0x000000ffff0a7224 */ /* 0x000fcc00078e00ff */
[----:B----4-:R-:W-:-:S08]  /*1390*/  DFMA R4, R20, R12, R4 ;  /* 0x0000000c1404722b */ /* 0x010fd00000000004 */
[----:B------:R-:W-:Y:S02]  /*13a0*/  DFMA R4, R20, R4, R6 ;  /* 0x000000041404722b */ /* 0x000fe40000000006 */
[----:B0-----:R-:W-:-:S06]  /*13b0*/  DMUL R6, R10, R10 ;  /* 0x0000000a0a067228 */ /* 0x001fcc0000000000 */
[----:B------:R-:W-:Y:S02]  /*13c0*/  DFMA R2, R4, R2, R2 ;  /* 0x000000020402722b */ /* 0x000fe40000000002 */
[----:B------:R-:W-:Y:S02]  /*13d0*/  DFMA R4, R20, R4, 1 ;  /* 0x3ff000001404742b */ /* 0x000fe40000000004 */
[----:B------:R-:W-:-:S08]  /*13e0*/  DFMA R6, -R6, |R18|, 1 ;  /* 0x3ff000000606742b */ /* 0x000fd00000000512 */
[----:B------:R-:W-:Y:S02]  /*13f0*/  FSEL R12, R4, R2, !P0 ;  /* 0x00000002040c7208 */ /* 0x000fe40004000000 */
[----:B------:R-:W-:Y:S01]  /*1400*/  FSEL R13, R5, R3, !P0 ;  /* 0x00000003050d7208 */ /* 0x000fe20004000000 */
[----:B------:R-:W-:Y:S01]  /*1410*/  DFMA R4, R6, R14, 0.5 ;  /* 0x3fe000000604742b */ /* 0x000fe2000000000e */
[----:B------:R-:W-:Y:S01]  /*1420*/  LOP3.LUT P0, RZ, R0, 0x2, RZ, 0xc0, !PT ;  /* 0x0000000200ff7812 */ /* 0x000fe2000780c0ff */
[----:B------:R-:W-:Y:S01]  /*1430*/  VIADD R14, R9, 0xfff00000 ;  /* 0xfff00000090e7836 */ /* 0x000fe20000000000 */
[----:B------:R-:W-:Y:S02]  /*1440*/  DMUL R6, R10, R6 ;  /* 0x000000060a067228 */ /* 0x000fe40000000000 */
[----:B------:R-:W-:Y:S02]  /*1450*/  DADD R2, RZ, -R12 ;  /* 0x00000000ff027229 */ /* 0x000fe4000000080c */
[----:B------:R-:W-:-:S04]  /*1460*/  ISETP.GE.U32.AND P1, PT, R14, 0x7fe00000, PT ;  /* 0x7fe000000e00780c */ /* 0x000fc80003f26070 */
[----:B------:R-:W-:-:S04]  /*1470*/  DFMA R4, R4, R6, R10 ;  /* 0x000000060404722b */ /* 0x000fc8000000000a */
[----:B------:R-:W-:Y:S02]  /*1480*/  FSEL R2, R12, R2, !P0 ;  /* 0x000000020c027208 */ /* 0x000fe40004000000 */
[----:B------:R-:W-:-:S03]  /*1490*/  FSEL R3, R13, R3, !P0 ;  /* 0x000000030d037208 */ /* 0x000fc60004000000 */
[----:B------:R-:W-:Y:S05]  /*14a0*/  @!P1 BRA `(.L_x_129) ;  /* 0x0000000000109947 */ /* 0x000fea0003800000 */
[----:B------:R-:W-:-:S07]  /*14b0*/  MOV R12, 0x14d0 ;  /* 0x000014d0000c7802 */ /* 0x000fce0000000f00 */
[----:B------:R-:W-:Y:S05]  /*14c0*/  CALL.REL.NOINC `($__internal_7_$__cuda_sm20_drsqrt_f64_slowpath_v2) ;  /* 0x0000000000547944 */ /* 0x000fea0003c00000 */
[----:B------:R-:W-:Y:S02]  /*14d0*/  IMAD.MOV.U32 R4, RZ, RZ, R0 ;  /* 0x000000ffff047224 */ /* 0x000fe400078e0000 */
[----:B------:R-:W-:-:S07]  /*14e0*/  IMAD.MOV.U32 R5, RZ, RZ, R7 ;  /* 0x000000ffff057224 */ /* 0x000fce00078e0007 */
.L_x_129:
[----:B------:R-:W-:Y:S01]  /*14f0*/  UMOV UR6, 0x33d43651 ;  /* 0x33d4365100067882 */ /* 0x000fe20000000000 */
[----:B------:R-:W-:Y:S02]  /*1500*/  UMOV UR7, 0x3fe98845 ;  /* 0x3fe9884500077882 */ /* 0x000fe40000000000 */
[----:B------:R-:W-:-:S08]  /*1510*/  DMUL R4, R4, UR6 ;  /* 0x0000000604047c28 */ /* 0x000fd00008000000 */
[----:B------:R-:W-:-:S08]  /*1520*/  DMUL R4, R16, R4 ;  /* 0x0000000410047228 */ /* 0x000fd00000000000 */
[----:B------:R-:W-:-:S11]  /*1530*/  DMUL R4, R4, R2 ;  /* 0x0000000204047228 */ /* 0x000fd60000000000 */
.L_x_123:
[----:B------:R-:W0:Y:S01]  /*1540*/  LDC.64 R10, c[0x0][0x388] ;  /* 0x0000e200ff0a7b82 */ /* 0x000e220000000a00 */
[----:B------:R-:W-:Y:S01]  /*1550*/  DADD R8, -RZ, -R4 ;  /* 0x00000000ff087229 */ /* 0x000fe20000000904 */
[----:B------:R-:W-:Y:S01]  /*1560*/  UMOV UR6, 0xfeebc2a0 ;  /* 0xfeebc2a000067882 */ /* 0x000fe20000000000 */
[----:B------:R-:W-:-:S05]  /*1570*/  UMOV UR7, 0x39b4484b ;  /* 0x39b4484b00077882 */ /* 0x000fca0000000000 */
[----:B------:R-:W1:Y:S01]  /*1580*/  LDC.64 R6, c[0x0][0x380] ;  /* 0x0000e000ff067b82 */ /* 0x000e620000000a00 */
[C---:B0-----:R-:W-:Y:S02]  /*1590*/  DSETP.GEU.AND P0, PT, R10.reuse, RZ, PT ;  /* 0x000000ff0a00722a */ /* 0x041fe40003f0e000 */
[C---:B------:R-:W-:Y:S02]  /*15a0*/  DMUL R2, R10.reuse, 0.5 ;  /* 0x3fe000000a027828 */ /* 0x040fe40000000000 */
[----:B------:R-:W-:Y:S02]  /*15b0*/  DSETP.GEU.AND P1, PT, |R10|, UR6, PT ;  /* 0x000000060a007e2a */ /* 0x000fe4000bf2e200 */
[----:B------:R-:W-:Y:S02]  /*15c0*/  FSEL R11, R8, R4, !P0 ;  /* 0x00000004080b7208 */ /* 0x000fe40004000000 */
[----:B------:R-:W-:-:S04]  /*15d0*/  FSEL R5, R9, R5, !P0 ;  /* 0x0000000509057208 */ /* 0x000fc80004000000 */
[----:B------:R-:W-:Y:S02]  /*15e0*/  FSEL R2, R2, R11, !P1 ;  /* 0x0000000b02027208 */ /* 0x000fe40004800000 */
[----:B------:R-:W-:-:S05]  /*15f0*/  FSEL R3, R3, R5, !P1 ;  /* 0x0000000503037208 */ /* 0x000fca0004800000 */
[----:B-1----:R-:W-:Y:S01]  /*1600*/  STG.E.64 desc[UR4][R6.64], R2 ;  /* 0x0000000206007986 */ /* 0x002fe2000c101b04 */
[----:B------:R-:W-:Y:S05]  /*1610*/  EXIT ;  /* 0x000000000000794d */ /* 0x000fea0003800000 */
        .weak           $__internal_7_$__cuda_sm20_drsqrt_f64_slowpath_v2
        .type           $__internal_7_$__cuda_sm20_drsqrt_f64_slowpath_v2,@function
        .size           $__internal_7_$__cuda_sm20_drsqrt_f64_slowpath_v2,($_Z3_j1Pdd$__internal_trig_reduction_slowpathd - $__internal_7_$__cuda_sm20_drsqrt_f64_slowpath_v2)
$__internal_7_$__cuda_sm20_drsqrt_f64_slowpath_v2:
        /* <DEDUP_REMOVED lines=24> */
.L_x_131:
[----:B------:R-:W-:Y:S01]  /*17a0*/  DADD R4, R8, R8 ;  /* 0x0000000008047229 */ /* 0x000fe20000000008 */
[----:B------:R-:W-:Y:S10]  /*17b0*/  BRA `(.L_x_132) ;  /* 0x0000000000087947 */ /* 0x000ff40003800000 */
.L_x_130:
[----:B------:R-:W-:Y:S01]  /*17c0*/  LOP3.LUT R5, R4, 0x7ff00000, RZ, 0xfc, !PT ;  /* 0x7ff0000004057812 */ /* 0x000fe200078efcff */
[----:B------:R-:W-:-:S07]  /*17d0*/  IMAD.MOV.U32 R4, RZ, RZ, RZ ;  /* 0x000000ffff047224 */ /* 0x000fce00078e00ff */
.L_x_132:
[----:B------:R-:W-:Y:S02]  /*17e0*/  IMAD.MOV.U32 R0, RZ, RZ, R4 ;  /* 0x000000ffff007224 */ /* 0x000fe400078e0004 */
[----:B------:R-:W-:Y:S02]  /*17f0*/  IMAD.MOV.U32 R7, RZ, RZ, R5 ;  /* 0x000000ffff077224 */ /* 0x000fe400078e0005 */
[----:B------:R-:W-:Y:S02]  /*1800*/  IMAD.MOV.U32 R4, RZ, RZ, R12 ;  /* 0x000000ffff047224 */ /* 0x000fe400078e000c */
[----:B------:R-:W-:-:S04]  /*1810*/  IMAD.MOV.U32 R5, RZ, RZ, 0x0 ;  /* 0x00000000ff057424 */ /* 0x000fc800078e00ff */
[----:B------:R-:W-:Y:S05]  /*1820*/  RET.REL.NODEC R4 `(_Z3_j1Pdd) ;  /* 0xffffffe404f47950 */ /* 0x000fea0003c3ffff */
        .type           $_Z3_j1Pdd$__internal_trig_reduction_slowpathd,@function
        .size           $_Z3_j1Pdd$__internal_trig_reduction_slowpathd,(.L_x_197 - $_Z3_j1Pdd$__internal_trig_reduction_slowpathd)
$_Z3_j1Pdd$__internal_trig_reduction_slowpathd:
        /* <DEDUP_REMOVED lines=23> */
.L_x_135:
        /* <DEDUP_REMOVED lines=26> */
.L_x_134:
        /* <DEDUP_REMOVED lines=59> */
.L_x_136:
        /* <DEDUP_REMOVED lines=36> */
.L_x_133:
[----:B------:R-:W-:Y:S02]  /*2130*/  IMAD.MOV.U32 R11, RZ, RZ, 0x0 ;  /* 0x00000000ff0b7424 */ /* 0x000fe400078e00ff */
[----:B------:R-:W-:Y:S02]  /*2140*/  IMAD.MOV.U32 R2, RZ, RZ, R18 ;  /* 0x000000ffff027224 */ /* 0x000fe400078e0012 */
[----:B------:R-:W-:Y:S01]  /*2150*/  IMAD.MOV.U32 R3, RZ, RZ, R19 ;  /* 0x000000ffff037224 */ /* 0x000fe200078e0013 */
[----:B------:R-:W-:Y:S06]  /*2160*/  RET.REL.NODEC R10 `(_Z3_j1Pdd) ;  /* 0xffffffdc0aa47950 */ /* 0x000fec0003c3ffff */
.L_x_137:
        /* <DEDUP_REMOVED lines=9> */
.L_x_197:


//--------------------- .text._Z3_j0Pdd           --------------------------
	.section	.text._Z3_j0Pdd,"ax",@progbits
	.align	128
        .global         _Z3_j0Pdd
        .type           _Z3_j0Pdd,@function
        .size           _Z3_j0Pdd,(.L_x_199 - _Z3_j0Pdd)
        .other          _Z3_j0Pdd,@"STO_CUDA_ENTRY STV_DEFAULT"
_Z3_j0Pdd:
.text._Z3_j0Pdd:
        /* <DEDUP_REMOVED lines=66> */
.L_x_138:
        /* <DEDUP_REMOVED lines=62> */
.L_x_140:
        /* <DEDUP_REMOVED lines=62> */
.L_x_141:
[----:B------:R-:W-:Y:S01]  /*0be0*/  DSETP.NEU.AND P0, PT, |R4|, +INF , PT ;  /* 0x7ff000000400742a */ /* 0x000fe20003f0d200 */
[----:B------:R-:W-:-:S13]  /*0bf0*/  CS2R R2, SRZ ;  /* 0x0000000000027805 */ /* 0x000fda000001ff00 */
[----:B------:R-:W-:Y:S05]  /*0c00*/  @!P0 BRA `(.L_x_139) ;  /* 0x00000008006c8947 */ /* 0x000fea0003800000 */
[----:B------:R-:W-:Y:S01]  /*0c10*/  DADD R2, -RZ, |R4| ;  /* 0x00000000ff027229 */ /* 0x000fe20000000504 */
[----:B------:R-:W-:Y:S01]  /*0c20*/  IMAD.MOV.U32 R6, RZ, RZ, RZ ;  /* 0x000000ffff067224 */ /* 0x000fe200078e00ff */
[----:B------:R-:W-:Y:S01]  /*0c30*/  UMOV UR6, 0x1c34685e ;  /* 0x1c34685e00067882 */ /* 0x000fe20000000000 */
[----:B------:R-:W-:Y:S01]  /*0c40*/  IMAD.MOV.U32 R10, RZ, RZ, 0x23b12b84 ;  /* 0x23b12b84ff0a7424 */ /* 0x000fe200078e00ff */
[----:B------:R-:W-:Y:S01]  /*0c50*/  UMOV UR7, 0x414602fe ;  /* 0x414602fe00077882 */ /* 0x000fe20000000000 */
[----:B------:R-:W-:Y:S01]  /*0c60*/  IMAD.MOV.U32 R11, RZ, RZ, 0x410ecd45 ;  /* 0x410ecd45ff0b7424 */ /* 0x000fe200078e00ff */
[----:B------:R-:W0:Y:S01]  /*0c70*/  MUFU.RCP64H R7, R3 ;  /* 0x0000000300077308 */ /* 0x000e220000001800 */
[----:B------:R-:W-:Y:S01]  /*0c80*/  IMAD.MOV.U32 R12, RZ, RZ, 0x7a655012 ;  /* 0x7a655012ff0c7424 */ /* 0x000fe200078e00ff */
        /* <DEDUP_REMOVED lines=52> */
[----:B------:R-:W-:Y:S02]  /*0fd0*/  DMUL R16, R10, R16 ;  /* 0x000000100a107228 */ /* 0x000fe40000000000 */
[C---:B------:R-:W-:Y:S01]  /*0fe0*/  DFMA R12, R8.reuse, R12, -UR6 ;  /* 0x80000006080c7e2b */ /* 0x040fe2000800000c */
[----:B------:R-:W-:Y:S01]  /*0ff0*/  UMOV UR6, 0xffffc9e5 ;  /* 0xffffc9e500067882 */ /* 0x000fe20000000000 */
[----:B------:R-:W-:Y:S01]  /*1000*/  DFMA R14, R8, R14, -UR8 ;  /* 0x80000008080e7e2b */ /* 0x000fe2000800000e */
[----:B------:R-:W-:-:S03]  /*1010*/  UMOV UR7, 0x3fefffff ;  /* 0x3fefffff00077882 */ /* 0x000fc60000000000 */
[----:B------:R-:W-:Y:S02]  /*1020*/  DFMA R10, R18, R16, R10 ;  /* 0x00000010120a722b */ /* 0x000fe4000000000a */
[----:B------:R-:W-:Y:S02]  /*1030*/  DFMA R16, R8, R12, UR6 ;  /* 0x0000000608107e2b */ /* 0x000fe4000800000c */
[----:B------:R-:W-:Y:S01]  /*1040*/  DFMA R18, R6, R14, |R4| ;  /* 0x0000000e0612722b */ /* 0x000fe20000000404 */
[----:B------:R-:W-:Y:S10]  /*1050*/  @!P0 BRA `(.L_x_142) ;  /* 0x0000000000088947 */ /* 0x000ff40003800000 */
[----:B------:R-:W-:-:S07]  /*1060*/  MOV R0, 0x1080 ;  /* 0x0000108000007802 */ /* 0x000fce0000000f00 */
[----:B------:R-:W-:Y:S05]  /*1070*/  CALL.REL.NOINC `($__internal_8_$__cuda_sm20_drsqrt_f64_slowpath_v2) ;  /* 0x00000004005c7944 */ /* 0x000fea0003c00000 */
.L_x_142:
        /* <DEDUP_REMOVED lines=21> */
[----:B------:R-:W-:Y:S05]  /*11d0*/  CALL.REL.NOINC `($_Z3_j0Pdd$__internal_trig_reduction_slowpathd) ;  /* 0x0000000400887944 */ /* 0x000fea0003c00000 */
[----:B------:R-:W-:Y:S02]  /*11e0*/  IMAD.MOV.U32 R4, RZ, RZ, R2 ;  /* 0x000000ffff047224 */ /* 0x000fe400078e0002 */
[----:B------:R-:W-:-:S07]  /*11f0*/  IMAD.MOV.U32 R5, RZ, RZ, R3 ;  /* 0x000000ffff057224 */ /* 0x000fce00078e0003 */
.L_x_143:
        /* <DEDUP_REMOVED lines=28> */
[----:B------:R-:W-:Y:S05]  /*13c0*/  CALL.REL.NOINC `($_Z3_j0Pdd$__internal_trig_reduction_slowpathd) ;  /* 0x00000004000c7944 */ /* 0x000fea0003c00000 */
.L_x_145:
[----:B------:R-:W-:-:S07]  /*13d0*/  VIADD R0, R0, 0x1 ;  /* 0x0000000100007836 */ /* 0x000fce0000000000 */
.L_x_144:
        /* <DEDUP_REMOVED lines=30> */
.L_x_139:
[----:B------:R-:W0:Y:S02]  /*15c0*/  LDC.64 R4, c[0x0][0x380] ;  /* 0x0000e000ff047b82 */ /* 0x000e240000000a00 */
[----:B0-----:R-:W-:Y:S01]  /*15d0*/  STG.E.64 desc[UR4][R4.64], R2 ;  /* 0x0000000204007986 */ /* 0x001fe2000c101b04 */
[----:B------:R-:W-:Y:S05]  /*15e0*/  EXIT ;  /* 0x000000000000794d */ /* 0x000fea0003800000 */
        .weak           $__internal_8_$__cuda_sm20_drsqrt_f64_slowpath_v2
        .type           $__internal_8_$__cuda_sm20_drsqrt_f64_slowpath_v2,@function
        .size           $__internal_8_$__cuda_sm20_drsqrt_f64_slowpath_v2,($_Z3_j0Pdd$__internal_trig_reduction_slowpathd - $__internal_8_$__cuda_sm20_drsqrt_f64_slowpath_v2)
$__internal_8_$__cuda_sm20_drsqrt_f64_slowpath_v2:
        /* <DEDUP_REMOVED lines=24> */
.L_x_147:
[----:B------:R-:W-:Y:S01]  /*1770*/  DADD R4, R2, R2 ;  /* 0x0000000002047229 */ /* 0x000fe20000000002 */
[----:B------:R-:W-:Y:S10]  /*1780*/  BRA `(.L_x_148) ;  /* 0x0000000000087947 */ /* 0x000ff40003800000 */
.L_x_146:
[----:B------:R-:W-:Y:S01]  /*1790*/  LOP3.LUT R5, R4, 0x7ff00000, RZ, 0xfc, !PT ;  /* 0x7ff0000004057812 */ /* 0x000fe200078efcff */
[----:B------:R-:W-:-:S07]  /*17a0*/  IMAD.MOV.U32 R4, RZ, RZ, RZ ;  /* 0x000000ffff047224 */ /* 0x000fce00078e00ff */
.L_x_148:
[----:B------:R-:W-:Y:S02]  /*17b0*/  IMAD.MOV.U32 R2, RZ, RZ, R0 ;  /* 0x000000ffff027224 */ /* 0x000fe400078e0000 */
[----:B------:R-:W-:Y:S02]  /*17c0*/  IMAD.MOV.U32 R3, RZ, RZ, 0x0 ;  /* 0x00000000ff037424 */ /* 0x000fe400078e00ff */
[----:B------:R-:W-:Y:S02]  /*17d0*/  IMAD.MOV.U32 R10, RZ, RZ, R4 ;  /* 0x000000ffff0a7224 */ /* 0x000fe400078e0004 */
[----:B------:R-:W-:Y:S01]  /*17e0*/  IMAD.MOV.U32 R11, RZ, RZ, R5 ;  /* 0x000000ffff0b7224 */ /* 0x000fe200078e0005 */
[----:B------:R-:W-:Y:S06]  /*17f0*/  RET.REL.NODEC R2 `(_Z3_j0Pdd) ;  /* 0xffffffe802007950 */ /* 0x000fec0003c3ffff */
        .type           $_Z3_j0Pdd$__internal_trig_reduction_slowpathd,@function
        .size           $_Z3_j0Pdd$__internal_trig_reduction_slowpathd,(.L_x_199 - $_Z3_j0Pdd$__internal_trig_reduction_slowpathd)
$_Z3_j0Pdd$__internal_trig_reduction_slowpathd:
        /* <DEDUP_REMOVED lines=23> */
.L_x_151:
        /* <DEDUP_REMOVED lines=26> */
.L_x_150:
        /* <DEDUP_REMOVED lines=59> */
.L_x_152:
        /* <DEDUP_REMOVED lines=36> */
.L_x_149:
[----:B------:R-:W-:Y:S02]  /*2100*/  IMAD.MOV.U32 R11, RZ, RZ, 0x0 ;  /* 0x00000000ff0b7424 */ /* 0x000fe400078e00ff */
[----:B------:R-:W-:Y:S02]  /*2110*/  IMAD.MOV.U32 R0, RZ, RZ, R4 ;  /* 0x000000ffff007224 */ /* 0x000fe400078e0004 */
[----:B------:R-:W-:Y:S02]  /*2120*/  IMAD.MOV.U32 R2, RZ, RZ, R18 ;  /* 0x000000ffff027224 */ /* 0x000fe400078e0012 */
[----:B------:R-:W-:Y:S01]  /*2130*/  IMAD.MOV.U32 R3, RZ, RZ, R19 ;  /* 0x000000ffff037224 */ /* 0x000fe200078e0013 */
[----:B------:R-:W-:Y:S06]  /*2140*/  RET.REL.NODEC R10 `(_Z3_j0Pdd) ;  /* 0xffffffdc0aac7950 */ /* 0x000fec0003c3ffff */
.L_x_153:
        /* <DEDUP_REMOVED lines=11> */
.L_x_199:


//--------------------- .text._Z7_erfinvPdd       --------------------------
	.section	.text._Z7_erfinvPdd,"ax",@progbits
	.align	128
        .global         _Z7_erfinvPdd
        .type           _Z7_erfinvPdd,@function
        .size           _Z7_erfinvPdd,(.L_x_200 - _Z7_erfinvPdd)
        .other          _Z7_erfinvPdd,@"STO_CUDA_ENTRY STV_DEFAULT"
_Z7_erfinvPdd:
.text._Z7_erfinvPdd:
[----:B------:R-:W-:Y:S08]  /*0000*/  LDC R1, c[0x0][0x37c] ;  /* 0x0000df00ff017b82 */ /* 0x000ff00000000800 */
[----:B------:R-:W0:Y:S01]  /*0010*/  LDC R0, c[0x0][0x38c] ;  /* 0x0000e300ff007b82 */ /* 0x000e220000000800 */
[----:B------:R-:W1:Y:S01]  /*0020*/  LDCU.64 UR4, c[0x0][0x358] ;  /* 0x00006b00ff0477ac */ /* 0x000e620008000a00 */
[----:B0-----:R-:W-:-:S13]  /*0030*/  FSETP.GEU.AND P0, PT, |R0|, 1.875, PT ;  /* 0x3ff000000000780b */ /* 0x001fda0003f0e200 */
[----:B-1----:R-:W-:Y:S05]  /*0040*/  @P0 BRA `(.L_x_154) ;  /* 0x0000001000180947 */ /* 0x002fea0003800000 */
[----:B------:R-:W0:Y:S01]  /*0050*/  LDC.64 R2, c[0x0][0x388] ;  /* 0x0000e200ff027b82 */ /* 0x000e220000000a00 */
[----:B------:R-:W-:Y:S01]  /*0060*/  IMAD.MOV.U32 R8, RZ, RZ, RZ ;  /* 0x000000ffff087224 */ /* 0x000fe200078e00ff */
[----:B------:R-:W-:Y:S01]  /*0070*/  UMOV UR6, 0x18c775c9 ;  /* 0x18c775c900067882 */ /* 0x000fe20000000000 */
[----:B------:R-:W-:Y:S01]  /*0080*/  UMOV UR7, 0x3fb5c5c2 ;  /* 0x3fb5c5c200077882 */ /* 0x000fe20000000000 */
[----:B0-----:R-:W-:-:S10]  /*0090*/  DFMA R2, R2, -R2, 1 ;  /* 0x3ff000000202742b */ /* 0x001fd40000000802 */
        /* <DEDUP_REMOVED lines=11> */
[----:B------:R-:W-:Y:S01]  /*0150*/  IMAD.MOV.U32 R6, RZ, RZ, -0x6323a277 ;  /* 0x9cdc5d89ff067424 */ /* 0x000fe200078e00ff */
[----:B------:R-:W-:-:S06]  /*0160*/  MOV R7, 0x3fa55cf5 ;  /* 0x3fa55cf500077802 */ /* 0x000fcc0000000f00 */
        /* <DEDUP_REMOVED lines=38> */
[----:B------:R-:W-:-:S08]  /*03d0*/  DFMA R6, R4, R6, R4 ;  /* 0x000000060406722b */ /* 0x000fd00000000004 */
[----:B------:R-:W-:-:S08]  /*03e0*/  DADD R6, R6, R6 ;  /* 0x0000000006067229 */ /* 0x000fd00000000006 */
[----:B------:R-:W-:-:S10]  /*03f0*/  DFMA R6, R2, UR6, R6 ;  /* 0x0000000602067c2b */ /* 0x000fd40008000006 */
[----:B------:R-:W-:-:S13]  /*0400*/  ISETP.GT.U32.AND P0, PT, R7, -0x3fe70001, PT ;  /* 0xc018ffff0700780c */ /* 0x000fda0003f04070 */
[----:B------:R-:W-:Y:S05]  /*0410*/  @P0 BRA `(.L_x_155) ;  /* 0x0000000400180947 */ /* 0x000fea0003800000 */
[----:B------:R-:W-:Y:S01]  /*0420*/  DADD R2, -R6, -3.125 ;  /* 0xc009000006027429 */ /* 0x000fe20000000100 */
[----:B------:R-:W-:Y:S01]  /*0430*/  IMAD.MOV.U32 R4, RZ, RZ, 0x3324d327 ;  /* 0x3324d327ff047424 */ /* 0x000fe200078e00ff */
[----:B------:R-:W-:Y:S01]  /*0440*/  MOV R5, 0x3c08ddf9 ;  /* 0x3c08ddf900057802 */ /* 0x000fe20000000f00 */
[----:B------:R-:W-:Y:S01]  /*0450*/  UMOV UR6, 0xe746e627 ;  /* 0xe746e62700067882 */ /* 0x000fe20000000000 */
[----:B------:R-:W-:-:S04]  /*0460*/  UMOV UR7, 0x3bb135d2 ;  /* 0x3bb135d200077882 */ /* 0x000fc80000000000 */
        /* <DEDUP_REMOVED lines=64> */
[----:B------:R-:W-:Y:S10]  /*0870*/  BRA `(.L_x_156) ;  /* 0x0000000800287947 */ /* 0x000ff40003800000 */
.L_x_155:
[----:B------:R-:W-:Y:S01]  /*0880*/  DADD R2, -RZ, -R6 ;  /* 0x00000000ff027229 */ /* 0x000fe20000000906 */
[----:B------:R-:W-:Y:S02]  /*0890*/  IMAD.MOV.U32 R10, RZ, RZ, 0x0 ;  /* 0x00000000ff0a7424 */ /* 0x000fe400078e00ff */
[----:B------:R-:W-:-:S03]  /*08a0*/  IMAD.MOV.U32 R11, RZ, RZ, 0x3fd80000 ;  /* 0x3fd80000ff0b7424 */ /* 0x000fc600078e00ff */
[----:B------:R-:W0:Y:S04]  /*08b0*/  MUFU.RSQ64H R5, R3 ;  /* 0x0000000300057308 */ /* 0x000e280000001c00 */
[----:B------:R-:W-:-:S05]  /*08c0*/  VIADD R4, R3, 0xfcb00000 ;  /* 0xfcb0000003047836 */ /* 0x000fca0000000000 */
[----:B------:R-:W-:Y:S01]  /*08d0*/  ISETP.GE.U32.AND P0, PT, R4, 0x7ca00000, PT ;  /* 0x7ca000000400780c */ /* 0x000fe20003f06070 */
[----:B0-----:R-:W-:-:S08]  /*08e0*/  DMUL R8, R4, R4 ;  /* 0x0000000404087228 */ /* 0x001fd00000000000 */
[----:B------:R-:W-:-:S08]  /*08f0*/  DFMA R8, -R6, -R8, 1 ;  /* 0x3ff000000608742b */ /* 0x000fd00000000908 */
[----:B------:R-:W-:Y:S02]  /*0900*/  DFMA R10, R8, R10, 0.5 ;  /* 0x3fe00000080a742b */ /* 0x000fe4000000000a */
[----:B------:R-:W-:-:S08]  /*0910*/  DMUL R8, R4, R8 ;  /* 0x0000000804087228 */ /* 0x000fd00000000000 */
[----:B------:R-:W-:-:S08]  /*0920*/  DFMA R8, R10, R8, R4 ;  /* 0x000000080a08722b */ /* 0x000fd00000000004 */
[----:B------:R-:W-:Y:S02]  /*0930*/  DMUL R10, R6, -R8 ;  /* 0x80000008060a7228 */ /* 0x000fe40000000000 */
[----:B------:R-:W-:Y:S01]  /*0940*/  IADD3 R15, PT, PT, R9, -0x100000, RZ ;  /* 0xfff00000090f7810 */ /* 0x000fe20007ffe0ff */
[----:B------:R-:W-:-:S05]  /*0950*/  IMAD.MOV.U32 R14, RZ, RZ, R8 ;  /* 0x000000ffff0e7224 */ /* 0x000fca00078e0008 */
[----:B------:R-:W-:-:S08]  /*0960*/  DFMA R6, R10, -R10, -R6 ;  /* 0x8000000a0a06722b */ /* 0x000fd00000000806 */
[----:B------:R-:W-:Y:S01]  /*0970*/  DFMA R12, R6, R14, R10 ;  /* 0x0000000e060c722b */ /* 0x000fe2000000000a */
[----:B------:R-:W-:Y:S10]  /*0980*/  @!P0 BRA `(.L_x_157) ;  /* 0x0000000000088947 */ /* 0x000ff40003800000 */
[----:B------:R-:W-:-:S07]  /*0990*/  MOV R0, 0x9b0 ;  /* 0x000009b000007802 */ /* 0x000fce0000000f00 */
[----:B------:R-:W-:Y:S05]  /*09a0*/  CALL.REL.NOINC `($__internal_9_$__cuda_sm20_dsqrt_rn_f64_mediumpath_v1) ;  /* 0x0000000400f07944 */ /* 0x000fea0003c00000 */
.L_x_157:
[----:B------:R-:W-:-:S13]  /*09b0*/  ISETP.GT.AND P0, PT, R13, 0x400fffff, PT ;  /* 0x400fffff0d00780c */ /* 0x000fda0003f04270 */
[----:B------:R-:W-:Y:S05]  /*09c0*/  @P0 BRA `(.L_x_158) ;  /* 0x0000000000e80947 */ /* 0x000fea0003800000 */
[----:B------:R-:W-:Y:S01]  /*09d0*/  DADD R2, R12, -3.25 ;  /* 0xc00a00000c027429 */ /* 0x000fe20000000000 */
[----:B------:R-:W-:Y:S01]  /*09e0*/  IMAD.MOV.U32 R4, RZ, RZ, 0x52878635 ;  /* 0x52878635ff047424 */ /* 0x000fe200078e00ff */
[----:B------:R-:W-:Y:S01]  /*09f0*/  UMOV UR6, 0x87dbd932 ;  /* 0x87dbd93200067882 */ /* 0x000fe20000000000 */
[----:B------:R-:W-:Y:S01]  /*0a00*/  IMAD.MOV.U32 R5, RZ, RZ, 0x3e785cbe ;  /* 0x3e785cbeff057424 */ /* 0x000fe200078e00ff */
[----:B------:R-:W-:-:S05]  /*0a10*/  UMOV UR7, 0x3e23040f ;  /* 0x3e23040f00077882 */ /* 0x000fca0000000000 */
[----:B------:R-:W-:Y:S01]  /*0a20*/  DFMA R4, R2, UR6, R4 ;  /* 0x0000000602047c2b */ /* 0x000fe20008000004 */
        /* <DEDUP_REMOVED lines=51> */
[----:B------:R-:W-:Y:S10]  /*0d60*/  BRA `(.L_x_156) ;  /* 0x0000000000ec7947 */ /* 0x000ff40003800000 */
.L_x_158:
[----:B------:R-:W-:Y:S01]  /*0d70*/  DADD R2, R12, -5 ;  /* 0xc01400000c027429 */ /* 0x000fe20000000000 */
[----:B------:R-:W-:Y:S01]  /*0d80*/  MOV R4, 0xc0e38727 ;  /* 0xc0e3872700047802 */ /* 0x000fe20000000f00 */
[----:B------:R-:W-:Y:S01]  /*0d90*/  IMAD.MOV.U32 R5, RZ, RZ, 0x3df18fee ;  /* 0x3df18feeff057424 */ /* 0x000fe200078e00ff */
        /* <DEDUP_REMOVED lines=49> */
.L_x_154:
[----:B------:R-:W0:Y:S08]  /*10b0*/  LDC.64 R4, c[0x0][0x388] ;  /* 0x0000e200ff047b82 */ /* 0x000e300000000a00 */
[----:B------:R-:W1:Y:S01]  /*10c0*/  LDC.64 R2, c[0x0][0x388] ;  /* 0x0000e200ff027b82 */ /* 0x000e620000000a00 */
[----:B0-----:R-:W-:-:S14]  /*10d0*/  DSETP.NAN.AND P0, PT, R4, R4, PT ;  /* 0x000000040400722a */ /* 0x001fdc0003f08000 */
[----:B------:R-:W-:Y:S01]  /*10e0*/  @!P0 DSETP.NEU.AND P1, PT, |R4|, 1, PT ;  /* 0x3ff000000400842a */ /* 0x000fe20003f2d200 */
[----:B------:R-:W-:Y:S01]  /*10f0*/  @!P0 IMAD.MOV.U32 R0, RZ, RZ, 0x7ff00000 ;  /* 0x7ff00000ff008424 */ /* 0x000fe200078e00ff */
[----:B-1----:R-:W-:-:S04]  /*1100*/  @!P0 MOV R2, RZ ;  /* 0x000000ff00028202 */ /* 0x002fc80000000f00 */
[----:B------:R-:W-:-:S08]  /*1110*/  @!P0 FSEL R3, R0, -QNAN , !P1 ;  /* 0xfff8000000038808 */ /* 0x000fd00004800000 */
.L_x_156:
[----:B------:R-:W0:Y:S01]  /*1120*/  LDCU.64 UR6, c[0x0][0x388] ;  /* 0x00007100ff0677ac */ /* 0x000e220008000a00 */
[----:B------:R-:W1:Y:S01]  /*1130*/  LDC.64 R4, c[0x0][0x380] ;  /* 0x0000e000ff047b82 */ /* 0x000e620000000a00 */
[----:B0-----:R-:W-:-:S07]  /*1140*/  DMUL R2, R2, UR6 ;  /* 0x0000000602027c28 */ /* 0x001fce0008000000 */
[----:B-1----:R-:W-:Y:S01]  /*1150*/  STG.E.64 desc[UR4][R4.64], R2 ;  /* 0x0000000204007986 */ /* 0x002fe2000c101b04 */
[----:B------:R-:W-:Y:S05]  /*1160*/  EXIT ;  /* 0x000000000000794d */ /* 0x000fea0003800000 */
        .weak           $__internal_9_$__cuda_sm20_dsqrt_rn_f64_mediumpath_v1
        .type           $__internal_9_$__cuda_sm20_dsqrt_rn_f64_mediumpath_v1,@function
        .size           $__internal_9_$__cuda_sm20_dsqrt_rn_f64_mediumpath_v1,(.L_x_200 - $__internal_9_$__cuda_sm20_dsqrt_rn_f64_mediumpath_v1)
$__internal_9_$__cuda_sm20_dsqrt_rn_f64_mediumpath_v1:
[----:B------:R-:W-:Y:S01]  /*1170*/  ISETP.GE.U32.AND P0, PT, R4, -0x3400000, PT ;  /* 0xfcc000000400780c */ /* 0x000fe20003f06070 */
[----:B------:R-:W-:-:S12]  /*1180*/  IMAD.MOV.U32 R9, RZ, RZ, R15 ;  /* 0x000000ffff097224 */ /* 0x000fd800078e000f */
[----:B------:R-:W-:Y:S05]  /*1190*/  @!P0 BRA `(.L_x_159) ;  /* 0x0000000000208947 */ /* 0x000fea0003800000 */
[----:B------:R-:W-:-:S10]  /*11a0*/  DFMA.RM R6, R6, R8, R10 ;  /* 0x000000080606722b */ /* 0x000fd4000000400a */
[----:B------:R-:W-:-:S05]  /*11b0*/  IADD3 R4, P0, PT, R6, 0x1, RZ ;  /* 0x0000000106047810 */ /* 0x000fca0007f1e0ff */
[----:B------:R-:W-:-:S06]  /*11c0*/  IMAD.X R5, RZ, RZ, R7, P0 ;  /* 0x000000ffff057224 */ /* 0x000fcc00000e0607 */
[----:B------:R-:W-:-:S08]  /*11d0*/  DFMA.RP R2, -R6, R4, R2 ;  /* 0x000000040602722b */ /* 0x000fd00000008102 */
[----:B------:R-:W-:-:S06]  /*11e0*/  DSETP.GT.AND P0, PT, R2, RZ, PT ;  /* 0x000000ff0200722a */ /* 0x000fcc0003f04000 */
[----:B------:R-:W-:Y:S02]  /*11f0*/  FSEL R4, R4, R6, P0 ;  /* 0x0000000604047208 */ /* 0x000fe40000000000 */
[----:B------:R-:W-:Y:S01]  /*1200*/  FSEL R5, R5, R7, P0 ;  /* 0x0000000705057208 */ /* 0x000fe20000000000 */
[----:B------:R-:W-:Y:S06]  /*1210*/  BRA `(.L_x_160) ;  /* 0x0000000000647947 */ /* 0x000fec0003800000 */
.L_x_159:
[----:B------:R-:W-:-:S14]  /*1220*/  DSETP.NE.AND P0, PT, R2, RZ, PT ;  /* 0x000000ff0200722a */ /* 0x000fdc0003f05000 */
[----:B------:R-:W-:Y:S05]  /*1230*/  @!P0 BRA `(.L_x_161) ;  /* 0x0000000000588947 */ /* 0x000fea0003800000 */
[----:B------:R-:W-:-:S13]  /*1240*/  ISETP.GE.AND P0, PT, R3, RZ, PT ;  /* 0x000000ff0300720c */ /* 0x000fda0003f06270 */
[----:B------:R-:W-:Y:S01]  /*1250*/  @!P0 MOV R4, 0x0 ;  /* 0x0000000000048802 */ /* 0x000fe20000000f00 */
[----:B------:R-:W-:Y:S01]  /*1260*/  @!P0 IMAD.MOV.U32 R5, RZ, RZ, -0x80000 ;  /* 0xfff80000ff058424 */ /* 0x000fe200078e00ff */
[----:B------:R-:W-:Y:S06]  /*1270*/  @!P0 BRA `(.L_x_160) ;  /* 0x00000000004c8947 */ /* 0x000fec0003800000 */
[----:B------:R-:W-:-:S13]  /*1280*/  ISETP.GT.AND P0, PT, R3, 0x7fefffff, PT ;  /* 0x7fefffff0300780c */ /* 0x000fda0003f04270 */
[----:B------:R-:W-:Y:S05]  /*1290*/  @P0 BRA `(.L_x_161) ;  /* 0x0000000000400947 */ /* 0x000fea0003800000 */
[----:B------:R-:W-:Y:S01]  /*12a0*/  DMUL R2, R2, 8.11296384146066816958e+31 ;  /* 0x4690000002027828 */ /* 0x000fe20000000000 */
[----:B------:R-:W-:Y:S01]  /*12b0*/  IMAD.MOV.U32 R4, RZ, RZ, RZ ;  /* 0x000000ffff047224 */ /* 0x000fe200078e00ff */
[----:B------:R-:W-:Y:S01]  /*12c0*/  MOV R8, 0x0 ;  /* 0x0000000000087802 */ /* 0x000fe20000000f00 */
[----:B------:R-:W-:-:S03]  /*12d0*/  IMAD.MOV.U32 R9, RZ, RZ, 0x3fd80000 ;  /* 0x3fd80000ff097424 */ /* 0x000fc600078e00ff */
[----:B------:R-:W0:Y:S02]  /*12e0*/  MUFU.RSQ64H R5, R3 ;  /* 0x0000000300057308 */ /* 0x000e240000001c00 */
[----:B0-----:R-:W-:-:S08]  /*12f0*/  DMUL R6, R4, R4 ;  /* 0x0000000404067228 */ /* 0x001fd00000000000 */
[----:B------:R-:W-:-:S08]  /*1300*/  DFMA R6, R2, -R6, 1 ;  /* 0x3ff000000206742b */ /* 0x000fd00000000806 */
[----:B------:R-:W-:Y:S02]  /*1310*/  DFMA R8, R6, R8, 0.5 ;  /* 0x3fe000000608742b */ /* 0x000fe40000000008 */
[----:B------:R-:W-:-:S08]  /*1320*/  DMUL R6, R4, R6 ;  /* 0x0000000604067228 */ /* 0x000fd00000000000 */
[----:B------:R-:W-:-:S08]  /*1330*/  DFMA R6, R8, R6, R4 ;  /* 0x000000060806722b */ /* 0x000fd00000000004 */
[----:B------:R-:W-:Y:S02]  /*1340*/  DMUL R4, R2, R6 ;  /* 0x0000000602047228 */ /* 0x000fe40000000000 */
[----:B------:R-:W-:-:S06]  /*1350*/  VIADD R7, R7, 0xfff00000 ;  /* 0xfff0000007077836 */ /* 0x000fcc0000000000 */
[----:B------:R-:W-:-:S08]  /*1360*/  DFMA R8, R4, -R4, R2 ;  /* 0x800000040408722b */ /* 0x000fd00000000002 */
[----:B------:R-:W-:-:S10]  /*1370*/  DFMA R4, R6, R8, R4 ;  /* 0x000000080604722b */ /* 0x000fd40000000004 */
[----:B------:R-:W-:Y:S01]  /*1380*/  IADD3 R5, PT, PT, R5, -0x3500000, RZ ;  /* 0xfcb0000005057810 */ /* 0x000fe20007ffe0ff */
[----:B------:R-:W-:Y:S06]  /*1390*/  BRA `(.L_x_160) ;  /* 0x0000000000047947 */ /* 0x000fec0003800000 */
.L_x_161:
[----:B------:R-:W-:-:S11]  /*13a0*/  DADD R4, R2, R2 ;  /* 0x0000000002047229 */ /* 0x000fd60000000002 */
.L_x_160:
[----:B------:R-:W-:Y:S01]  /*13b0*/  MOV R2, R0 ;  /* 0x0000000000027202 */ /* 0x000fe20000000f00 */
[----:B------:R-:W-:Y:S02]  /*13c0*/  IMAD.MOV.U32 R3, RZ, RZ, 0x0 ;  /* 0x00000000ff037424 */ /* 0x000fe400078e00ff */
[----:B------:R-:W-:Y:S02]  /*13d0*/  IMAD.MOV.U32 R12, RZ, RZ, R4 ;  /* 0x000000ffff0c7224 */ /* 0x000fe400078e0004 */
[----:B------:R-:W-:Y:S01]  /*13e0*/  IMAD.MOV.U32 R13, RZ, RZ, R5 ;  /* 0x000000ffff0d7224 */ /* 0x000fe200078e0005 */
[----:B------:R-:W-:Y:S06]  /*13f0*/  RET.REL.NODEC R2 `(_Z7_erfinvPdd) ;  /* 0xffffffec02007950 */ /* 0x000fec0003c3ffff */
.L_x_162:
        /* <DEDUP_REMOVED lines=16> */
.L_x_200:


//--------------------- .text._Z8_erfcinvPdd      --------------------------
	.section	.text._Z8_erfcinvPdd,"ax",@progbits
	.align	128
        .global         _Z8_erfcinvPdd
        .type           _Z8_erfcinvPdd,@function
        .size           _Z8_erfcinvPdd,(.L_x_202 - _Z8_erfcinvPdd)
        .other          _Z8_erfcinvPdd,@"STO_CUDA_ENTRY STV_DEFAULT"
_Z8_erfcinvPdd:
.text._Z8_erfcinvPdd:
[----:B------:R-:W-:Y:S08]  /*0000*/  LDC R1, c[0x0][0x37c] ;  /* 0x0000df00ff017b82 */ /* 0x000ff00000000800 */
[----:B------:R-:W0:Y:S01]  /*0010*/  LDC.64 R2, c[0x0][0x388] ;  /* 0x0000e200ff027b82 */ /* 0x000e220000000a00 */
[----:B------:R-:W-:Y:S01]  /*0020*/  UMOV UR4, 0x65aa4e0e ;  /* 0x65aa4e0e00047882 */ /* 0x000fe20000000000 */
[----:B------:R-:W-:Y:S01]  /*0030*/  UMOV UR5, 0x3ffffc0b ;  /* 0x3ffffc0b00057882 */ /* 0x000fe20000000000 */
[----:B------:R-:W-:Y:S01]  /*0040*/  UMOV UR6, 0xad8f904d ;  /* 0xad8f904d00067882 */ /* 0x000fe20000000000 */
[----:B------:R-:W-:Y:S01]  /*0050*/  UMOV UR7, 0x3f4fa4d2 ;  /* 0x3f4fa4d200077882 */ /* 0x000fe20000000000 */
[C---:B0-----:R-:W-:Y:S01]  /*0060*/  DSETP.GTU.AND P0, PT, R2.reuse, UR4, PT ;  /* 0x0000000402007e2a */ /* 0x041fe2000bf0c000 */
        /* <DEDUP_REMOVED lines=131> */
[----:B------:R-:W-:Y:S01]  /*08a0*/  DFMA R2, R6, -R2, R6 ;  /* 0x800000020602722b */ /* 0x000fe20000000006 */
[----:B------:R-:W-:Y:S10]  /*08b0*/  BRA `(.L_x_164) ;  /* 0x00000010008c7947 */ /* 0x000ff40003800000 */
.L_x_163:
[----:B------:R-:W0:Y:S02]  /*08c0*/  LDC.64 R2, c[0x0][0x388] ;  /* 0x0000e200ff027b82 */ /* 0x000e240000000a00 */
[----:B0-----:R-:W-:-:S04]  /*08d0*/  ISETP.GT.AND P0, PT, R3, 0x3fefffff, PT ;  /* 0x3fefffff0300780c */ /* 0x001fc80003f04270 */
        /* <DEDUP_REMOVED lines=134> */
[----:B------:R-:W-:Y:S05]  /*1140*/  CALL.REL.NOINC `($__internal_10_$__cuda_sm20_div_rn_f64_full) ;  /* 0x0000000800747944 */ /* 0x000fea0003c00000 */
[----:B------:R-:W-:Y:S02]  /*1150*/  IMAD.MOV.U32 R2, RZ, RZ, R12 ;  /* 0x000000ffff027224 */ /* 0x000fe400078e000c */
[----:B------:R-:W-:Y:S01]  /*1160*/  IMAD.MOV.U32 R3, RZ, RZ, R13 ;  /* 0x000000ffff037224 */ /* 0x000fe200078e000d */
[----:B------:R-:W-:Y:S06]  /*1170*/  BRA `(.L_x_166) ;  /* 0x0000000800487947 */ /* 0x000fec0003800000 */
.L_x_165:
        /* <DEDUP_REMOVED lines=75> */
.L_x_167:
[----:B------:R-:W-:Y:S01]  /*1630*/  IMAD.MOV.U32 R2, RZ, RZ, 0x0 ;  /* 0x00000000ff027424 */ /* 0x000fe200078e00ff */
[----:B------:R-:W-:Y:S01]  /*1640*/  LOP3.LUT P0, RZ, R5, 0x7fffffff, RZ, 0xc0, !PT ;  /* 0x7fffffff05ff7812 */ /* 0x000fe2000780c0ff */
[----:B------:R-:W-:-:S06]  /*1650*/  IMAD.MOV.U32 R3, RZ, RZ, 0x7ff00000 ;  /* 0x7ff00000ff037424 */ /* 0x000fcc00078e00ff */
[----:B------:R-:W-:-:S10]  /*1660*/  DFMA R2, R4, R2, +INF ;  /* 0x7ff000000402742b */ /* 0x000fd40000000002 */
[----:B------:R-:W-:Y:S02]  /*1670*/  FSEL R4, R2, RZ, P0 ;  /* 0x000000ff02047208 */ /* 0x000fe40000000000 */
[----:B------:R-:W-:-:S07]  /*1680*/  FSEL R5, R3, -QNAN , P0 ;  /* 0xfff0000003057808 */ /* 0x000fce0000000000 */
.L_x_168:
        /* <DEDUP_REMOVED lines=14> */
[----:B------:R-:W-:Y:S05]  /*1770*/  CALL.REL.NOINC `($__internal_11_$__cuda_sm20_drsqrt_f64_slowpath_v2) ;  /* 0x0000000800587944 */ /* 0x000fea0003c00000 */
[----:B------:R-:W-:Y:S02]  /*1780*/  IMAD.MOV.U32 R2, RZ, RZ, R4 ;  /* 0x000000ffff027224 */ /* 0x000fe400078e0004 */
[----:B------:R-:W-:-:S07]  /*1790*/  IMAD.MOV.U32 R3, RZ, RZ, R5 ;  /* 0x000000ffff037224 */ /* 0x000fce00078e0005 */
.L_x_169:
        /* <DEDUP_REMOVED lines=47> */
[----:B------:R-:W-:-:S07]  /*1a90*/  IMAD.MOV.U32 R3, RZ, RZ, R13 ;  /* 0x000000ffff037224 */ /* 0x000fce00078e000d */
.L_x_166:
[----:B------:R-:W0:Y:S01]  /*1aa0*/  LDC R0, c[0x0][0x38c] ;  /* 0x0000e300ff007b82 */ /* 0x000e220000000800 */
[----:B------:R-:W-:Y:S01]  /*1ab0*/  DADD R4, -RZ, -R2 ;  /* 0x00000000ff047229 */ /* 0x000fe20000000902 */
[----:B0-----:R-:W-:-:S09]  /*1ac0*/  ISETP.GT.AND P0, PT, R0, 0x3fefffff, PT ;  /* 0x3fefffff0000780c */ /* 0x001fd20003f04270 */
[----:B------:R-:W-:Y:S02]  /*1ad0*/  FSEL R2, R4, R2, P0 ;  /* 0x0000000204027208 */ /* 0x000fe40000000000 */
[----:B------:R-:W-:-:S07]  /*1ae0*/  FSEL R3, R5, R3, P0 ;  /* 0x0000000305037208 */ /* 0x000fce0000000000 */
.L_x_164:
[----:B------:R-:W0:Y:S02]  /*1af0*/  LDC.64 R4, c[0x0][0x380] ;  /* 0x0000e000ff047b82 */ /* 0x000e240000000a00 */
[----:B0-----:R-:W-:Y:S01]  /*1b00*/  STG.E.64 desc[UR4][R4.64], R2 ;  /* 0x0000000204007986 */ /* 0x001fe2000c101b04 */
[----:B------:R-:W-:Y:S05]  /*1b10*/  EXIT ;  /* 0x000000000000794d */ /* 0x000fea0003800000 */
        .weak           $__internal_10_$__cuda_sm20_div_rn_f64_full
        .type           $__internal_10_$__cuda_sm20_div_rn_f64_full,@function
        .size           $__internal_10_$__cuda_sm20_div_rn_f64_full,($__internal_11_$__cuda_sm20_drsqrt_f64_slowpath_v2 - $__internal_10_$__cuda_sm20_div_rn_f64_full)
$__internal_10_$__cuda_sm20_div_rn_f64_full:
        /* <DEDUP_REMOVED lines=24> */
[----:B------:R-:W-:Y:S01]  /*1ca0*/  LOP3.LUT R15, R5, 0x7ff00000, RZ, 0xc0, !PT ;  /* 0x7ff00000050f7812 */ /* 0x000fe200078ec0ff */
[----:B------:R-:W-:-:S03]  /*1cb0*/  IMAD.MOV.U32 R14, RZ, RZ, RZ ;  /* 0x000000ffff0e7224 */ /* 0x000fc600078e00ff */
[----:B------:R-:W-:-:S04]  /*1cc0*/  ISETP.GE.U32.AND P1, PT, R12, R15, PT ;  /* 0x0000000f0c00720c */ /* 0x000fc80003f26070 */
[----:B------:R-:W-:-:S04]  /*1cd0*/  SEL R15, R13, 0x63400000, !P1 ;  /* 0x634000000d0f7807 */ /* 0x000fc80004800000 */
[----:B------:R-:W-:-:S04]  /*1ce0*/  LOP3.LUT R15, R15, 0x80000000, R7, 0xf8, !PT ;  /* 0x800000000f0f7812 */ /* 0x000fc800078ef807 */
[----:B------:R-:W-:-:S06]  /*1cf0*/  LOP3.LUT R15, R15, 0x100000, RZ, 0xfc, !PT ;  /* 0x001000000f0f7812 */ /* 0x000fcc00078efcff */
[----:B------:R-:W-:-:S10]  /*1d00*/  DFMA R8, R8, 2, -R14 ;  /* 0x400000000808782b */ /* 0x000fd4000000080e */
[----:B------:R-:W-:-:S07]  /*1d10*/  LOP3.LUT R19, R9, 0x7ff00000, RZ, 0xc0, !PT ;  /* 0x7ff0000009137812 */ /* 0x000fce00078ec0ff */
.L_x_170:
        /* <DEDUP_REMOVED lines=36> */
.L_x_171:
        /* <DEDUP_REMOVED lines=16> */
.L_x_174:
[----:B------:R-:W-:Y:S01]  /*2060*/  LOP3.LUT R13, R5, 0x80000, RZ, 0xfc, !PT ;  /* 0x00080000050d7812 */ /* 0x000fe200078efcff */
[----:B------:R-:W-:Y:S01]  /*2070*/  IMAD.MOV.U32 R12, RZ, RZ, R4 ;  /* 0x000000ffff0c7224 */ /* 0x000fe200078e0004 */
[----:B------:R-:W-:Y:S06]  /*2080*/  BRA `(.L_x_172) ;  /* 0x0000000000087947 */ /* 0x000fec0003800000 */
.L_x_173:
[----:B------:R-:W-:Y:S01]  /*2090*/  LOP3.LUT R13, R7, 0x80000, RZ, 0xfc, !PT ;  /* 0x00080000070d7812 */ /* 0x000fe200078efcff */
[----:B------:R-:W-:-:S07]  /*20a0*/  IMAD.MOV.U32 R12, RZ, RZ, R6 ;  /* 0x000000ffff0c7224 */ /* 0x000fce00078e0006 */
.L_x_172:
[----:B------:R-:W-:Y:S02]  /*20b0*/  IMAD.MOV.U32 R2, RZ, RZ, R0 ;  /* 0x000000ffff027224 */ /* 0x000fe400078e0000 */
[----:B------:R-:W-:-:S04]  /*20c0*/  IMAD.MOV.U32 R3, RZ, RZ, 0x0 ;  /* 0x00000000ff037424 */ /* 0x000fc800078e00ff */
[----:B------:R-:W-:Y:S05]  /*20d0*/  RET.REL.NODEC R2 `(_Z8_erfcinvPdd) ;  /* 0xffffffdc02c87950 */ /* 0x000fea0003c3ffff */
        .weak           $__internal_11_$__cuda_sm20_drsqrt_f64_slowpath_v2
        .type           $__internal_11_$__cuda_sm20_drsqrt_f64_slowpath_v2,@function
        .size           $__internal_11_$__cuda_sm20_drsqrt_f64_slowpath_v2,(.L_x_202 - $__internal_11_$__cuda_sm20_drsqrt_f64_slowpath_v2)
$__internal_11_$__cuda_sm20_drsqrt_f64_slowpath_v2:
        /* <DEDUP_REMOVED lines=26> */
.L_x_176:
[----:B------:R-:W-:Y:S01]  /*2280*/  DADD R4, R2, R2 ;  /* 0x0000000002047229 */ /* 0x000fe20000000002 */
[----:B------:R-:W-:Y:S10]  /*2290*/  BRA `(.L_x_177) ;  /* 0x0000000000087947 */ /* 0x000ff40003800000 */
.L_x_175:
[----:B------:R-:W-:Y:S01]  /*22a0*/  LOP3.LUT R5, R4, 0x7ff00000, RZ, 0xfc, !PT ;  /* 0x7ff0000004057812 */ /* 0x000fe200078efcff */
[----:B------:R-:W-:-:S07]  /*22b0*/  IMAD.MOV.U32 R4, RZ, RZ, RZ ;  /* 0x000000ffff047224 */ /* 0x000fce00078e00ff */
.L_x_177:
[----:B------:R-:W-:Y:S02]  /*22c0*/  IMAD.MOV.U32 R2, RZ, RZ, R0 ;  /* 0x000000ffff027224 */ /* 0x000fe400078e0000 */
[----:B------:R-:W-:-:S04]  /*22d0*/  IMAD.MOV.U32 R3, RZ, RZ, 0x0 ;  /* 0x00000000ff037424 */ /* 0x000fc800078e00ff */
[----:B------:R-:W-:Y:S05]  /*22e0*/  RET.REL.NODEC R2 `(_Z8_erfcinvPdd) ;  /* 0xffffffdc02447950 */ /* 0x000fea0003c3ffff */
.L_x_178:
        /* <DEDUP_REMOVED lines=9> */
.L_x_202:


//--------------------- .text._Z11cylBesselI1Pdd  --------------------------
	.section	.text._Z11cylBesselI1Pdd,"ax",@progbits
	.align	128
        .global         _Z11cylBesselI1Pdd
        .type           _Z11cylBesselI1Pdd,@function
        .size           _Z11cylBesselI1Pdd,(.L_x_226 - _Z11cylBesselI1Pdd)
        .other          _Z11cylBesselI1Pdd,@"STO_CUDA_ENTRY STV_DEFAULT"
_Z11cylBesselI1Pdd:
.text._Z11cylBesselI1Pdd:
[----:B------:R-:W-:Y:S08]  /*0000*/  LDC R1, c[0x0][0x37c] ;  /* 0x0000df00ff017b82 */ /* 0x000ff00000000800 */
[----:B------:R-:W0:Y:S01]  /*0010*/  LDC.64 R8, c[0x0][0x388] ;  /* 0x0000e200ff087b82 */ /* 0x000e220000000a00 */
[----:B------:R-:W1:Y:S01]  /*0020*/  LDCU.64 UR4, c[0x0][0x358] ;  /* 0x00006b00ff0477ac */ /* 0x000e620008000a00 */
[----:B0-----:R-:W-:-:S10]  /*0030*/  DADD R12, -RZ, |R8| ;  /* 0x00000000ff0c7229 */ /* 0x001fd40000000508 */
[----:B------:R-:W-:-:S05]  /*0040*/  VIADD R0, R13, 0xbfda0000 ;  /* 0xbfda00000d007836 */ /* 0x000fca0000000000 */
[----:B------:R-:W-:-:S13]  /*0050*/  ISETP.GT.U32.AND P0, PT, R0, 0x799ffff, PT ;  /* 0x0799ffff0000780c */ /* 0x000fda0003f04070 */
[----:B-1----:R-:W-:Y:S05]  /*0060*/  @P0 BRA `(.L_x_179) ;  /* 0x0000000800100947 */ /* 0x002fea0003800000 */
[----:B------:R-:W0:Y:S01]  /*0070*/  MUFU.RCP64H R7, R13 ;  /* 0x0000000d00077308 */ /* 0x000e220000001800 */
[----:B------:R-:W-:Y:S01]  /*0080*/  IMAD.MOV.U32 R6, RZ, RZ, RZ ;  /* 0x000000ffff067224 */ /* 0x000fe200078e00ff */
[----:B------:R-:W-:Y:S01]  /*0090*/  MOV R5, 0x420a9923 ;  /* 0x420a992300057802 */ /* 0x000fe20000000f00 */
[----:B------:R-:W-:Y:S01]  /*00a0*/  IMAD.MOV.U32 R4, RZ, RZ, -0x597efbda ;  /* 0xa6810426ff047424 */ /* 0x000fe200078e00ff */
[----:B------:R-:W-:Y:S01]  /*00b0*/  UMOV UR6, 0xa7e5a092 ;  /* 0xa7e5a09200067882 */ /* 0x000fe20000000000 */
[----:B------:R-:W-:Y:S01]  /*00c0*/  UMOV UR7, 0x41d8729d ;  /* 0x41d8729d00077882 */ /* 0x000fe20000000000 */
[----:B------:R-:W-:Y:S01]  /*00d0*/  IMAD.MOV.U32 R14, RZ, RZ, 0x652b82fe ;  /* 0x652b82feff0e7424 */ /* 0x000fe200078e00ff */
[----:B------:R-:W1:Y:S01]  /*00e0*/  LDC R0, c[0x0][0x38c] ;  /* 0x0000e300ff007b82 */ /* 0x000e620000000800 */
[----:B------:R-:W-:Y:S01]  /*00f0*/  IMAD.MOV.U32 R15, RZ, RZ, 0x3ff71547 ;  /* 0x3ff71547ff0f7424 */ /* 0x000fe200078e00ff */
[----:B------:R-:W2:Y:S01]  /*0100*/  MUFU.RSQ64H R13, R13 ;  /* 0x0000000d000d7308 */ /* 0x000ea20000001c00 */
[----:B------:R-:W-:Y:S01]  /*0110*/  IMAD.MOV.U32 R12, RZ, RZ, RZ ;  /* 0x000000ffff0c7224 */ /* 0x000fe200078e00ff */
[----:B0-----:R-:W-:-:S08]  /*0120*/  DFMA R2, R6, -|R8|, 1 ;  /* 0x3ff000000602742b */ /* 0x001fd00000000c08 */
[----:B------:R-:W-:-:S08]  /*0130*/  DFMA R2, R2, R2, R2 ;  /* 0x000000020202722b */ /* 0x000fd00000000002 */
[----:B------:R-:W-:Y:S02]  /*0140*/  DFMA R6, R6, R2, R6 ;  /* 0x000000020606722b */ /* 0x000fe40000000006 */
[----:B------:R-:W-:-:S06]  /*0150*/  DMUL R2, |R8|, 0.5 ;  /* 0x3fe0000008027828 */ /* 0x000fcc0000000200 */
[----:B------:R-:W-:Y:S01]  /*0160*/  DFMA R4, R6, UR6, -R4 ;  /* 0x0000000606047c2b */ /* 0x000fe20008000804 */
[----:B------:R-:W-:Y:S01]  /*0170*/  UMOV UR6, 0xb3c5ffe0 ;  /* 0xb3c5ffe000067882 */ /* 0x000fe20000000000 */
[----:B------:R-:W-:Y:S02]  /*0180*/  UMOV UR7, 0x42015d3d ;  /* 0x42015d3d00077882 */ /* 0x000fe40000000000 */
[----:B------:R-:W-:-:S04]  /*0190*/  FSETP.GEU.AND P0, PT, |R3|, 4.1917929649353027344, PT ;  /* 0x4086232b0300780b */ /* 0x000fc80003f0e200 */
[----:B------:R-:W-:Y:S01]  /*01a0*/  DFMA R10, R6, R4, UR6 ;  /* 0x00000006060a7e2b */ /* 0x000fe20008000004 */
[----:B------:R-:W-:Y:S01]  /*01b0*/  UMOV UR6, 0x9a3913c1 ;  /* 0x9a3913c100067882 */ /* 0x000fe20000000000 */
[----:B------:R-:W-:Y:S01]  /*01c0*/  DFMA R4, R2, R14, 6.75539944105574400000e+15 ;  /* 0x433800000204742b */ /* 0x000fe2000000000e */
[----:B------:R-:W-:-:S05]  /*01d0*/  UMOV UR7, 0x41e4d2d8 ;  /* 0x41e4d2d800077882 */ /* 0x000fca0000000000 */
[----:B------:R-:W-:Y:S01]  /*01e0*/  DFMA R14, R6, R10, -UR6 ;  /* 0x80000006060e7e2b */ /* 0x000fe2000800000a */
[----:B------:R-:W-:Y:S01]  /*01f0*/  UMOV UR6, 0x9b080398 ;  /* 0x9b08039800067882 */ /* 0x000fe20000000000 */
[----:B------:R-:W-:Y:S01]  /*0200*/  DADD R10, R4, -6.75539944105574400000e+15 ;  /* 0xc3380000040a7429 */ /* 0x000fe20000000000 */
[----:B------:R-:W-:-:S05]  /*0210*/  UMOV UR7, 0x41bdcdff ;  /* 0x41bdcdff00077882 */ /* 0x000fca0000000000 */
[----:B------:R-:W-:Y:S01]  /*0220*/  DFMA R16, R6, R14, UR6 ;  /* 0x0000000606107e2b */ /* 0x000fe2000800000e */
[----:B------:R-:W-:Y:S01]  /*0230*/  UMOV UR6, 0xfefa39ef ;  /* 0xfefa39ef00067882 */ /* 0x000fe20000000000 */
[----:B------:R-:W-:Y:S02]  /*0240*/  UMOV UR7, 0x3fe62e42 ;  /* 0x3fe62e4200077882 */ /* 0x000fe40000000000 */
[----:B------:R-:W-:Y:S01]  /*0250*/  DFMA R14, R10, -UR6, R2 ;  /* 0x800000060a0e7c2b */ /* 0x000fe20008000002 */
[----:B------:R-:W-:Y:S01]  /*0260*/  UMOV UR6, 0x1fb2ff9 ;  /* 0x01fb2ff900067882 */ /* 0x000fe20000000000 */
[----:B------:R-:W-:Y:S02]  /*0270*/  UMOV UR7, 0x418c5f2e ;  /* 0x418c5f2e00077882 */ /* 0x000fe40000000000 */
[----:B------:R-:W-:Y:S01]  /*0280*/  DFMA R16, R6, R16, -UR6 ;  /* 0x8000000606107e2b */ /* 0x000fe20008000010 */
[----:B------:R-:W-:Y:S01]  /*0290*/  UMOV UR6, 0x3b39803f ;  /* 0x3b39803f00067882 */ /* 0x000fe20000000000 */
[----:B------:R-:W-:-:S02]  /*02a0*/  UMOV UR7, 0x3c7abc9e ;  /* 0x3c7abc9e00077882 */ /* 0x000fc40000000000 */
[----:B------:R-:W-:Y:S01]  /*02b0*/  DFMA R10, R10, -UR6, R14 ;  /* 0x800000060a0a7c2b */ /* 0x000fe2000800000e */
[----:B------:R-:W-:Y:S01]  /*02c0*/  UMOV UR6, 0x5fd54150 ;  /* 0x5fd5415000067882 */ /* 0x000fe20000000000 */
[----:B------:R-:W-:Y:S01]  /*02d0*/  UMOV UR7, 0x4152fcfb ;  /* 0x4152fcfb00077882 */ /* 0x000fe20000000000 */
[----:B------:R-:W-:Y:S01]  /*02e0*/  MOV R14, 0xfca213ea ;  /* 0xfca213ea000e7802 */ /* 0x000fe20000000f00 */
        /* <DEDUP_REMOVED lines=43> */
[----:B------:R-:W-:Y:S01]  /*05a0*/  DFMA R18, R6, R16, -UR6 ;  /* 0x8000000606127e2b */ /* 0x000fe20008000010 */
[----:B------:R-:W-:Y:S01]  /*05b0*/  UMOV UR6, 0x55555511 ;  /* 0x5555551100067882 */ /* 0x000fe20000000000 */
[----:B------:R-:W-:Y:S01]  /*05c0*/  UMOV UR7, 0x3fc55555 ;  /* 0x3fc5555500077882 */ /* 0x000fe20000000000 */
[----:B--2---:R-:W-:Y:S02]  /*05d0*/  DMUL R16, R12, R12 ;  /* 0x0000000c0c107228 */ /* 0x004fe40000000000 */
[----:B------:R-:W-:Y:S01]  /*05e0*/  DFMA R14, R10, R14, UR6 ;  /* 0x000000060a0e7e2b */ /* 0x000fe2000800000e */
[----:B------:R-:W-:Y:S01]  /*05f0*/  UMOV UR6, 0xff86494b ;  /* 0xff86494b00067882 */ /* 0x000fe20000000000 */
[----:B------:R-:W-:-:S02]  /*0600*/  UMOV UR7, 0x3fa4f1c4 ;  /* 0x3fa4f1c400077882 */ /* 0x000fc40000000000 */
[----:B------:R-:W-:Y:S01]  /*0610*/  DFMA R18, R6, R18, -UR6 ;  /* 0x8000000606127e2b */ /* 0x000fe20008000012 */
[----:B------:R-:W-:Y:S01]  /*0620*/  UMOV UR6, 0xb ;  /* 0x0000000b00067882 */ /* 0x000fe20000000000 */
[----:B------:R-:W-:Y:S01]  /*0630*/  UMOV UR7, 0x3fe00000 ;  /* 0x3fe0000000077882 */ /* 0x000fe20000000000 */
[----:B------:R-:W-:Y:S02]  /*0640*/  DFMA R16, -R16, |R8|, 1 ;  /* 0x3ff000001010742b */ /* 0x000fe40000000508 */
[----:B------:R-:W-:Y:S01]  /*0650*/  DFMA R14, R10, R14, UR6 ;  /* 0x000000060a0e7e2b */ /* 0x000fe2000800000e */
[----:B------:R-:W-:Y:S01]  /*0660*/  UMOV UR6, 0xe3c7167e ;  /* 0xe3c7167e00067882 */ /* 0x000fe20000000000 */
[----:B------:R-:W-:Y:S01]  /*0670*/  UMOV UR7, 0x3fa7efc0 ;  /* 0x3fa7efc000077882 */ /* 0x000fe20000000000 */
[----:B------:R-:W-:Y:S01]  /*0680*/  MOV R8, 0x0 ;  /* 0x0000000000087802 */ /* 0x000fe20000000f00 */
[----:B------:R-:W-:Y:S01]  /*0690*/  DFMA R18, R6, R18, -UR6 ;  /* 0x8000000606127e2b */ /* 0x000fe20008000012 */
[----:B------:R-:W-:Y:S01]  /*06a0*/  IMAD.MOV.U32 R9, RZ, RZ, 0x3fd80000 ;  /* 0x3fd80000ff097424 */ /* 0x000fe200078e00ff */
[----:B------:R-:W-:Y:S01]  /*06b0*/  UMOV UR6, 0xe6decf48 ;  /* 0xe6decf4800067882 */ /* 0x000fe20000000000 */
[----:B------:R-:W-:Y:S01]  /*06c0*/  UMOV UR7, 0x3fc32633 ;  /* 0x3fc3263300077882 */ /* 0x000fe20000000000 */
[----:B------:R-:W-:-:S03]  /*06d0*/  DFMA R14, R10, R14, 1 ;  /* 0x3ff000000a0e742b */ /* 0x000fc6000000000e */
[----:B------:R-:W-:Y:S02]  /*06e0*/  DFMA R8, R16, R8, 0.5 ;  /* 0x3fe000001008742b */ /* 0x000fe40000000008 */
[----:B------:R-:W-:Y:S02]  /*06f0*/  DMUL R16, R12, R16 ;  /* 0x000000100c107228 */ /* 0x000fe40000000000 */
[----:B------:R-:W-:Y:S01]  /*0700*/  DFMA R18, R6, R18, -UR6 ;  /* 0x8000000606127e2b */ /* 0x000fe20008000012 */
[----:B------:R-:W-:Y:S01]  /*0710*/  UMOV UR6, 0x33d43649 ;  /* 0x33d4364900067882 */ /* 0x000fe20000000000 */
[----:B------:R-:W-:Y:S01]  /*0720*/  UMOV UR7, 0x3fd98845 ;  /* 0x3fd9884500077882 */ /* 0x000fe20000000000 */
[----:B------:R-:W-:-:S03]  /*0730*/  DFMA R14, R10, R14, 1 ;  /* 0x3ff000000a0e742b */ /* 0x000fc6000000000e */
[----:B------:R-:W-:Y:S02]  /*0740*/  DFMA R8, R16, R8, R12 ;  /* 0x000000081008722b */ /* 0x000fe4000000000c */
[----:B------:R-:W-:-:S05]  /*0750*/  DFMA R18, R6, R18, UR6 ;  /* 0x0000000606127e2b */ /* 0x000fca0008000012 */
[----:B------:R-:W-:Y:S01]  /*0760*/  IMAD R7, R4, 0x100000, R15 ;  /* 0x0010000004077824 */ /* 0x000fe200078e020f */
[----:B------:R-:W-:Y:S02]  /*0770*/  MOV R6, R14 ;  /* 0x0000000e00067202 */ /* 0x000fe40000000f00 */
[----:B------:R-:W-:Y:S01]  /*0780*/  DMUL R8, R8, R18 ;  /* 0x0000001208087228 */ /* 0x000fe20000000000 */
[----:B-1----:R-:W-:Y:S10]  /*0790*/  @!P0 BRA `(.L_x_180) ;  /* 0x0000000000348947 */ /* 0x002ff40003800000 */
[----:B------:R-:W-:Y:S01]  /*07a0*/  FSETP.GEU.AND P1, PT, |R3|, 4.2275390625, PT ;  /* 0x408748000300780b */ /* 0x000fe20003f2e200 */
[C---:B------:R-:W-:Y:S02]  /*07b0*/  DADD R6, R2.reuse, +INF ;  /* 0x7ff0000002067429 */ /* 0x040fe40000000000 */
[----:B------:R-:W-:-:S08]  /*07c0*/  DSETP.GEU.AND P0, PT, R2, RZ, PT ;  /* 0x000000ff0200722a */ /* 0x000fd00003f0e000 */
[----:B------:R-:W-:Y:S02]  /*07d0*/  FSEL R6, R6, RZ, P0 ;  /* 0x000000ff06067208 */ /* 0x000fe40000000000 */
[----:B------:R-:W-:Y:S01]  /*07e0*/  FSEL R7, R7, RZ, P0 ;  /* 0x000000ff07077208 */ /* 0x000fe20000000000 */
[----:B------:R-:W-:Y:S06]  /*07f0*/  @P1 BRA `(.L_x_180) ;  /* 0x00000000001c1947 */ /* 0x000fec0003800000 */
[----:B------:R-:W-:Y:S02]  /*0800*/  LEA.HI R2, R4, R4, RZ, 0x1 ;  /* 0x0000000404027211 */ /* 0x000fe400078f08ff */
[----:B------:R-:W-:Y:S02]  /*0810*/  MOV R6, RZ ;  /* 0x000000ff00067202 */ /* 0x000fe40000000f00 */
[----:B------:R-:W-:-:S05]  /*0820*/  SHF.R.S32.HI R3, RZ, 0x1, R2 ;  /* 0x00000001ff037819 */ /* 0x000fca0000011402 */
[----:B------:R-:W-:Y:S02]  /*0830*/  IMAD.IADD R4, R4, 0x1, -R3 ;  /* 0x0000000104047824 */ /* 0x000fe400078e0a03 */
[----:B------:R-:W-:-:S03]  /*0840*/  IMAD R15, R3, 0x100000, R15 ;  /* 0x00100000030f7824 */ /* 0x000fc600078e020f */
[----:B------:R-:W-:-:S06]  /*0850*/  LEA R7, R4, 0x3ff00000, 0x14 ;  /* 0x3ff0000004077811 */ /* 0x000fcc00078ea0ff */
[----:B------:R-:W-:-:S11]  /*0860*/  DMUL R6, R14, R6 ;  /* 0x000000060e067228 */ /* 0x000fd60000000000 */
.L_x_180:
[----:B------:R-:W-:-:S08]  /*0870*/  DMUL R8, R8, R6 ;  /* 0x0000000608087228 */ /* 0x000fd00000000000 */
[----:B------:R-:W-:-:S10]  /*0880*/  DMUL R8, R8, R6 ;  /* 0x0000000608087228 */ /* 0x000fd40000000000 */
[----:B------:R-:W-:Y:S01]  /*0890*/  LOP3.LUT R9, R9, 0x80000000, R0, 0xb8, !PT ;  /* 0x8000000009097812 */ /* 0x000fe200078eb800 */
[----:B------:R-:W-:Y:S06]  /*08a0*/  BRA `(.L_x_181) ;  /* 0x0000000000cc7947 */ /* 0x000fec0003800000 */
.L_x_179:
[C---:B------:R-:W-:Y:S01]  /*08b0*/  DMUL R2, R8.reuse, R8 ;  /* 0x0000000808027228 */ /* 0x040fe20000000000 */
[----:B------:R-:W-:Y:S01]  /*08c0*/  IMAD.MOV.U32 R4, RZ, RZ, -0x3d76e750 ;  /* 0xc28918b0ff047424 */ /* 0x000fe200078e00ff */
[----:B------:R-:W-:Y:S01]  /*08d0*/  MOV R5, 0x38a76b71 ;  /* 0x38a76b7100057802 */ /* 0x000fe20000000f00 */
[----:B------:R-:W-:Y:S01]  /*08e0*/  UMOV UR6, 0xe367973f ;  /* 0xe367973f00067882 */ /* 0x000fe20000000000 */
[----:B------:R-:W-:Y:S01]  /*08f0*/  UMOV UR7, 0x38268d52 ;  /* 0x38268d5200077882 */ /* 0x000fe20000000000 */
[----:B------:R-:W-:-:S03]  /*0900*/  DMUL R6, R8, 0.5 ;  /* 0x3fe0000008067828 */ /* 0x000fc60000000000 */
        /* <DEDUP_REMOVED lines=42> */
[----:B------:R-:W-:-:S08]  /*0bb0*/  DFMA R4, R2, R4, UR6 ;  /* 0x0000000602047e2b */ /* 0x000fd00008000004 */
[----:B------:R-:W-:-:S08]  /*0bc0*/  DMUL R4, R2, R4 ;  /* 0x0000000402047228 */ /* 0x000fd00000000000 */
[----:B------:R-:W-:-:S11]  /*0bd0*/  DFMA R8, R4, R8, R6 ;  /* 0x000000080408722b */ /* 0x000fd60000000006 */
.L_x_181:
[----:B------:R-:W0:Y:S02]  /*0be0*/  LDC.64 R2, c[0x0][0x380] ;  /* 0x0000e000ff027b82 */ /* 0x000e240000000a00 */
[----:B0-----:R-:W-:Y:S01]  /*0bf0*/  STG.E.64 desc[UR4][R2.64], R8 ;  /* 0x0000000802007986 */ /* 0x001fe2000c101b04 */
[----:B------:R-:W-:Y:S05]  /*0c00*/  EXIT ;  /* 0x000000000000794d */ /* 0x000fea0003800000 */
.L_x_182:
        /* <DEDUP_REMOVED lines=15> */
.L_x_226:


//--------------------- .text._Z11cylBesselI0Pdd  --------------------------
	.section	.text._Z11cylBesselI0Pdd,"ax",@progbits
	.align	128
        .global         _Z11cylBesselI0Pdd
        .type           _Z11cylBesselI0Pdd,@function
        .size           _Z11cylBesselI0Pdd,(.L_x_227 - _Z11cylBesselI0Pdd)
        .other          _Z11cylBesselI0Pdd,@"STO_CUDA_ENTRY STV_DEFAULT"
_Z11cylBesselI0Pdd:
.text._Z11cylBesselI0Pdd:
        /* <DEDUP_REMOVED lines=10> */
[----:B------:R-:W-:Y:S01]  /*00a0*/  IMAD.MOV.U32 R4, RZ, RZ, 0x4ff37461 ;  /* 0x4ff37461ff047424 */ /* 0x000fe200078e00ff */
[----:B------:R-:W-:Y:S01]  /*00b0*/  UMOV UR6, 0xfc237b1d ;  /* 0xfc237b1d00067882 */ /* 0x000fe20000000000 */
[----:B------:R-:W-:Y:S01]  /*00c0*/  UMOV UR7, 0x41f2f851 ;  /* 0x41f2f85100077882 */ /* 0x000fe20000000000 */
[----:B------:R-:W-:Y:S02]  /*00d0*/  IMAD.MOV.U32 R14, RZ, RZ, 0x652b82fe ;  /* 0x652b82feff0e7424 */ /* 0x000fe400078e00ff */
[----:B------:R-:W-:Y:S01]  /*00e0*/  IMAD.MOV.U32 R15, RZ, RZ, 0x3ff71547 ;  /* 0x3ff71547ff0f7424 */ /* 0x000fe200078e00ff */
[----:B------:R-:W1:Y:S01]  /*00f0*/  MUFU.RSQ64H R13, R13 ;  /* 0x0000000d000d7308 */ /* 0x000e620000001c00 */
[----:B------:R-:W-:Y:S01]  /*0100*/  IMAD.MOV.U32 R12, RZ, RZ, RZ ;  /* 0x000000ffff0c7224 */ /* 0x000fe200078e00ff */
[----:B0-----:R-:W-:-:S08]  /*0110*/  DFMA R2, R6, -|R8|, 1 ;  /* 0x3ff000000602742b */ /* 0x001fd00000000c08 */
[----:B------:R-:W-:-:S08]  /*0120*/  DFMA R2, R2, R2, R2 ;  /* 0x000000020202722b */ /* 0x000fd00000000002 */
[----:B------:R-:W-:Y:S02]  /*0130*/  DFMA R6, R6, R2, R6 ;  /* 0x000000020606722b */ /* 0x000fe40000000006 */
[----:B------:R-:W-:-:S06]  /*0140*/  DMUL R2, |R8|, 0.5 ;  /* 0x3fe0000008027828 */ /* 0x000fcc0000000200 */
[----:B------:R-:W-:Y:S01]  /*0150*/  DFMA R4, R6, UR6, R4 ;  /* 0x0000000606047c2b */ /* 0x000fe20008000004 */
[----:B------:R-:W-:Y:S01]  /*0160*/  UMOV UR6, 0x7f57f70 ;  /* 0x07f57f7000067882 */ /* 0x000fe20000000000 */
[----:B------:R-:W-:Y:S02]  /*0170*/  UMOV UR7, 0x41fa8a19 ;  /* 0x41fa8a1900077882 */ /* 0x000fe40000000000 */
[----:B------:R-:W-:-:S04]  /*0180*/  FSETP.GEU.AND P0, PT, |R3|, 4.1917929649353027344, PT ;  /* 0x4086232b0300780b */ /* 0x000fc80003f0e200 */
[----:B------:R-:W-:Y:S01]  /*0190*/  DFMA R10, R6, R4, -UR6 ;  /* 0x80000006060a7e2b */ /* 0x000fe20008000004 */
[----:B------:R-:W-:Y:S01]  /*01a0*/  UMOV UR6, 0x52851c22 ;  /* 0x52851c2200067882 */ /* 0x000fe20000000000 */
[----:B------:R-:W-:Y:S01]  /*01b0*/  DFMA R4, R2, R14, 6.75539944105574400000e+15 ;  /* 0x433800000204742b */ /* 0x000fe2000000000e */
[----:B------:R-:W-:-:S05]  /*01c0*/  UMOV UR7, 0x41e10b68 ;  /* 0x41e10b6800077882 */ /* 0x000fca0000000000 */
[----:B------:R-:W-:Y:S01]  /*01d0*/  DFMA R14, R6, R10, UR6 ;  /* 0x00000006060e7e2b */ /* 0x000fe2000800000a */
[----:B------:R-:W-:Y:S01]  /*01e0*/  UMOV UR6, 0x57ccb350 ;  /* 0x57ccb35000067882 */ /* 0x000fe20000000000 */
[----:B------:R-:W-:Y:S01]  /*01f0*/  DADD R10, R4, -6.75539944105574400000e+15 ;  /* 0xc3380000040a7429 */ /* 0x000fe20000000000 */
[----:B------:R-:W-:-:S05]  /*0200*/  UMOV UR7, 0x41b925fc ;  /* 0x41b925fc00077882 */ /* 0x000fca0000000000 */
[----:B------:R-:W-:Y:S01]  /*0210*/  DFMA R16, R6, R14, -UR6 ;  /* 0x8000000606107e2b */ /* 0x000fe2000800000e */
[----:B------:R-:W-:Y:S01]  /*0220*/  UMOV UR6, 0xfefa39ef ;  /* 0xfefa39ef00067882 */ /* 0x000fe20000000000 */
[----:B------:R-:W-:Y:S02]  /*0230*/  UMOV UR7, 0x3fe62e42 ;  /* 0x3fe62e4200077882 */ /* 0x000fe40000000000 */
[----:B------:R-:W-:Y:S01]  /*0240*/  DFMA R14, R10, -UR6, R2 ;  /* 0x800000060a0e7c2b */ /* 0x000fe20008000002 */
[----:B------:R-:W-:Y:S01]  /*0250*/  UMOV UR6, 0xa7176974 ;  /* 0xa717697400067882 */ /* 0x000fe20000000000 */
[----:B------:R-:W-:Y:S02]  /*0260*/  UMOV UR7, 0x41885261 ;  /* 0x4188526100077882 */ /* 0x000fe40000000000 */
[----:B------:R-:W-:Y:S01]  /*0270*/  DFMA R16, R6, R16, UR6 ;  /* 0x0000000606107e2b */ /* 0x000fe20008000010 */
[----:B------:R-:W-:Y:S01]  /*0280*/  UMOV UR6, 0x3b39803f ;  /* 0x3b39803f00067882 */ /* 0x000fe20000000000 */
[----:B------:R-:W-:-:S02]  /*0290*/  UMOV UR7, 0x3c7abc9e ;  /* 0x3c7abc9e00077882 */ /* 0x000fc40000000000 */
[----:B------:R-:W-:Y:S01]  /*02a0*/  DFMA R10, R10, -UR6, R14 ;  /* 0x800000060a0a7c2b */ /* 0x000fe2000800000e */
[----:B------:R-:W-:Y:S01]  /*02b0*/  UMOV UR6, 0x24be44db ;  /* 0x24be44db00067882 */ /* 0x000fe20000000000 */
[----:B------:R-:W-:Y:S01]  /*02c0*/  UMOV UR7, 0x41506bfa ;  /* 0x41506bfa00077882 */ /* 0x000fe20000000000 */
[----:B------:R-:W-:Y:S01]  /*02d0*/  MOV R14, 0xfca213ea ;  /* 0xfca213ea000e7802 */ /* 0x000fe20000000f00 */
[----:B------:R-:W-:Y:S01]  /*02e0*/  IMAD.MOV.U32 R15, RZ, RZ, 0x3e928af3 ;  /* 0x3e928af3ff0f7424 */ /* 0x000fe200078e00ff */
[----:B------:R-:W-:Y:S01]  /*02f0*/  DFMA R16, R6, R16, -UR6 ;  /* 0x8000000606107e2b */ /* 0x000fe20008000010 */
[----:B------:R-:W-:Y:S01]  /*0300*/  UMOV UR6, 0x69ce2bdf ;  /* 0x69ce2bdf00067882 */ /* 0x000fe20000000000 */
[----:B------:R-:W-:-:S03]  /*0310*/  UMOV UR7, 0x3e5ade15 ;  /* 0x3e5ade1500077882 */ /* 0x000fc60000000000 */
[----:B------:R-:W-:Y:S01]  /*0320*/  DFMA R14, R10, UR6, R14 ;  /* 0x000000060a0e7c2b */ /* 0x000fe2000800000e */
        /* <DEDUP_REMOVED lines=40> */
[----:B------:R-:W-:Y:S01]  /*05b0*/  UMOV UR7, 0x3fc55555 ;  /* 0x3fc5555500077882 */ /* 0x000fe20000000000 */
[----:B-1----:R-:W-:Y:S02]  /*05c0*/  DMUL R16, R12, R12 ;  /* 0x0000000c0c107228 */ /* 0x002fe40000000000 */
[----:B------:R-:W-:Y:S01]  /*05d0*/  DFMA R14, R10, R14, UR6 ;  /* 0x000000060a0e7e2b */ /* 0x000fe2000800000e */
[----:B------:R-:W-:Y:S01]  /*05e0*/  UMOV UR6, 0x90561e71 ;  /* 0x90561e7100067882 */ /* 0x000fe20000000000 */
[----:B------:R-:W-:-:S02]  /*05f0*/  UMOV UR7, 0x3f9debaa ;  /* 0x3f9debaa00077882 */ /* 0x000fc40000000000 */
[----:B------:R-:W-:Y:S01]  /*0600*/  DFMA R18, R6, R18, UR6 ;  /* 0x0000000606127e2b */ /* 0x000fe20008000012 */
[----:B------:R-:W-:Y:S01]  /*0610*/  UMOV UR6, 0xb ;  /* 0x0000000b00067882 */ /* 0x000fe20000000000 */
[----:B------:R-:W-:Y:S01]  /*0620*/  UMOV UR7, 0x3fe00000 ;  /* 0x3fe0000000077882 */ /* 0x000fe20000000000 */
[----:B------:R-:W-:Y:S02]  /*0630*/  DFMA R16, -R16, |R8|, 1 ;  /* 0x3ff000001010742b */ /* 0x000fe40000000508 */
[----:B------:R-:W-:Y:S01]  /*0640*/  DFMA R14, R10, R14, UR6 ;  /* 0x000000060a0e7e2b */ /* 0x000fe2000800000e */
[----:B------:R-:W-:Y:S01]  /*0650*/  UMOV UR6, 0xdfd23f70 ;  /* 0xdfd23f7000067882 */ /* 0x000fe20000000000 */
[----:B------:R-:W-:Y:S01]  /*0660*/  UMOV UR7, 0x3f9cb94d ;  /* 0x3f9cb94d00077882 */ /* 0x000fe20000000000 */
[----:B------:R-:W-:Y:S01]  /*0670*/  MOV R8, 0x0 ;  /* 0x0000000000087802 */ /* 0x000fe20000000f00 */
[----:B------:R-:W-:Y:S01]  /*0680*/  DFMA R18, R6, R18, UR6 ;  /* 0x0000000606127e2b */ /* 0x000fe20008000012 */
[----:B------:R-:W-:Y:S01]  /*0690*/  IMAD.MOV.U32 R9, RZ, RZ, 0x3fd80000 ;  /* 0x3fd80000ff097424 */ /* 0x000fe200078e00ff */
[----:B------:R-:W-:Y:S01]  /*06a0*/  UMOV UR6, 0x33d30179 ;  /* 0x33d3017900067882 */ /* 0x000fe20000000000 */
[----:B------:R-:W-:Y:S01]  /*06b0*/  UMOV UR7, 0x3fa98845 ;  /* 0x3fa9884500077882 */ /* 0x000fe20000000000 */
[----:B------:R-:W-:-:S03]  /*06c0*/  DFMA R14, R10, R14, 1 ;  /* 0x3ff000000a0e742b */ /* 0x000fc6000000000e */
[----:B------:R-:W-:Y:S02]  /*06d0*/  DFMA R8, R16, R8, 0.5 ;  /* 0x3fe000001008742b */ /* 0x000fe40000000008 */
[----:B------:R-:W-:Y:S02]  /*06e0*/  DMUL R16, R12, R16 ;  /* 0x000000100c107228 */ /* 0x000fe40000000000 */
[----:B------:R-:W-:Y:S01]  /*06f0*/  DFMA R18, R6, R18, UR6 ;  /* 0x0000000606127e2b */ /* 0x000fe20008000012 */
        /* <DEDUP_REMOVED lines=8> */
[----:B------:R-:W-:Y:S10]  /*0780*/  @!P0 BRA `(.L_x_184) ;  /* 0x0000000000348947 */ /* 0x000ff40003800000 */
        /* <DEDUP_REMOVED lines=13> */
.L_x_184:
[----:B------:R-:W-:-:S08]  /*0860*/  DMUL R8, R8, R6 ;  /* 0x0000000608087228 */ /* 0x000fd00000000000 */
[----:B------:R-:W-:Y:S01]  /*0870*/  DMUL R8, R8, R6 ;  /* 0x0000000608087228 */ /* 0x000fe20000000000 */
[----:B------:R-:W-:Y:S10]  /*0880*/  BRA `(.L_x_185) ;  /* 0x0000000000c87947 */ /* 0x000ff40003800000 */
.L_x_183:
[----:B------:R-:W-:Y:S01]  /*0890*/  DMUL R8, R8, R8 ;  /* 0x0000000808087228 */ /* 0x000fe20000000000 */
[----:B------:R-:W-:Y:S01]  /*08a0*/  IMAD.MOV.U32 R2, RZ, RZ, 0x50ab516f ;  /* 0x50ab516fff027424 */ /* 0x000fe200078e00ff */
[----:B------:R-:W-:Y:S01]  /*08b0*/  MOV R3, 0x3858c41d ;  /* 0x3858c41d00037802 */ /* 0x000fe20000000f00 */
[----:B------:R-:W-:Y:S01]  /*08c0*/  UMOV UR6, 0x92957da6 ;  /* 0x92957da600067882 */ /* 0x000fe20000000000 */
[----:B------:R-:W-:-:S04]  /*08d0*/  UMOV UR7, 0x37d4d7f5 ;  /* 0x37d4d7f500077882 */ /* 0x000fc80000000000 */
        /* <DEDUP_REMOVED lines=43> */
[----:B------:R-:W-:-:S08]  /*0b90*/  DFMA R2, R8, R2, 0.25 ;  /* 0x3fd000000802742b */ /* 0x000fd00000000002 */
[----:B------:R-:W-:-:S11]  /*0ba0*/  DFMA R8, R8, R2, 1 ;  /* 0x3ff000000808742b */ /* 0x000fd60000000002 */
.L_x_185:
[----:B------:R-:W0:Y:S02]  /*0bb0*/  LDC.64 R2, c[0x0][0x380] ;  /* 0x0000e000ff027b82 */ /* 0x000e240000000a00 */
[----:B0-----:R-:W-:Y:S01]  /*0bc0*/  STG.E.64 desc[UR4][R2.64], R8 ;  /* 0x0000000802007986 */ /* 0x001fe2000c101b04 */
[----:B------:R-:W-:Y:S05]  /*0bd0*/  EXIT ;  /* 0x000000000000794d */ /* 0x000fea0003800000 */
.L_x_186:
        /* <DEDUP_REMOVED lines=10> */
.L_x_227:


//--------------------- .nv.global.init           --------------------------
	.section	.nv.global.init,"aw",@progbits
	.align	16
.nv.global.init:
	.type		__cudart_sin_cos_coeffs,@object
	.size		__cudart_sin_cos_coeffs,(__cudart_i2opi_d - __cudart_sin_cos_coeffs)
__cudart_sin_cos_coeffs:
        /*0000*/ 	.byte	0x46, 0xd2, 0xb0, 0x2c, 0xf1, 0xe5, 0x5a, 0xbe, 0x92, 0xe3, 0xac, 0x69, 0xe3, 0x1d, 0xc7, 0x3e
        /*0010*/ 	.byte	0xa1, 0x62, 0xdb, 0x19, 0xa0, 0x01, 0x2a, 0xbf, 0x18, 0x08, 0x11, 0x11, 0x11, 0x11, 0x81, 0x3f
        /*0020*/ 	.byte	0x54, 0x55, 0x55, 0x55, 0x55, 0x55, 0xc5, 0xbf, 0x00, 0x00, 0x00, 0x00, 0x00, 0x00, 0x00, 0x00
        /*0030*/ 	.byte	0x00, 0x00, 0x00, 0x00, 0x00, 0x00, 0x00, 0x00, 0x64, 0x81, 0xfd, 0x20, 0x83, 0xff, 0xa8, 0xbd
        /*0040*/ 	.byte	0x28, 0x85, 0xef, 0xc1, 0xa7, 0xee, 0x21, 0x3e, 0xd9, 0xe6, 0x06, 0x8e, 0x4f, 0x7e, 0x92, 0xbe
        /*0050*/ 	.byte	0xe9, 0xbc, 0xdd, 0x19, 0xa0, 0x01, 0xfa, 0x3e, 0x47, 0x5d, 0xc1, 0x16, 0x6c, 0xc1, 0x56, 0xbf
        /*0060*/ 	.byte	0x51, 0x55, 0x55, 0x55, 0x55, 0x55, 0xa5, 0x3f, 0x00, 0x00, 0x00, 0x00, 0x00, 0x00, 0xe0, 0xbf
        /*0070*/ 	.byte	0x00, 0x00, 0x00, 0x00, 0x00, 0x00, 0xf0, 0x3f, 0x00, 0x00, 0x00, 0x00, 0x00, 0x00, 0x00, 0x00
	.type		__cudart_i2opi_d,@object
	.size		__cudart_i2opi_d,(.L_0 - __cudart_i2opi_d)
__cudart_i2opi_d:
        /* <DEDUP_REMOVED lines=9> */
.L_0:


//--------------------- .nv.shared.reserved.0     --------------------------
	.section	.nv.shared.reserved.0,"aw",@nobits
	.weak		__nv_reservedSMEM_offset_0_alias
	.size		__nv_reservedSMEM_offset_0_alias, 0, 64
	.other		__nv_reservedSMEM_offset_0_alias,@"STO_CUDA_RESERVED_SHARED STV_DEFAULT"
__nv_reservedSMEM_offset_0_alias:
	.zero		0
	.zero		64


//--------------------- .nv.constant0._Z7dsub_rzPddd --------------------------
	.section	.nv.constant0._Z7dsub_rzPddd,"a",@progbits
	.sectionflags	@""
	.align	4
.nv.constant0._Z7dsub_rzPddd:
	.zero		920


//--------------------- .nv.constant0._Z7dsub_ruPddd --------------------------
	.section	.nv.constant0._Z7dsub_ruPddd,"a",@progbits
	.sectionflags	@""
	.align	4
.nv.constant0._Z7dsub_ruPddd:
	.zero		920


//--------------------- .nv.constant0._Z7dsub_rnPddd --------------------------
	.section	.nv.constant0._Z7dsub_rnPddd,"a",@progbits
	.sectionflags	@""
	.align	4
.nv.constant0._Z7dsub_rnPddd:
	.zero		920


//--------------------- .nv.constant0._Z7dsub_rdPddd --------------------------
	.section	.nv.constant0._Z7dsub_rdPddd,"a",@progbits
	.sectionflags	@""
	.align	4
.nv.constant0._Z7dsub_rdPddd:
	.zero		920


//--------------------- .nv.constant0._Z7dmul_rzPddd --------------------------
	.section	.nv.constant0._Z7dmul_rzPddd,"a",@progbits
	.sectionflags	@""
	.align	4
.nv.constant0._Z7dmul_rzPddd:
	.zero		920


//--------------------- .nv.constant0._Z7dmul_ruPddd --------------------------
	.section	.nv.constant0._Z7dmul_ruPddd,"a",@progbits
	.sectionflags	@""
	.align	4
.nv.constant0._Z7dmul_ruPddd:
	.zero		920


//--------------------- .nv.constant0._Z7dmul_rnPddd --------------------------
	.section	.nv.constant0._Z7dmul_rnPddd,"a",@progbits
	.sectionflags	@""
	.align	4
.nv.constant0._Z7dmul_rnPddd:
	.zero		920


//--------------------- .nv.constant0._Z7dmul_rdPddd --------------------------
	.section	.nv.constant0._Z7dmul_rdPddd,"a",@progbits
	.sectionflags	@""
	.align	4
.nv.constant0._Z7dmul_rdPddd:
	.zero		920


//--------------------- .nv.constant0._Z7dadd_rzPddd --------------------------
	.section	.nv.constant0._Z7dadd_rzPddd,"a",@progbits
	.sectionflags	@""
	.align	4
.nv.constant0._Z7dadd_rzPddd:
	.zero		920


//--------------------- .nv.constant0._Z7dadd_ruPddd --------------------------
	.section	.nv.constant0._Z7dadd_ruPddd,"a",@progbits
	.sectionflags	@""
	.align	4
.nv.constant0._Z7dadd_ruPddd:
	.zero		920


//--------------------- .nv.constant0._Z7dadd_rnPddd --------------------------
	.section	.nv.constant0._Z7dadd_rnPddd,"a",@progbits
	.sectionflags	@""
	.align	4
.nv.constant0._Z7dadd_rnPddd:
	.zero		920


//--------------------- .nv.constant0._Z7dadd_rdPddd --------------------------
	.section	.nv.constant0._Z7dadd_rdPddd,"a",@progbits
	.sectionflags	@""
	.align	4
.nv.constant0._Z7dadd_rdPddd:
	.zero		920


//--------------------- .nv.constant0._Z3_y1Pdd   --------------------------
	.section	.nv.constant0._Z3_y1Pdd,"a",@progbits
	.sectionflags	@""
	.align	4
.nv.constant0._Z3_y1Pdd:
	.zero		912


//--------------------- .nv.constant0._Z3_y0Pdd   --------------------------
	.section	.nv.constant0._Z3_y0Pdd,"a",@progbits
	.sectionflags	@""
	.align	4
.nv.constant0._Z3_y0Pdd:
	.zero		912


//--------------------- .nv.constant0._Z6_rnormPdiPKd --------------------------
	.section	.nv.constant0._Z6_rnormPdiPKd,"a",@progbits
	.sectionflags	@""
	.align	4
.nv.constant0._Z6_rnormPdiPKd:
	.zero		920


//--------------------- .nv.constant0._Z11_normcdfinvPdd --------------------------
	.section	.nv.constant0._Z11_normcdfinvPdd,"a",@progbits
	.sectionflags	@""
	.align	4
.nv.constant0._Z11_normcdfinvPdd:
	.zero		912


//--------------------- .nv.constant0._Z8_normcdfPdd --------------------------
	.section	.nv.constant0._Z8_normcdfPdd,"a",@progbits
	.sectionflags	@""
	.align	4
.nv.constant0._Z8_normcdfPdd:
	.zero		912


//--------------------- .nv.constant0._Z5_normPdiPKd --------------------------
	.section	.nv.constant0._Z5_normPdiPKd,"a",@progbits
	.sectionflags	@""
	.align	4
.nv.constant0._Z5_normPdiPKd:
	.zero		920


//--------------------- .nv.constant0._Z11setVecValuePdd --------------------------
	.section	.nv.constant0._Z11setVecValuePdd,"a",@progbits
	.sectionflags	@""
	.align	4
.nv.constant0._Z11setVecValuePdd:
	.zero		912


//--------------------- .nv.constant0._Z3_j1Pdd   --------------------------
	.section	.nv.constant0._Z3_j1Pdd,"a",@progbits
	.sectionflags	@""
	.align	4
.nv.constant0._Z3_j1Pdd:
	.zero		912


//--------------------- .nv.constant0._Z3_j0Pdd   --------------------------
	.section	.nv.constant0._Z3_j0Pdd,"a",@progbits
	.sectionflags	@""
	.align	4
.nv.constant0._Z3_j0Pdd:
	.zero		912


//--------------------- .nv.constant0._Z7_erfinvPdd --------------------------
	.section	.nv.constant0._Z7_erfinvPdd,"a",@progbits
	.sectionflags	@""
	.align	4
.nv.constant0._Z7_erfinvPdd:
	.zero		912


//--------------------- .nv.constant0._Z8_erfcinvPdd --------------------------
	.section	.nv.constant0._Z8_erfcinvPdd,"a",@progbits
	.sectionflags	@""
	.align	4
.nv.constant0._Z8_erfcinvPdd:
	.zero		912


//--------------------- .nv.constant0._Z11cylBesselI1Pdd --------------------------
	.section	.nv.constant0._Z11cylBesselI1Pdd,"a",@progbits
	.sectionflags	@""
	.align	4
.nv.constant0._Z11cylBesselI1Pdd:
	.zero		912


//--------------------- .nv.constant0._Z11cylBesselI0Pdd --------------------------
	.section	.nv.constant0._Z11cylBesselI0Pdd,"a",@progbits
	.sectionflags	@""
	.align	4
.nv.constant0._Z11cylBesselI0Pdd:
	.zero		912


//--------------------- SYMBOLS --------------------------

	.type		.nv.reservedSmem.offset0,@object
	.size		.nv.reservedSmem.offset0,0x4
